def matmul_kernel(
    a_ptr,
    b_ptr,
    c_ptr,
    M,
    N,
    K,
    stride_am,
    stride_ak,
    stride_bk,
    stride_bn,
    stride_cm,
    stride_cn,
    BLOCK_M: tl.constexpr,
    BLOCK_N: tl.constexpr,
    BLOCK_K: tl.constexpr,
    GROUP_M: tl.constexpr,
):
    pid = tl.program_id(axis=0)
    num_pid_m = tl.cdiv(M, BLOCK_M)
    num_pid_n = tl.cdiv(N, BLOCK_N)
    num_pid_in_group = GROUP_M * num_pid_n
    group_id = pid // num_pid_in_group
    first_pid_m = group_id * GROUP_M
    group_size_m = min(num_pid_m - first_pid_m, GROUP_M)
    pid_m = first_pid_m + ((pid % num_pid_in_group) % group_size_m)
    pid_n = (pid % num_pid_in_group) // group_size_m

    offs_am = (pid_m * BLOCK_M + tl.arange(0, BLOCK_M)) % M
    offs_bn = (pid_n * BLOCK_N + tl.arange(0, BLOCK_N)) % N
    offs_k = tl.arange(0, BLOCK_K)
    a_ptrs = a_ptr + offs_am[:, None] * stride_am + offs_k[None, :] * stride_ak
    b_ptrs = b_ptr + offs_k[:, None] * stride_bk + offs_bn[None, :] * stride_bn

    acc = tl.zeros((BLOCK_M, BLOCK_N), dtype=tl.float32)
    for kk in range(0, tl.cdiv(K, BLOCK_K)):
        a = tl.load(a_ptrs, mask=offs_k[None, :] < K - kk * BLOCK_K, other=0.0)
        b = tl.load(b_ptrs, mask=offs_k[:, None] < K - kk * BLOCK_K, other=0.0)
        acc = tl.dot(a, b, acc)
        a_ptrs += BLOCK_K * stride_ak
        b_ptrs += BLOCK_K * stride_bk

    c = acc.to(c_ptr.dtype.element_ty)
    offs_cm = pid_m * BLOCK_M + tl.arange(0, BLOCK_M)
    offs_cn = pid_n * BLOCK_N + tl.arange(0, BLOCK_N)
    c_ptrs = c_ptr + offs_cm[:, None] * stride_cm + offs_cn[None, :] * stride_cn
    mask = (offs_cm[:, None] < M) & (offs_cn[None, :] < N)
    tl.store(c_ptrs, c, mask=mask)

# config = {"BLOCK_K": 128, "BLOCK_M": 16, "BLOCK_N": 512, "GROUP_M": 8, "arch": "sm_80", "dtype": "bf16", "num_ctas": 1, "num_stages": 4, "num_warps": 8}
# arch = sm_80


// ===== COMPILED SASS (sm_80) =====

	.target	sm_80

	.elftype	@"ET_EXEC"


//--------------------- .note.nv.tkinfo           --------------------------
	.section	.note.nv.tkinfo,"",@"SHT_NOTE"
	.sectionflags	@"SHF_NOTE_NV_TKINFO"
	.tkinfo
        /*0018*/ 	.word	0x00000002
        /*0030*/ 	.string	""
        /*0030*/ 	.string	"ptxas"
        /*0030*/ 	.string	"Cuda compilation tools, release 13.0, V13.0.88"
        /*0030*/ 	.string	"Build cuda_13.0.r13.0/compiler.36424714_0"
        /*0030*/ 	.string	"-v  -suppress-debug-info  -lineinfo  -arch sm_80 "



//--------------------- .note.nv.cuinfo           --------------------------
	.section	.note.nv.cuinfo,"",@"SHT_NOTE"
	.sectionflags	@"SHF_NOTE_NV_CUINFO"
        /*0018*/ 	.short	0x0002
        /*001a*/ 	.short	0x0050
        /*001c*/ 	.short	0x0082
	.zero		2


//--------------------- .nv.info                  --------------------------
	.section	.nv.info,"",@"SHT_CUDA_INFO"
	.align	4


	//----- nvinfo : EIATTR_REGCOUNT
	.align		4
        /*0000*/ 	.byte	0x04, 0x2f
        /*0002*/ 	.short	(.L_1 - .L_0)
	.align		4
.L_0:
        /*0004*/ 	.word	index@(matmul_kernel)
        /*0008*/ 	.word	0x00000020


	//----- nvinfo : EIATTR_FRAME_SIZE
	.align		4
.L_1:
        /*000c*/ 	.byte	0x04, 0x11
        /*000e*/ 	.short	(.L_3 - .L_2)
	.align		4
.L_2:
        /*0010*/ 	.word	index@(matmul_kernel)
        /*0014*/ 	.word	0x000012c8


	//----- nvinfo : EIATTR_MIN_STACK_SIZE
	.align		4
.L_3:
        /*0018*/ 	.byte	0x04, 0x12
        /*001a*/ 	.short	(.L_5 - .L_4)
	.align		4
.L_4:
        /*001c*/ 	.word	index@(matmul_kernel)
        /*0020*/ 	.word	0x000012c8
.L_5:


//--------------------- .nv.info.matmul_kernel    --------------------------
	.section	.nv.info.matmul_kernel,"",@"SHT_CUDA_INFO"
	.sectionflags	@""
	.align	4


	//----- nvinfo : EIATTR_CUDA_API_VERSION
	.align		4
        /*0000*/ 	.byte	0x04, 0x37
        /*0002*/ 	.short	(.L_7 - .L_6)
.L_6:
        /*0004*/ 	.word	0x00000082


	//----- nvinfo : EIATTR_SW2861232_WAR
	.align		4
.L_7:
        /*0008*/ 	.byte	0x01, 0x35
	.zero		2


	//----- nvinfo : EIATTR_PARAM_CBANK
	.align		4
        /*000c*/ 	.byte	0x04, 0x0a
        /*000e*/ 	.short	(.L_9 - .L_8)
	.align		4
.L_8:
        /*0010*/ 	.word	index@(.nv.constant0.matmul_kernel)
        /*0014*/ 	.short	0x0160
        /*0016*/ 	.short	0x0050


	//----- nvinfo : EIATTR_CBANK_PARAM_SIZE
	.align		4
.L_9:
        /*0018*/ 	.byte	0x03, 0x19
        /*001a*/ 	.short	0x0050


	//----- nvinfo : EIATTR_KPARAM_INFO
	.align		4
        /*001c*/ 	.byte	0x04, 0x17
        /*001e*/ 	.short	(.L_11 - .L_10)
.L_10:
        /*0020*/ 	.word	0x00000000
        /*0024*/ 	.short	0x000d
        /*0026*/ 	.short	0x0048
        /*0028*/ 	.byte	0x00, 0xf4, 0x21, 0x00


	//----- nvinfo : EIATTR_KPARAM_INFO
	.align		4
.L_11:
        /*002c*/ 	.byte	0x04, 0x17
        /*002e*/ 	.short	(.L_13 - .L_12)
.L_12:
        /*0030*/ 	.word	0x00000000
        /*0034*/ 	.short	0x000c
        /*0036*/ 	.short	0x0040
        /*0038*/ 	.byte	0x00, 0xf4, 0x21, 0x00


	//----- nvinfo : EIATTR_KPARAM_INFO
	.align		4
.L_13:
        /*003c*/ 	.byte	0x04, 0x17
        /*003e*/ 	.short	(.L_15 - .L_14)
.L_14:
        /*0040*/ 	.word	0x00000000
        /*0044*/ 	.short	0x000b
        /*0046*/ 	.short	0x0038
        /*0048*/ 	.byte	0x00, 0xf0, 0x11, 0x00


	//----- nvinfo : EIATTR_KPARAM_INFO
	.align		4
.L_15:
        /*004c*/ 	.byte	0x04, 0x17
        /*004e*/ 	.short	(.L_17 - .L_16)
.L_16:
        /*0050*/ 	.word	0x00000000
        /*0054*/ 	.short	0x000a
        /*0056*/ 	.short	0x0034
        /*0058*/ 	.byte	0x00, 0xf0, 0x11, 0x00


	//----- nvinfo : EIATTR_KPARAM_INFO
	.align		4
.L_17:
        /*005c*/ 	.byte	0x04, 0x17
        /*005e*/ 	.short	(.L_19 - .L_18)
.L_18:
        /*0060*/ 	.word	0x00000000
        /*0064*/ 	.short	0x0009
        /*0066*/ 	.short	0x0030
        /*0068*/ 	.byte	0x00, 0xf0, 0x11, 0x00


	//----- nvinfo : EIATTR_KPARAM_INFO
	.align		4
.L_19:
        /*006c*/ 	.byte	0x04, 0x17
        /*006e*/ 	.short	(.L_21 - .L_20)
.L_20:
        /*0070*/ 	.word	0x00000000
        /*0074*/ 	.short	0x0008
        /*0076*/ 	.short	0x002c
        /*0078*/ 	.byte	0x00, 0xf0, 0x11, 0x00


	//----- nvinfo : EIATTR_KPARAM_INFO
	.align		4
.L_21:
        /*007c*/ 	.byte	0x04, 0x17
        /*007e*/ 	.short	(.L_23 - .L_22)
.L_22:
        /*0080*/ 	.word	0x00000000
        /*0084*/ 	.short	0x0007
        /*0086*/ 	.short	0x0028
        /*0088*/ 	.byte	0x00, 0xf0, 0x11, 0x00


	//----- nvinfo : EIATTR_KPARAM_INFO
	.align		4
.L_23:
        /*008c*/ 	.byte	0x04, 0x17
        /*008e*/ 	.short	(.L_25 - .L_24)
.L_24:
        /*0090*/ 	.word	0x00000000
        /*0094*/ 	.short	0x0006
        /*0096*/ 	.short	0x0024
        /*0098*/ 	.byte	0x00, 0xf0, 0x11, 0x00


	//----- nvinfo : EIATTR_KPARAM_INFO
	.align		4
.L_25:
        /*009c*/ 	.byte	0x04, 0x17
        /*009e*/ 	.short	(.L_27 - .L_26)
.L_26:
        /*00a0*/ 	.word	0x00000000
        /*00a4*/ 	.short	0x0005
        /*00a6*/ 	.short	0x0020
        /*00a8*/ 	.byte	0x00, 0xf0, 0x11, 0x00


	//----- nvinfo : EIATTR_KPARAM_INFO
	.align		4
.L_27:
        /*00ac*/ 	.byte	0x04, 0x17
        /*00ae*/ 	.short	(.L_29 - .L_28)
.L_28:
        /*00b0*/ 	.word	0x00000000
        /*00b4*/ 	.short	0x0004
        /*00b6*/ 	.short	0x001c
        /*00b8*/ 	.byte	0x00, 0xf0, 0x11, 0x00


	//----- nvinfo : EIATTR_KPARAM_INFO
	.align		4
.L_29:
        /*00bc*/ 	.byte	0x04, 0x17
        /*00be*/ 	.short	(.L_31 - .L_30)
.L_30:
        /*00c0*/ 	.word	0x00000000
        /*00c4*/ 	.short	0x0003
        /*00c6*/ 	.short	0x0018
        /*00c8*/ 	.byte	0x00, 0xf0, 0x11, 0x00


	//----- nvinfo : EIATTR_KPARAM_INFO
	.align		4
.L_31:
        /*00cc*/ 	.byte	0x04, 0x17
        /*00ce*/ 	.short	(.L_33 - .L_32)
.L_32:
        /*00d0*/ 	.word	0x00000000
        /*00d4*/ 	.short	0x0002
        /*00d6*/ 	.short	0x0010
        /*00d8*/ 	.byte	0x00, 0xf4, 0x21, 0x00


	//----- nvinfo : EIATTR_KPARAM_INFO
	.align		4
.L_33:
        /*00dc*/ 	.byte	0x04, 0x17
        /*00de*/ 	.short	(.L_35 - .L_34)
.L_34:
        /*00e0*/ 	.word	0x00000000
        /*00e4*/ 	.short	0x0001
        /*00e6*/ 	.short	0x0008
        /*00e8*/ 	.byte	0x00, 0xf4, 0x21, 0x00


	//----- nvinfo : EIATTR_KPARAM_INFO
	.align		4
.L_35:
        /*00ec*/ 	.byte	0x04, 0x17
        /*00ee*/ 	.short	(.L_37 - .L_36)
.L_36:
        /*00f0*/ 	.word	0x00000000
        /*00f4*/ 	.short	0x0000
        /*00f6*/ 	.short	0x0000
        /*00f8*/ 	.byte	0x00, 0xf4, 0x21, 0x00


	//----- nvinfo : EIATTR_MAXREG_COUNT
	.align		4
.L_37:
        /*00fc*/ 	.byte	0x03, 0x1b
        /*00fe*/ 	.short	0x00ff


	//----- nvinfo : EIATTR_NUM_BARRIERS
	.align		4
        /*0100*/ 	.byte	0x02, 0x4c
        /*0102*/ 	.byte	0x01
	.zero		1


	//----- nvinfo : EIATTR_ANNOTATIONS
	.align		4
        /*0104*/ 	.byte	0x04, 0x55
        /*0106*/ 	.short	(.L_39 - .L_38)


	//   ....[0]....
.L_38:
        /*0108*/ 	.word	0x00000001
        /*010c*/ 	.byte	0x40, 0x05, 0x00, 0x00, 0x01, 0x00, 0x00, 0x00, 0x70, 0x05, 0x00, 0x00, 0x01, 0x00, 0x00, 0x00
        /* <DEDUP_REMOVED lines=2597> */
        /*a36c*/ 	.byte	0x20, 0xf9, 0x02, 0x00


	//----- nvinfo : EIATTR_MERCURY_ISA_VERSION
	.align		4
.L_39:
        /*a370*/ 	.byte	0x03, 0x5f
        /*a372*/ 	.short	0x0000


	//----- nvinfo : EIATTR_EXIT_INSTR_OFFSETS
	.align		4
        /*a374*/ 	.byte	0x04, 0x1c
        /*a376*/ 	.short	(.L_41 - .L_40)


	//   ....[0]....
.L_40:
        /*a378*/ 	.word	0x0002fc70


	//   ....[1]....
        /*a37c*/ 	.word	0x0002fca0


	//----- nvinfo : EIATTR_REQNTID
	.align		4
.L_41:
        /*a380*/ 	.byte	0x04, 0x10
        /*a382*/ 	.short	(.L_43 - .L_42)
.L_42:
        /*a384*/ 	.word	0x00000100
        /*a388*/ 	.word	0x00000001
        /*a38c*/ 	.word	0x00000001
.L_43:


//--------------------- .nv.callgraph             --------------------------
	.section	.nv.callgraph,"",@"SHT_CUDA_CALLGRAPH"
	.align	4
	.sectionentsize	8
	.align		4
        /*0000*/ 	.word	0x00000000
	.align		4
        /*0004*/ 	.word	0xffffffff
	.align		4
        /*0008*/ 	.word	0x00000000
	.align		4
        /*000c*/ 	.word	0xfffffffe
	.align		4
        /*0010*/ 	.word	0x00000000
	.align		4
        /*0014*/ 	.word	0xfffffffd
	.align		4
        /*0018*/ 	.word	0x00000000
	.align		4
        /*001c*/ 	.word	0xfffffffc


//--------------------- .nv.rel.action            --------------------------
	.section	.nv.rel.action,"",@"SHT_CUDA_RELOCINFO"
	.align	8
	.sectionentsize	8
        /*0000*/ 	.byte	0x73, 0x00, 0x00, 0x00, 0x00, 0x00, 0x00, 0x00, 0x00, 0x00, 0x00, 0x11, 0x25, 0x00, 0x05, 0x36


//--------------------- .nv.constant0.matmul_kernel --------------------------
	.section	.nv.constant0.matmul_kernel,"a",@progbits
	.sectionflags	@""
	.align	4
.nv.constant0.matmul_kernel:
	.zero		432


//--------------------- .text.matmul_kernel       --------------------------
	.section	.text.matmul_kernel,"ax",@progbits
	.sectioninfo	@"SHI_REGISTERS=32"
	.align	128
        .global         matmul_kernel
        .type           matmul_kernel,@function
        .size           matmul_kernel,(.L_x_5 - matmul_kernel)
        .other          matmul_kernel,@"STO_CUDA_ENTRY STV_DEFAULT"
matmul_kernel:
.text.matmul_kernel:
[----:B------:R-:W-:-:S03]  /*0000*/  IMAD.MOV.U32 R1, RZ, RZ, c[0x0][0x28] ;  /* 0x00000a00ff017624 */ /* 0x000fc600078e00ff */
[----:B------:R-:W-:Y:S01]  /*0010*/  IMAD.MOV.U32 R0, RZ, RZ, c[0x0][0x17c] ;  /* 0x00005f00ff007624 */ /* 0x000fe200078e00ff */
[----:B------:R-:W0:Y:S01]  /*0020*/  S2R R12, SR_TID.X ;  /* 0x00000000000c7919 */ /* 0x000e220000002100 */
[----:B------:R-:W-:Y:S01]  /*0030*/  IADD3 R1, R1, -0x12c8, RZ ;  /* 0xffffed3801017810 */ /* 0x000fe20007ffe0ff */
[----:B------:R-:W-:Y:S02]  /*0040*/  ULDC.64 UR10, c[0x0][0x118] ;  /* 0x00004600000a7ab9 */ /* 0x000fe40000000a00 */
[----:B------:R-:W-:-:S04]  /*0050*/  IADD3 R0, R0, 0x1ff, RZ ;  /* 0x000001ff00007810 */ /* 0x000fc80007ffe0ff */
[----:B------:R-:W-:-:S04]  /*0060*/  SHF.R.S32.HI R3, RZ, 0x1f, R0 ;  /* 0x0000001fff037819 */ /* 0x000fc80000011400 */
[----:B------:R-:W-:-:S04]  /*0070*/  LEA.HI R3, R3, R0, RZ, 0x9 ;  /* 0x0000000003037211 */ /* 0x000fc800078f48ff */
[----:B------:R-:W-:Y:S02]  /*0080*/  SHF.R.S32.HI R0, RZ, 0x9, R3 ;  /* 0x00000009ff007819 */ /* 0x000fe40000011403 */
[----:B------:R-:W1:Y:S03]  /*0090*/  S2R R3, SR_CTAID.X ;  /* 0x0000000000037919 */ /* 0x000e660000002500 */
[----:B------:R-:W-:Y:S01]  /*00a0*/  IMAD.SHL.U32 R0, R0, 0x8, RZ ;  /* 0x0000000800007824 */ /* 0x000fe200078e00ff */
[----:B0-----:R-:W-:-:S04]  /*00b0*/  LOP3.LUT R20, R12, 0x80, RZ, 0xc0, !PT ;  /* 0x000000800c147812 */ /* 0x001fc800078ec0ff */
[-C--:B------:R-:W-:Y:S02]  /*00c0*/  IABS R7, R0.reuse ;  /* 0x0000000000077213 */ /* 0x080fe40000000000 */
[----:B------:R-:W-:Y:S02]  /*00d0*/  IABS R10, R0 ;  /* 0x00000000000a7213 */ /* 0x000fe40000000000 */
[----:B------:R-:W0:Y:S01]  /*00e0*/  I2F.RP R2, R7 ;  /* 0x0000000700027306 */ /* 0x000e220000209400 */
[----:B-1----:R-:W-:-:S07]  /*00f0*/  IABS R8, R3 ;  /* 0x0000000300087213 */ /* 0x002fce0000000000 */
[----:B0-----:R-:W0:Y:S02]  /*0100*/  MUFU.RCP R2, R2 ;  /* 0x0000000200027308 */ /* 0x001e240000001000 */
[----:B0-----:R-:W-:Y:S01]  /*0110*/  IADD3 R4, R2, 0xffffffe, RZ ;  /* 0x0ffffffe02047810 */ /* 0x001fe20007ffe0ff */
[----:B------:R-:W-:-:S05]  /*0120*/  IMAD.MOV R2, RZ, RZ, -R10 ;  /* 0x000000ffff027224 */ /* 0x000fca00078e0a0a */
[----:B------:R0:W1:Y:S02]  /*0130*/  F2I.FTZ.U32.TRUNC.NTZ R5, R4 ;  /* 0x0000000400057305 */ /* 0x000064000021f000 */
[----:B0-----:R-:W-:Y:S02]  /*0140*/  IMAD.MOV.U32 R4, RZ, RZ, RZ ;  /* 0x000000ffff047224 */ /* 0x001fe400078e00ff */
[----:B-1----:R-:W-:-:S04]  /*0150*/  IMAD.MOV R6, RZ, RZ, -R5 ;  /* 0x000000ffff067224 */ /* 0x002fc800078e0a05 */
[----:B------:R-:W-:Y:S02]  /*0160*/  IMAD R9, R6, R7, RZ ;  /* 0x0000000706097224 */ /* 0x000fe400078e02ff */
[----:B------:R-:W-:Y:S02]  /*0170*/  IMAD.MOV.U32 R6, RZ, RZ, R8 ;  /* 0x000000ffff067224 */ /* 0x000fe400078e0008 */
[----:B------:R-:W-:-:S06]  /*0180*/  IMAD.HI.U32 R5, R5, R9, R4 ;  /* 0x0000000905057227 */ /* 0x000fcc00078e0004 */
[----:B------:R-:W-:-:S04]  /*0190*/  IMAD.HI.U32 R5, R5, R6, RZ ;  /* 0x0000000605057227 */ /* 0x000fc800078e00ff */
[----:B------:R-:W-:-:S05]  /*01a0*/  IMAD R2, R5, R2, R6 ;  /* 0x0000000205027224 */ /* 0x000fca00078e0206 */
[----:B------:R-:W-:-:S13]  /*01b0*/  ISETP.GT.U32.AND P1, PT, R7, R2, PT ;  /* 0x000000020700720c */ /* 0x000fda0003f24070 */
[----:B------:R-:W-:Y:S01]  /*01c0*/  @!P1 IMAD.IADD R2, R2, 0x1, -R7 ;  /* 0x0000000102029824 */ /* 0x000fe200078e0a07 */
[----:B------:R-:W-:Y:S02]  /*01d0*/  @!P1 IADD3 R5, R5, 0x1, RZ ;  /* 0x0000000105059810 */ /* 0x000fe40007ffe0ff */
[----:B------:R-:W-:Y:S02]  /*01e0*/  ISETP.NE.AND P1, PT, R0, RZ, PT ;  /* 0x000000ff0000720c */ /* 0x000fe40003f25270 */
[----:B------:R-:W-:Y:S02]  /*01f0*/  ISETP.GE.U32.AND P0, PT, R2, R7, PT ;  /* 0x000000070200720c */ /* 0x000fe40003f06070 */
[----:B------:R-:W-:-:S04]  /*0200*/  LOP3.LUT R2, R3, R0, RZ, 0x3c, !PT ;  /* 0x0000000003027212 */ /* 0x000fc800078e3cff */
[----:B------:R-:W-:Y:S01]  /*0210*/  ISETP.GE.AND P2, PT, R2, RZ, PT ;  /* 0x000000ff0200720c */ /* 0x000fe20003f46270 */
[----:B------:R-:W-:-:S05]  /*0220*/  IMAD.MOV.U32 R2, RZ, RZ, c[0x0][0x178] ;  /* 0x00005e00ff027624 */ /* 0x000fca00078e00ff */
[----:B------:R-:W-:Y:S02]  /*0230*/  IADD3 R2, R2, 0xf, RZ ;  /* 0x0000000f02027810 */ /* 0x000fe40007ffe0ff */
[----:B------:R-:W-:-:S05]  /*0240*/  @P0 IADD3 R5, R5, 0x1, RZ ;  /* 0x0000000105050810 */ /* 0x000fca0007ffe0ff */
[----:B------:R-:W-:Y:S01]  /*0250*/  IMAD.MOV.U32 R4, RZ, RZ, R5 ;  /* 0x000000ffff047224 */ /* 0x000fe200078e0005 */
[----:B------:R-:W-:-:S03]  /*0260*/  SHF.R.S32.HI R5, RZ, 0x1f, R2 ;  /* 0x0000001fff057819 */ /* 0x000fc60000011402 */
[----:B------:R-:W-:Y:S01]  /*0270*/  @!P2 IMAD.MOV R4, RZ, RZ, -R4 ;  /* 0x000000ffff04a224 */ /* 0x000fe200078e0a04 */
[----:B------:R-:W-:Y:S02]  /*0280*/  @!P1 LOP3.LUT R4, RZ, R0, RZ, 0x33, !PT ;  /* 0x00000000ff049212 */ /* 0x000fe400078e33ff */
[----:B------:R-:W-:-:S03]  /*0290*/  LEA.HI R5, R5, R2, RZ, 0x4 ;  /* 0x0000000205057211 */ /* 0x000fc600078f20ff */
[----:B------:R-:W-:Y:S02]  /*02a0*/  IMAD.SHL.U32 R2, R4, 0x8, RZ ;  /* 0x0000000804027824 */ /* 0x000fe400078e00ff */
[----:B------:R-:W-:-:S03]  /*02b0*/  IMAD.MOV R4, RZ, RZ, -R4 ;  /* 0x000000ffff047224 */ /* 0x000fc600078e0a04 */
[----:B------:R-:W-:Y:S01]  /*02c0*/  LEA.HI.SX32 R5, R5, -R2, 0x1c ;  /* 0x8000000205057211 */ /* 0x000fe200078fe2ff */
[----:B------:R-:W-:Y:S02]  /*02d0*/  IMAD R11, R0, R4, R3 ;  /* 0x00000004000b7224 */ /* 0x000fe400078e0203 */
[----:B------:R-:W-:Y:S01]  /*02e0*/  IMAD.MOV.U32 R4, RZ, RZ, RZ ;  /* 0x000000ffff047224 */ /* 0x000fe200078e00ff */
[----:B------:R-:W-:-:S04]  /*02f0*/  IMNMX R8, R5, 0x8, PT ;  /* 0x0000000805087817 */ /* 0x000fc80003800200 */
[----:B------:R-:W-:-:S04]  /*0300*/  IABS R7, R8 ;  /* 0x0000000800077213 */ /* 0x000fc80000000000 */
[----:B------:R-:W0:Y:S08]  /*0310*/  I2F.RP R6, R7 ;  /* 0x0000000700067306 */ /* 0x000e300000209400 */
[----:B0-----:R-:W0:Y:S02]  /*0320*/  MUFU.RCP R6, R6 ;  /* 0x0000000600067308 */ /* 0x001e240000001000 */
[----:B0-----:R-:W-:-:S02]  /*0330*/  IADD3 R5, R6, 0xffffffe, RZ ;  /* 0x0ffffffe06057810 */ /* 0x001fc40007ffe0ff */
[----:B------:R-:W-:-:S04]  /*0340*/  LOP3.LUT R6, R12, 0xf, RZ, 0xc0, !PT ;  /* 0x0000000f0c067812 */ /* 0x000fc800078ec0ff */
[----:B------:R-:W0:Y:S02]  /*0350*/  F2I.FTZ.U32.TRUNC.NTZ R5, R5 ;  /* 0x0000000500057305 */ /* 0x000e24000021f000 */
[----:B0-----:R-:W-:-:S04]  /*0360*/  IMAD.MOV R9, RZ, RZ, -R5 ;  /* 0x000000ffff097224 */ /* 0x001fc800078e0a05 */
[----:B------:R-:W-:Y:S01]  /*0370*/  IMAD.MOV.U32 R0, RZ, RZ, R9 ;  /* 0x000000ffff007224 */ /* 0x000fe200078e0009 */
[----:B------:R-:W-:-:S03]  /*0380*/  IABS R9, R11 ;  /* 0x0000000b00097213 */ /* 0x000fc60000000000 */
[----:B------:R-:W-:Y:S01]  /*0390*/  IMAD R3, R0, R7, RZ ;  /* 0x0000000700037224 */ /* 0x000fe200078e02ff */
[----:B------:R-:W-:-:S03]  /*03a0*/  IABS R0, R8 ;  /* 0x0000000800007213 */ /* 0x000fc60000000000 */
[----:B------:R-:W-:-:S04]  /*03b0*/  IMAD.HI.U32 R4, R5, R3, R4 ;  /* 0x0000000305047227 */ /* 0x000fc800078e0004 */
[----:B------:R-:W-:Y:S02]  /*03c0*/  IMAD.MOV R0, RZ, RZ, -R0 ;  /* 0x000000ffff007224 */ /* 0x000fe400078e0a00 */
        /* <DEDUP_REMOVED lines=8> */
[----:B------:R-:W-:-:S07]  /*0450*/  ISETP.GE.AND P2, PT, R0, RZ, PT ;  /* 0x000000ff0000720c */ /* 0x000fce0003f46270 */
[----:B------:R-:W-:-:S05]  /*0460*/  @P0 IADD3 R4, R4, 0x1, RZ ;  /* 0x0000000104040810 */ /* 0x000fca0007ffe0ff */
[----:B------:R-:W-:Y:S02]  /*0470*/  IMAD.MOV.U32 R0, RZ, RZ, R4 ;  /* 0x000000ffff007224 */ /* 0x000fe400078e0004 */
[----:B------:R-:W-:Y:S02]  /*0480*/  IMAD.MOV.U32 R4, RZ, RZ, 0x7f ;  /* 0x0000007fff047424 */ /* 0x000fe400078e00ff */
[----:B------:R-:W-:Y:S01]  /*0490*/  @!P2 IMAD.MOV R0, RZ, RZ, -R0 ;  /* 0x000000ffff00a224 */ /* 0x000fe200078e0a00 */
[----:B------:R-:W-:Y:S02]  /*04a0*/  @!P1 LOP3.LUT R0, RZ, R8, RZ, 0x33, !PT ;  /* 0x00000008ff009212 */ /* 0x000fe400078e33ff */
[----:B------:R-:W-:-:S03]  /*04b0*/  IADD3 R4, R4, c[0x0][0x180], RZ ;  /* 0x0000600004047a10 */ /* 0x000fc60007ffe0ff */
[----:B------:R-:W-:Y:S01]  /*04c0*/  IMAD.MOV R3, RZ, RZ, -R0 ;  /* 0x000000ffff037224 */ /* 0x000fe200078e0a00 */
[----:B------:R-:W-:Y:S01]  /*04d0*/  ISETP.GT.AND P0, PT, R4, 0x7f, PT ;  /* 0x0000007f0400780c */ /* 0x000fe20003f04270 */
[----:B------:R-:W-:Y:S02]  /*04e0*/  IMAD.SHL.U32 R21, R0, 0x200, RZ ;  /* 0x0000020000157824 */ /* 0x000fe400078e00ff */
[----:B------:R-:W-:-:S04]  /*04f0*/  IMAD R3, R8, R3, R11 ;  /* 0x0000000308037224 */ /* 0x000fc800078e020b */
[----:B------:R-:W-:Y:S01]  /*0500*/  IMAD.IADD R3, R2, 0x1, R3 ;  /* 0x0000000102037824 */ /* 0x000fe200078e0203 */
[----:B------:R-:W-:-:S03]  /*0510*/  SHF.R.U32.HI R2, RZ, 0x4, R12 ;  /* 0x00000004ff027819 */ /* 0x000fc6000001160c */
[----:B------:R-:W-:Y:S01]  /*0520*/  IMAD R3, R3, 0x10, R6 ;  /* 0x0000001003037824 */ /* 0x000fe200078e0206 */
[----:B------:R-:W-:-:S04]  /*0530*/  SGXT.U32 R2, R2, 0x4 ;  /* 0x000000040202781a */ /* 0x000fc80000000000 */
[----:B------:R0:W-:Y:S01]  /*0540*/  STL [R1+0xa64], R3 ;  /* 0x000a640301007387 */ /* 0x0001e20000100800 */
[C---:B------:R-:W-:Y:S02]  /*0550*/  LOP3.LUT R6, R2.reuse, 0x20, RZ, 0xfc, !PT ;  /* 0x0000002002067812 */ /* 0x040fe400078efcff */
[C---:B------:R-:W-:Y:S01]  /*0560*/  LOP3.LUT R5, R2.reuse, 0x40, RZ, 0xfc, !PT ;  /* 0x0000004002057812 */ /* 0x040fe200078efcff */
[----:B------:R1:W-:Y:S01]  /*0570*/  STL [R1+0xa4c], R21 ;  /* 0x000a4c1501007387 */ /* 0x0003e20000100800 */
[C---:B0-----:R-:W-:Y:S02]  /*0580*/  LOP3.LUT R3, R2.reuse, 0x10, RZ, 0xfc, !PT ;  /* 0x0000001002037812 */ /* 0x041fe400078efcff */
[C---:B------:R-:W-:Y:S02]  /*0590*/  LOP3.LUT R3, R2.reuse, 0x50, RZ, 0xfc, !PT ;  /* 0x0000005002037812 */ /* 0x040fe400078efcff */
[----:B------:R-:W-:Y:S01]  /*05a0*/  LOP3.LUT R2, R2, 0x60, RZ, 0xfc, !PT ;  /* 0x0000006002027812 */ /* 0x000fe200078efcff */
[----:B------:R-:W-:Y:S05]  /*05b0*/  @P0 BRA `(.L_x_0) ;  /* 0x000000e000000947 */ /* 0x000fea0003800000 */
[C---:B-1----:R-:W-:Y:S01]  /*05c0*/  IMAD.SHL.U32 R0, R12.reuse, 0x20, RZ ;  /* 0x000000200c007824 */ /* 0x042fe200078e00ff */
[----:B------:R-:W-:Y:S01]  /*05d0*/  CS2R R16, SRZ ;  /* 0x0000000000107805 */ /* 0x000fe2000001ff00 */
[----:B------:R-:W-:Y:S01]  /*05e0*/  IMAD.SHL.U32 R2, R12, 0x10, RZ ;  /* 0x000000100c027824 */ /* 0x000fe200078e00ff */
[----:B------:R-:W-:Y:S01]  /*05f0*/  CS2R R18, SRZ ;  /* 0x0000000000127805 */ /* 0x000fe2000001ff00 */
[----:B------:R-:W-:Y:S01]  /*0600*/  CS2R R12, SRZ ;  /* 0x00000000000c7805 */ /* 0x000fe2000001ff00 */
[----:B------:R-:W-:Y:S01]  /*0610*/  LOP3.LUT R0, R0, 0x60, RZ, 0xc0, !PT ;  /* 0x0000006000007812 */ /* 0x000fe200078ec0ff */
[----:B------:R-:W-:Y:S01]  /*0620*/  CS2R R14, SRZ ;  /* 0x00000000000e7805 */ /* 0x000fe2000001ff00 */
[----:B------:R0:W-:Y:S01]  /*0630*/  STL [R1+0xa5c], R2 ;  /* 0x000a5c0201007387 */ /* 0x0001e20000100800 */
[----:B------:R-:W-:Y:S01]  /*0640*/  CS2R R8, SRZ ;  /* 0x0000000000087805 */ /* 0x000fe2000001ff00 */
[----:B------:R-:W-:Y:S01]  /*0650*/  CS2R R10, SRZ ;  /* 0x00000000000a7805 */ /* 0x000fe2000001ff00 */
[----:B------:R-:W-:Y:S01]  /*0660*/  CS2R R4, SRZ ;  /* 0x0000000000047805 */ /* 0x000fe2000001ff00 */
[----:B------:R0:W-:Y:S01]  /*0670*/  STL [R1+0xa60], R0 ;  /* 0x000a600001007387 */ /* 0x0001e20000100800 */
[----:B------:R-:W-:Y:S01]  /*0680*/  CS2R R6, SRZ ;  /* 0x0000000000067805 */ /* 0x000fe2000001ff00 */
[----:B------:R-:W-:Y:S05]  /*0690*/  BRA `(.L_x_1) ;  /* 0x0002e45000007947 */ /* 0x000fea0003800000 */
.L_x_0:
[----:B-1----:R-:W-:Y:S01]  /*06a0*/  IABS R27, c[0x0][0x17c] ;  /* 0x00005f00001b7a13 */ /* 0x002fe20000000000 */
[----:B------:R-:W-:Y:S01]  /*06b0*/  ULDC.64 UR6, c[0x0][0x188] ;  /* 0x0000620000067ab9 */ /* 0x000fe20000000a00 */
[----:B------:R-:W-:-:S02]  /*06c0*/  LEA.HI R5, R20, R21, RZ, 0x19 ;  /* 0x0000001514057211 */ /* 0x000fc400078fc8ff */
[----:B------:R-:W0:Y:S01]  /*06d0*/  I2F.RP R0, R27 ;  /* 0x0000001b00007306 */ /* 0x000e220000209400 */
[----:B------:R-:W-:Y:S02]  /*06e0*/  IABS R28, c[0x0][0x178] ;  /* 0x00005e00001c7a13 */ /* 0x000fe40000000000 */
[C---:B------:R-:W-:Y:S02]  /*06f0*/  IADD3 R7, R5.reuse, 0x1fe, RZ ;  /* 0x000001fe05077810 */ /* 0x040fe40007ffe0ff */
[----:B------:R-:W-:Y:S02]  /*0700*/  IADD3 R8, R5, 0x1fa, RZ ;  /* 0x000001fa05087810 */ /* 0x000fe40007ffe0ff */
[----:B------:R-:W-:Y:S02]  /*0710*/  IABS R14, R7 ;  /* 0x00000007000e7213 */ /* 0x000fe40000000000 */
[----:B------:R-:W-:Y:S02]  /*0720*/  IABS R11, R8 ;  /* 0x00000008000b7213 */ /* 0x000fe40000000000 */
[----:B------:R-:W-:-:S02]  /*0730*/  ISETP.GE.AND P3, PT, R7, RZ, PT ;  /* 0x000000ff0700720c */ /* 0x000fc40003f66270 */
[----:B------:R-:W-:Y:S01]  /*0740*/  IADD3 R7, R5, 0x1f6, RZ ;  /* 0x000001f605077810 */ /* 0x000fe20007ffe0ff */
[----:B0-----:R-:W0:Y:S02]  /*0750*/  MUFU.RCP R0, R0 ;  /* 0x0000000000007308 */ /* 0x001e240000001000 */
[----:B0-----:R-:W-:-:S06]  /*0760*/  IADD3 R2, R0, 0xffffffe, RZ ;  /* 0x0ffffffe00027810 */ /* 0x001fcc0007ffe0ff */
[----:B------:R0:W1:Y:S02]  /*0770*/  F2I.FTZ.U32.TRUNC.NTZ R3, R2 ;  /* 0x0000000200037305 */ /* 0x000064000021f000 */
[----:B0-----:R-:W-:Y:S02]  /*0780*/  IMAD.MOV.U32 R2, RZ, RZ, RZ ;  /* 0x000000ffff027224 */ /* 0x001fe400078e00ff */
[----:B-1----:R-:W-:-:S04]  /*0790*/  IMAD.MOV R6, RZ, RZ, -R3 ;  /* 0x000000ffff067224 */ /* 0x002fc800078e0a03 */
[----:B------:R-:W-:Y:S01]  /*07a0*/  IMAD R9, R6, R27, RZ ;  /* 0x0000001b06097224 */ /* 0x000fe200078e02ff */
[----:B------:R-:W-:-:S03]  /*07b0*/  IADD3 R6, R5, 0x1fc, RZ ;  /* 0x000001fc05067810 */ /* 0x000fc60007ffe0ff */
[----:B------:R-:W-:Y:S01]  /*07c0*/  IMAD.HI.U32 R0, R3, R9, R2 ;  /* 0x0000000903007227 */ /* 0x000fe200078e0002 */
[----:B------:R-:W-:Y:S02]  /*07d0*/  IABS R10, R6 ;  /* 0x00000006000a7213 */ /* 0x000fe40000000000 */
[----:B------:R-:W-:Y:S02]  /*07e0*/  SHF.R.S32.HI R9, RZ, 0x1f, R4 ;  /* 0x0000001fff097819 */ /* 0x000fe40000011404 */
[----:B------:R-:W-:Y:S01]  /*07f0*/  ISETP.GE.AND P4, PT, R6, RZ, PT ;  /* 0x000000ff0600720c */ /* 0x000fe20003f86270 */
[----:B------:R-:W-:Y:S01]  /*0800*/  IMAD.HI.U32 R2, R0, R14, RZ ;  /* 0x0000000e00027227 */ /* 0x000fe200078e00ff */
[----:B------:R-:W-:-:S03]  /*0810*/  IABS R6, R7 ;  /* 0x0000000700067213 */ /* 0x000fc60000000000 */
[----:B------:R-:W-:Y:S02]  /*0820*/  IMAD.MOV R3, RZ, RZ, -R2 ;  /* 0x000000ffff037224 */ /* 0x000fe400078e0a02 */
[----:B------:R-:W-:-:S04]  /*0830*/  IMAD.HI.U32 R2, R0, R10, RZ ;  /* 0x0000000a00027227 */ /* 0x000fc800078e00ff */
[----:B------:R-:W-:Y:S02]  /*0840*/  IMAD R14, R27, R3, R14 ;  /* 0x000000031b0e7224 */ /* 0x000fe400078e020e */
[----:B------:R-:W-:-:S03]  /*0850*/  IMAD.HI.U32 R3, R0, R11, RZ ;  /* 0x0000000b00037227 */ /* 0x000fc600078e00ff */
[----:B------:R-:W-:Y:S01]  /*0860*/  ISETP.GT.U32.AND P0, PT, R27, R14, PT ;  /* 0x0000000e1b00720c */ /* 0x000fe20003f04070 */
[----:B------:R-:W-:Y:S02]  /*0870*/  IMAD.MOV R2, RZ, RZ, -R2 ;  /* 0x000000ffff027224 */ /* 0x000fe400078e0a02 */
[----:B------:R-:W-:Y:S01]  /*0880*/  IMAD.MOV R12, RZ, RZ, -R3 ;  /* 0x000000ffff0c7224 */ /* 0x000fe200078e0a03 */
[----:B------:R-:W-:Y:S01]  /*0890*/  LEA.HI R3, R9, R4, RZ, 0x7 ;  /* 0x0000000409037211 */ /* 0x000fe200078f38ff */
[----:B------:R-:W-:Y:S01]  /*08a0*/  IMAD R10, R27, R2, R10 ;  /* 0x000000021b0a7224 */ /* 0x000fe200078e020a */
[----:B------:R-:W-:Y:S01]  /*08b0*/  IADD3 R4, R5, 0x1f4, RZ ;  /* 0x000001f405047810 */ /* 0x000fe20007ffe0ff */
[----:B------:R-:W-:Y:S01]  /*08c0*/  IMAD R11, R27, R12, R11 ;  /* 0x0000000c1b0b7224 */ /* 0x000fe200078e020b */
[----:B------:R-:W-:Y:S01]  /*08d0*/  IADD3 R9, R5, 0x1f0, RZ ;  /* 0x000001f005097810 */ /* 0x000fe20007ffe0ff */
[----:B------:R0:W-:Y:S01]  /*08e0*/  STL [R1+0xa48], R3 ;  /* 0x000a480301007387 */ /* 0x0001e20000100800 */
[----:B------:R-:W-:-:S02]  /*08f0*/  ISETP.GT.U32.AND P5, PT, R27, R10, PT ;  /* 0x0000000a1b00720c */ /* 0x000fc40003fa4070 */
[C---:B------:R-:W-:Y:S01]  /*0900*/  ISETP.GT.U32.AND P1, PT, R27.reuse, R11, PT ;  /* 0x0000000b1b00720c */ /* 0x040fe20003f24070 */
[--C-:B------:R-:W-:Y:S01]  /*0910*/  @!P0 IMAD.IADD R14, R14, 0x1, -R27.reuse ;  /* 0x000000010e0e8824 */ /* 0x100fe200078e0a1b */
[----:B------:R-:W-:Y:S02]  /*0920*/  ISETP.GE.AND P0, PT, R8, RZ, PT ;  /* 0x000000ff0800720c */ /* 0x000fe40003f06270 */
[----:B------:R-:W-:Y:S02]  /*0930*/  IABS R8, R4 ;  /* 0x0000000400087213 */ /* 0x000fe40000000000 */
[----:B------:R-:W-:Y:S02]  /*0940*/  ISETP.GT.U32.AND P6, PT, R27, R14, PT ;  /* 0x0000000e1b00720c */ /* 0x000fe40003fc4070 */
[----:B0-----:R-:W-:Y:S02]  /*0950*/  IADD3 R3, R5, 0x1f8, RZ ;  /* 0x000001f805037810 */ /* 0x001fe40007ffe0ff */
[----:B------:R-:W-:Y:S01]  /*0960*/  IABS R18, R9 ;  /* 0x0000000900127213 */ /* 0x000fe20000000000 */
[--C-:B------:R-:W-:Y:S01]  /*0970*/  @!P5 IMAD.IADD R10, R10, 0x1, -R27.reuse ;  /* 0x000000010a0ad824 */ /* 0x100fe200078e0a1b */
[----:B------:R-:W-:Y:S01]  /*0980*/  IABS R29, R3 ;  /* 0x00000003001d7213 */ /* 0x000fe20000000000 */
[----:B------:R-:W-:Y:S01]  /*0990*/  @!P1 IMAD.IADD R11, R11, 0x1, -R27 ;  /* 0x000000010b0b9824 */ /* 0x000fe200078e0a1b */
[----:B------:R-:W-:Y:S01]  /*09a0*/  ISETP.GE.AND P2, PT, R3, RZ, PT ;  /* 0x000000ff0300720c */ /* 0x000fe20003f46270 */
[----:B------:R-:W-:Y:S01]  /*09b0*/  IMAD.HI.U32 R3, R0, R6, RZ ;  /* 0x0000000600037227 */ /* 0x000fe200078e00ff */
[----:B------:R-:W-:-:S02]  /*09c0*/  ISETP.GT.U32.AND P5, PT, R27, R10, PT ;  /* 0x0000000a1b00720c */ /* 0x000fc40003fa4070 */
[----:B------:R-:W-:Y:S01]  /*09d0*/  ISETP.GE.AND P1, PT, R7, RZ, PT ;  /* 0x000000ff0700720c */ /* 0x000fe20003f26270 */
[----:B------:R-:W-:-:S04]  /*09e0*/  IMAD.HI.U32 R2, R0, R29, RZ ;  /* 0x0000001d00027227 */ /* 0x000fc800078e00ff */
[----:B------:R-:W-:Y:S01]  /*09f0*/  @!P6 IMAD.IADD R14, R14, 0x1, -R27 ;  /* 0x000000010e0ee824 */ /* 0x000fe200078e0a1b */
[C---:B------:R-:W-:Y:S01]  /*0a00*/  ISETP.GT.U32.AND P6, PT, R27.reuse, R11, PT ;  /* 0x0000000b1b00720c */ /* 0x040fe20003fc4070 */
[----:B------:R-:W-:Y:S02]  /*0a10*/  IMAD.MOV R2, RZ, RZ, -R2 ;  /* 0x000000ffff027224 */ /* 0x000fe400078e0a02 */
[----:B------:R-:W-:Y:S02]  /*0a20*/  IMAD.MOV R3, RZ, RZ, -R3 ;  /* 0x000000ffff037224 */ /* 0x000fe400078e0a03 */
[C---:B------:R-:W-:Y:S02]  /*0a30*/  IMAD R29, R27.reuse, R2, R29 ;  /* 0x000000021b1d7224 */ /* 0x040fe400078e021d */
[----:B------:R-:W-:Y:S01]  /*0a40*/  IMAD R6, R27, R3, R6 ;  /* 0x000000031b067224 */ /* 0x000fe200078e0206 */
[----:B------:R-:W-:Y:S01]  /*0a50*/  IADD3 R3, R5, 0x1ee, RZ ;  /* 0x000001ee05037810 */ /* 0x000fe20007ffe0ff */
[--C-:B------:R-:W-:Y:S01]  /*0a60*/  @!P5 IMAD.IADD R10, R10, 0x1, -R27.reuse ;  /* 0x000000010a0ad824 */ /* 0x100fe200078e0a1b */
[----:B------:R-:W-:Y:S01]  /*0a70*/  ISETP.GT.U32.AND P5, PT, R27, R29, PT ;  /* 0x0000001d1b00720c */ /* 0x000fe20003fa4070 */
[----:B------:R-:W-:Y:S01]  /*0a80*/  IMAD.MOV.U32 R7, RZ, RZ, R8 ;  /* 0x000000ffff077224 */ /* 0x000fe200078e0008 */
[----:B------:R-:W-:Y:S01]  /*0a90*/  IADD3 R8, R5, 0x1f2, RZ ;  /* 0x000001f205087810 */ /* 0x000fe20007ffe0ff */
[----:B------:R-:W-:Y:S01]  /*0aa0*/  @!P6 IMAD.IADD R11, R11, 0x1, -R27 ;  /* 0x000000010b0be824 */ /* 0x000fe200078e0a1b */
[----:B------:R-:W-:Y:S01]  /*0ab0*/  ISETP.GT.U32.AND P6, PT, R27, R6, PT ;  /* 0x000000061b00720c */ /* 0x000fe20003fc4070 */
[----:B------:R-:W-:Y:S01]  /*0ac0*/  IMAD.HI.U32 R2, R0, R7, RZ ;  /* 0x0000000700027227 */ /* 0x000fe200078e00ff */
[----:B------:R-:W-:-:S02]  /*0ad0*/  IABS R17, R8 ;  /* 0x0000000800117213 */ /* 0x000fc40000000000 */
[----:B------:R-:W-:Y:S01]  /*0ae0*/  IABS R15, R3 ;  /* 0x00000003000f7213 */ /* 0x000fe20000000000 */
[----:B------:R-:W-:Y:S02]  /*0af0*/  IMAD.MOV R2, RZ, RZ, -R2 ;  /* 0x000000ffff027224 */ /* 0x000fe400078e0a02 */
[----:B------:R-:W-:-:S04]  /*0b00*/  IMAD.HI.U32 R13, R0, R17, RZ ;  /* 0x00000011000d7227 */ /* 0x000fc800078e00ff */
[--C-:B------:R-:W-:Y:S02]  /*0b10*/  @!P5 IMAD.IADD R29, R29, 0x1, -R27.reuse ;  /* 0x000000011d1dd824 */ /* 0x100fe400078e0a1b */
[----:B------:R-:W-:Y:S02]  /*0b20*/  @!P6 IMAD.IADD R6, R6, 0x1, -R27 ;  /* 0x000000010606e824 */ /* 0x000fe400078e0a1b */
[C---:B------:R-:W-:Y:S01]  /*0b30*/  IMAD R7, R27.reuse, R2, R7 ;  /* 0x000000021b077224 */ /* 0x040fe200078e0207 */
[----:B------:R-:W-:Y:S01]  /*0b40*/  ISETP.GT.U32.AND P6, PT, R27, R29, PT ;  /* 0x0000001d1b00720c */ /* 0x000fe20003fc4070 */
[----:B------:R-:W-:Y:S01]  /*0b50*/  IMAD.MOV R13, RZ, RZ, -R13 ;  /* 0x000000ffff0d7224 */ /* 0x000fe200078e0a0d */
[----:B------:R-:W-:Y:S01]  /*0b60*/  IADD3 R2, R5, 0x1ec, RZ ;  /* 0x000001ec05027810 */ /* 0x000fe20007ffe0ff */
[----:B------:R-:W-:Y:S01]  /*0b70*/  IMAD.MOV.U32 R16, RZ, RZ, R14 ;  /* 0x000000ffff107224 */ /* 0x000fe200078e000e */
[C---:B------:R-:W-:Y:S01]  /*0b80*/  ISETP.GT.U32.AND P5, PT, R27.reuse, R7, PT ;  /* 0x000000071b00720c */ /* 0x040fe20003fa4070 */
[----:B------:R-:W-:Y:S01]  /*0b90*/  IMAD R17, R27, R13, R17 ;  /* 0x0000000d1b117224 */ /* 0x000fe200078e0211 */
[----:B------:R-:W-:Y:S01]  /*0ba0*/  IADD3 R13, R5, 0x1ea, RZ ;  /* 0x000001ea050d7810 */ /* 0x000fe20007ffe0ff */
[----:B------:R-:W-:-:S02]  /*0bb0*/  IMAD.MOV.U32 R14, RZ, RZ, R10 ;  /* 0x000000ffff0e7224 */ /* 0x000fc400078e000a */
[----:B------:R-:W-:-:S04]  /*0bc0*/  IMAD.HI.U32 R10, R0, R15, RZ ;  /* 0x0000000f000a7227 */ /* 0x000fc800078e00ff */
[--C-:B------:R-:W-:Y:S01]  /*0bd0*/  @!P6 IMAD.IADD R29, R29, 0x1, -R27.reuse ;  /* 0x000000011d1de824 */ /* 0x100fe200078e0a1b */
[----:B------:R-:W-:Y:S01]  /*0be0*/  ISETP.GT.U32.AND P6, PT, R27, R17, PT ;  /* 0x000000111b00720c */ /* 0x000fe20003fc4070 */
[----:B------:R-:W-:Y:S02]  /*0bf0*/  IMAD.MOV R10, RZ, RZ, -R10 ;  /* 0x000000ffff0a7224 */ /* 0x000fe400078e0a0a */
[----:B------:R-:W-:Y:S02]  /*0c00*/  @!P5 IMAD.IADD R7, R7, 0x1, -R27 ;  /* 0x000000010707d824 */ /* 0x000fe400078e0a1b */
[----:B------:R-:W-:-:S03]  /*0c10*/  IMAD.HI.U32 R12, R0, R18, RZ ;  /* 0x00000012000c7227 */ /* 0x000fc600078e00ff */
[C---:B------:R-:W-:Y:S01]  /*0c20*/  ISETP.GT.U32.AND P5, PT, R27.reuse, R7, PT ;  /* 0x000000071b00720c */ /* 0x040fe20003fa4070 */
[----:B------:R-:W-:Y:S01]  /*0c30*/  @!P4 IMAD.MOV R14, RZ, RZ, -R14 ;  /* 0x000000ffff0ec224 */ /* 0x000fe200078e0a0e */
[C---:B------:R-:W-:Y:S01]  /*0c40*/  ISETP.GT.U32.AND P4, PT, R27.reuse, R6, PT ;  /* 0x000000061b00720c */ /* 0x040fe20003f84070 */
[----:B------:R-:W-:Y:S01]  /*0c50*/  IMAD R15, R27, R10, R15 ;  /* 0x0000000a1b0f7224 */ /* 0x000fe200078e020f */
[----:B------:R-:W-:Y:S01]  /*0c60*/  IADD3 R10, R5, 0x1e8, RZ ;  /* 0x000001e8050a7810 */ /* 0x000fe20007ffe0ff */
[----:B------:R-:W-:Y:S01]  /*0c70*/  @!P3 IMAD.MOV R16, RZ, RZ, -R16 ;  /* 0x000000ffff10b224 */ /* 0x000fe200078e0a10 */
[----:B------:R-:W-:Y:S01]  /*0c80*/  ISETP.GE.AND P3, PT, R4, RZ, PT ;  /* 0x000000ff0400720c */ /* 0x000fe20003f66270 */
[----:B------:R-:W-:Y:S01]  /*0c90*/  IMAD.MOV R12, RZ, RZ, -R12 ;  /* 0x000000ffff0c7224 */ /* 0x000fe200078e0a0c */
[----:B------:R-:W-:Y:S01]  /*0ca0*/  IABS R4, R2 ;  /* 0x0000000200047213 */ /* 0x000fe20000000000 */
[----:B------:R-:W-:Y:S01]  /*0cb0*/  @!P6 IMAD.IADD R17, R17, 0x1, -R27 ;  /* 0x000000011111e824 */ /* 0x000fe200078e0a1b */
[C---:B------:R-:W-:Y:S01]  /*0cc0*/  ISETP.GT.U32.AND P6, PT, R27.reuse, R15, PT ;  /* 0x0000000f1b00720c */ /* 0x040fe20003fc4070 */
[----:B------:R-:W-:Y:S01]  /*0cd0*/  IMAD R18, R27, R12, R18 ;  /* 0x0000000c1b127224 */ /* 0x000fe200078e0212 */
[----:B------:R0:W-:Y:S01]  /*0ce0*/  STL [R1+0x5c], R16 ;  /* 0x00005c1001007387 */ /* 0x0001e20000100800 */
[----:B------:R-:W-:-:S02]  /*0cf0*/  IMAD.MOV.U32 R12, RZ, RZ, R11 ;  /* 0x000000ffff0c7224 */ /* 0x000fc400078e000b */
[----:B------:R-:W-:Y:S01]  /*0d00*/  IMAD.HI.U32 R11, R0, R4, RZ ;  /* 0x00000004000b7227 */ /* 0x000fe200078e00ff */
[----:B------:R1:W-:Y:S03]  /*0d10*/  STL [R1+0x44], R14 ;  /* 0x0000440e01007387 */ /* 0x0003e60000100800 */
[----:B------:R-:W-:Y:S02]  /*0d20*/  IMAD.MOV R11, RZ, RZ, -R11 ;  /* 0x000000ffff0b7224 */ /* 0x000fe400078e0a0b */
[----:B------:R-:W-:Y:S01]  /*0d30*/  @!P4 IMAD.IADD R6, R6, 0x1, -R27 ;  /* 0x000000010606c824 */ /* 0x000fe200078e0a1b */
[----:B------:R-:W-:Y:S01]  /*0d40*/  ISETP.GE.AND P4, PT, R9, RZ, PT ;  /* 0x000000ff0900720c */ /* 0x000fe20003f86270 */
[----:B------:R-:W-:Y:S01]  /*0d50*/  @!P2 IMAD.MOV R29, RZ, RZ, -R29 ;  /* 0x000000ffff1da224 */ /* 0x000fe200078e0a1d */
[----:B------:R-:W-:Y:S01]  /*0d60*/  ISETP.GT.U32.AND P2, PT, R27, R18, PT ;  /* 0x000000121b00720c */ /* 0x000fe20003f44070 */
[--C-:B------:R-:W-:Y:S01]  /*0d70*/  @!P5 IMAD.IADD R7, R7, 0x1, -R27.reuse ;  /* 0x000000010707d824 */ /* 0x100fe200078e0a1b */
[----:B------:R-:W-:Y:S01]  /*0d80*/  ISETP.GE.AND P5, PT, R3, RZ, PT ;  /* 0x000000ff0300720c */ /* 0x000fe20003fa6270 */
[C---:B------:R-:W-:Y:S01]  /*0d90*/  IMAD R3, R27.reuse, R11, R4 ;  /* 0x0000000b1b037224 */ /* 0x040fe200078e0204 */
[----:B------:R-:W-:Y:S01]  /*0da0*/  IABS R4, R13 ;  /* 0x0000000d00047213 */ /* 0x000fe20000000000 */
[----:B------:R-:W-:Y:S01]  /*0db0*/  @!P1 IMAD.MOV R6, RZ, RZ, -R6 ;  /* 0x000000ffff069224 */ /* 0x000fe200078e0a06 */
[----:B------:R-:W-:Y:S01]  /*0dc0*/  ISETP.GT.U32.AND P1, PT, R27, R17, PT ;  /* 0x000000111b00720c */ /* 0x000fe20003f24070 */
[----:B------:R-:W-:Y:S01]  /*0dd0*/  @!P6 IMAD.IADD R15, R15, 0x1, -R27 ;  /* 0x000000010f0fe824 */ /* 0x000fe200078e0a1b */
[----:B0-----:R-:W-:Y:S01]  /*0de0*/  IABS R16, R10 ;  /* 0x0000000a00107213 */ /* 0x001fe20000000000 */
[----:B------:R-:W-:-:S03]  /*0df0*/  IMAD.HI.U32 R9, R0, R4, RZ ;  /* 0x0000000400097227 */ /* 0x000fc600078e00ff */
[C---:B------:R-:W-:Y:S01]  /*0e00*/  ISETP.GT.U32.AND P6, PT, R27.reuse, R15, PT ;  /* 0x0000000f1b00720c */ /* 0x040fe20003fc4070 */
[----:B------:R-:W-:Y:S02]  /*0e10*/  IMAD.MOV R9, RZ, RZ, -R9 ;  /* 0x000000ffff097224 */ /* 0x000fe400078e0a09 */
[--C-:B------:R-:W-:Y:S02]  /*0e20*/  @!P2 IMAD.IADD R18, R18, 0x1, -R27.reuse ;  /* 0x000000011212a824 */ /* 0x100fe400078e0a1b */
[----:B------:R-:W-:Y:S02]  /*0e30*/  IMAD R4, R27, R9, R4 ;  /* 0x000000091b047224 */ /* 0x000fe400078e0204 */
[----:B------:R-:W-:Y:S01]  /*0e40*/  @!P1 IMAD.IADD R17, R17, 0x1, -R27 ;  /* 0x0000000111119824 */ /* 0x000fe200078e0a1b */
[C---:B------:R-:W-:Y:S01]  /*0e50*/  ISETP.GT.U32.AND P1, PT, R27.reuse, R3, PT ;  /* 0x000000031b00720c */ /* 0x040fe20003f24070 */
[----:B------:R-:W-:Y:S01]  /*0e60*/  @!P0 IMAD.MOV R12, RZ, RZ, -R12 ;  /* 0x000000ffff0c8224 */ /* 0x000fe200078e0a0c */
[----:B------:R-:W-:Y:S01]  /*0e70*/  ISETP.GT.U32.AND P2, PT, R27, R18, PT ;  /* 0x000000121b00720c */ /* 0x000fe20003f44070 */
[----:B------:R-:W-:Y:S01]  /*0e80*/  IMAD.HI.U32 R19, R0, R16, RZ ;  /* 0x0000001000137227 */ /* 0x000fe200078e00ff */
[----:B------:R-:W-:-:S02]  /*0e90*/  ISETP.GE.AND P0, PT, R8, RZ, PT ;  /* 0x000000ff0800720c */ /* 0x000fc40003f06270 */
[----:B------:R-:W-:Y:S01]  /*0ea0*/  IADD3 R8, R5, 0x1e6, RZ ;  /* 0x000001e605087810 */ /* 0x000fe20007ffe0ff */
[----:B------:R-:W-:Y:S01]  /*0eb0*/  @!P6 IMAD.IADD R15, R15, 0x1, -R27 ;  /* 0x000000010f0fe824 */ /* 0x000fe200078e0a1b */
[----:B------:R-:W-:Y:S01]  /*0ec0*/  ISETP.GT.U32.AND P6, PT, R27, R4, PT ;  /* 0x000000041b00720c */ /* 0x000fe20003fc4070 */
[----:B------:R0:W-:Y:S01]  /*0ed0*/  STL [R1], R12 ;  /* 0x0000000c01007387 */ /* 0x0001e20000100800 */
[----:B-1----:R-:W-:Y:S01]  /*0ee0*/  IABS R14, R8 ;  /* 0x00000008000e7213 */ /* 0x002fe20000000000 */
[----:B------:R-:W-:Y:S02]  /*0ef0*/  @!P3 IMAD.MOV R7, RZ, RZ, -R7 ;  /* 0x000000ffff07b224 */ /* 0x000fe400078e0a07 */
[--C-:B------:R-:W-:Y:S01]  /*0f00*/  @!P1 IMAD.IADD R3, R3, 0x1, -R27.reuse ;  /* 0x0000000103039824 */ /* 0x100fe200078e0a1b */
[----:B------:R-:W-:Y:S01]  /*0f10*/  STL [R1+0xbc0], R29 ;  /* 0x000bc01d01007387 */ /* 0x000fe20000100800 */
[----:B------:R-:W-:Y:S01]  /*0f20*/  @!P2 IMAD.IADD R18, R18, 0x1, -R27 ;  /* 0x000000011212a824 */ /* 0x000fe200078e0a1b */
[----:B------:R-:W-:Y:S01]  /*0f30*/  ISETP.GE.AND P2, PT, R2, RZ, PT ;  /* 0x000000ff0200720c */ /* 0x000fe20003f46270 */
[----:B------:R-:W-:Y:S01]  /*0f40*/  IMAD.HI.U32 R2, R0, R14, RZ ;  /* 0x0000000e00027227 */ /* 0x000fe200078e00ff */
[----:B------:R-:W-:Y:S01]  /*0f50*/  STL [R1+0xbc4], R6 ;  /* 0x000bc40601007387 */ /* 0x000fe20000100800 */
[----:B0-----:R-:W-:-:S02]  /*0f60*/  IADD3 R12, R5, 0x1e4, RZ ;  /* 0x000001e4050c7810 */ /* 0x001fc40007ffe0ff */
[----:B------:R-:W-:Y:S01]  /*0f70*/  @!P6 IMAD.IADD R4, R4, 0x1, -R27 ;  /* 0x000000010404e824 */ /* 0x000fe200078e0a1b */
[C---:B------:R-:W-:Y:S01]  /*0f80*/  ISETP.GT.U32.AND P6, PT, R27.reuse, R3, PT ;  /* 0x000000031b00720c */ /* 0x040fe20003fc4070 */
[----:B------:R-:W-:Y:S01]  /*0f90*/  IMAD.MOV R19, RZ, RZ, -R19 ;  /* 0x000000ffff137224 */ /* 0x000fe200078e0a13 */
[----:B------:R-:W-:Y:S01]  /*0fa0*/  IABS R11, R12 ;  /* 0x0000000c000b7213 */ /* 0x000fe20000000000 */
[----:B------:R-:W-:Y:S01]  /*0fb0*/  IMAD.MOV R2, RZ, RZ, -R2 ;  /* 0x000000ffff027224 */ /* 0x000fe200078e0a02 */
[----:B------:R0:W-:Y:S01]  /*0fc0*/  STL [R1+0xbc8], R7 ;  /* 0x000bc80701007387 */ /* 0x0001e20000100800 */
[----:B------:R-:W-:Y:S01]  /*0fd0*/  IMAD R16, R27, R19, R16 ;  /* 0x000000131b107224 */ /* 0x000fe200078e0210 */
[----:B------:R-:W-:Y:S01]  /*0fe0*/  ISETP.GE.AND P1, PT, R13, RZ, PT ;  /* 0x000000ff0d00720c */ /* 0x000fe20003f26270 */
[----:B------:R-:W-:Y:S01]  /*0ff0*/  IMAD.HI.U32 R9, R0, R11, RZ ;  /* 0x0000000b00097227 */ /* 0x000fe200078e00ff */
[----:B------:R-:W-:Y:S02]  /*1000*/  IADD3 R19, R5, 0x1c4, RZ ;  /* 0x000001c405137810 */ /* 0x000fe40007ffe0ff */
[----:B------:R-:W-:Y:S01]  /*1010*/  ISETP.GT.U32.AND P3, PT, R27, R16, PT ;  /* 0x000000101b00720c */ /* 0x000fe20003f64070 */
[----:B------:R-:W-:-:S02]  /*1020*/  IMAD.MOV.U32 R20, RZ, RZ, R17 ;  /* 0x000000ffff147224 */ /* 0x000fc400078e0011 */
[----:B------:R-:W-:Y:S02]  /*1030*/  IMAD.MOV R9, RZ, RZ, -R9 ;  /* 0x000000ffff097224 */ /* 0x000fe400078e0a09 */
[----:B------:R-:W-:Y:S01]  /*1040*/  IMAD R14, R27, R2, R14 ;  /* 0x000000021b0e7224 */ /* 0x000fe200078e020e */
[C---:B------:R-:W-:Y:S01]  /*1050*/  IADD3 R2, R5.reuse, 0x1e2, RZ ;  /* 0x000001e205027810 */ /* 0x040fe20007ffe0ff */
[----:B0-----:R-:W-:Y:S01]  /*1060*/  IMAD.MOV.U32 R7, RZ, RZ, R18 ;  /* 0x000000ffff077224 */ /* 0x001fe200078e0012 */
[----:B------:R-:W-:Y:S01]  /*1070*/  IADD3 R18, R5, 0x1c6, RZ ;  /* 0x000001c605127810 */ /* 0x000fe20007ffe0ff */
[----:B------:R-:W-:Y:S01]  /*1080*/  IMAD.MOV.U32 R6, RZ, RZ, R15 ;  /* 0x000000ffff067224 */ /* 0x000fe200078e000f */
[----:B------:R-:W-:Y:S01]  /*1090*/  IABS R13, R2 ;  /* 0x00000002000d7213 */ /* 0x000fe20000000000 */
[----:B------:R-:W-:Y:S01]  /*10a0*/  @!P0 IMAD.MOV R20, RZ, RZ, -R20 ;  /* 0x000000ffff148224 */ /* 0x000fe200078e0a14 */
[C---:B------:R-:W-:Y:S01]  /*10b0*/  ISETP.GT.U32.AND P0, PT, R27.reuse, R4, PT ;  /* 0x000000041b00720c */ /* 0x040fe20003f04070 */
[----:B------:R-:W-:Y:S01]  /*10c0*/  IMAD R11, R27, R9, R11 ;  /* 0x000000091b0b7224 */ /* 0x000fe200078e020b */
[----:B------:R-:W-:Y:S01]  /*10d0*/  IADD3 R9, R5, 0x1e0, RZ ;  /* 0x000001e005097810 */ /* 0x000fe20007ffe0ff */
[----:B------:R-:W-:Y:S01]  /*10e0*/  @!P4 IMAD.MOV R7, RZ, RZ, -R7 ;  /* 0x000000ffff07c224 */ /* 0x000fe200078e0a07 */
[----:B------:R-:W-:Y:S01]  /*10f0*/  ISETP.GT.U32.AND P4, PT, R27, R14, PT ;  /* 0x0000000e1b00720c */ /* 0x000fe20003f84070 */
[----:B------:R-:W-:Y:S01]  /*1100*/  @!P5 IMAD.MOV R6, RZ, RZ, -R6 ;  /* 0x000000ffff06d224 */ /* 0x000fe200078e0a06 */
[----:B------:R-:W-:Y:S01]  /*1110*/  STL [R1+0x38c], R20 ;  /* 0x00038c1401007387 */ /* 0x000fe20000100800 */
[----:B------:R-:W-:Y:S01]  /*1120*/  @!P6 IMAD.IADD R3, R3, 0x1, -R27 ;  /* 0x000000010303e824 */ /* 0x000fe200078e0a1b */
[----:B------:R-:W-:Y:S01]  /*1130*/  ISETP.GT.U32.AND P6, PT, R27, R11, PT ;  /* 0x0000000b1b00720c */ /* 0x000fe20003fc4070 */
[----:B------:R-:W-:Y:S01]  /*1140*/  IMAD.HI.U32 R15, R0, R13, RZ ;  /* 0x0000000d000f7227 */ /* 0x000fe200078e00ff */
[----:B------:R-:W-:Y:S01]  /*1150*/  STL [R1+0x390], R7 ;  /* 0x0003900701007387 */ /* 0x000fe20000100800 */
[----:B------:R-:W-:-:S02]  /*1160*/  IABS R17, R9 ;  /* 0x0000000900117213 */ /* 0x000fc40000000000 */
[----:B------:R-:W-:Y:S01]  /*1170*/  IMAD.MOV R15, RZ, RZ, -R15 ;  /* 0x000000ffff0f7224 */ /* 0x000fe200078e0a0f */
[----:B------:R0:W-:Y:S01]  /*1180*/  STL [R1+0x394], R6 ;  /* 0x0003940601007387 */ /* 0x0001e20000100800 */
[--C-:B------:R-:W-:Y:S01]  /*1190*/  @!P0 IMAD.IADD R4, R4, 0x1, -R27.reuse ;  /* 0x0000000104048824 */ /* 0x100fe200078e0a1b */
[----:B------:R-:W-:Y:S01]  /*11a0*/  ISETP.GE.AND P5, PT, R10, RZ, PT ;  /* 0x000000ff0a00720c */ /* 0x000fe20003fa6270 */
[--C-:B------:R-:W-:Y:S01]  /*11b0*/  @!P3 IMAD.IADD R16, R16, 0x1, -R27.reuse ;  /* 0x000000011010b824 */ /* 0x100fe200078e0a1b */
[----:B------:R-:W-:Y:S01]  /*11c0*/  ISETP.GE.AND P0, PT, R8, RZ, PT ;  /* 0x000000ff0800720c */ /* 0x000fe20003f06270 */
[----:B------:R-:W-:Y:S01]  /*11d0*/  @!P4 IMAD.IADD R14, R14, 0x1, -R27 ;  /* 0x000000010e0ec824 */ /* 0x000fe200078e0a1b */
[----:B------:R-:W-:Y:S01]  /*11e0*/  ISETP.GE.AND P3, PT, R12, RZ, PT ;  /* 0x000000ff0c00720c */ /* 0x000fe20003f66270 */
[----:B------:R-:W-:Y:S01]  /*11f0*/  IMAD.MOV.U32 R10, RZ, RZ, R17 ;  /* 0x000000ffff0a7224 */ /* 0x000fe200078e0011 */
[C---:B------:R-:W-:Y:S01]  /*1200*/  ISETP.GT.U32.AND P4, PT, R27.reuse, R16, PT ;  /* 0x000000101b00720c */ /* 0x040fe20003f84070 */
[----:B------:R-:W-:-:S02]  /*1210*/  IMAD R13, R27, R15, R13 ;  /* 0x0000000f1b0d7224 */ /* 0x000fc400078e020d */
[----:B0-----:R-:W-:Y:S01]  /*1220*/  IMAD.MOV.U32 R6, RZ, RZ, R3 ;  /* 0x000000ffff067224 */ /* 0x001fe200078e0003 */
[----:B------:R-:W-:Y:S01]  /*1230*/  IADD3 R3, R5, 0x1de, RZ ;  /* 0x000001de05037810 */ /* 0x000fe20007ffe0ff */
[----:B------:R-:W-:Y:S01]  /*1240*/  @!P6 IMAD.IADD R11, R11, 0x1, -R27 ;  /* 0x000000010b0be824 */ /* 0x000fe200078e0a1b */
[C---:B------:R-:W-:Y:S01]  /*1250*/  ISETP.GT.U32.AND P6, PT, R27.reuse, R14, PT ;  /* 0x0000000e1b00720c */ /* 0x040fe20003fc4070 */
[----:B------:R-:W-:Y:S02]  /*1260*/  @!P2 IMAD.MOV R6, RZ, RZ, -R6 ;  /* 0x000000ffff06a224 */ /* 0x000fe400078e0a06 */
[----:B------:R-:W-:Y:S01]  /*1270*/  IMAD.HI.U32 R8, R0, R10, RZ ;  /* 0x0000000a00087227 */ /* 0x000fe200078e00ff */
[----:B------:R-:W-:Y:S02]  /*1280*/  ISETP.GT.U32.AND P2, PT, R27, R11, PT ;  /* 0x0000000b1b00720c */ /* 0x000fe40003f44070 */
[----:B------:R0:W-:Y:S01]  /*1290*/  STL [R1+0x3a0], R6 ;  /* 0x0003a00601007387 */ /* 0x0001e20000100800 */
[----:B------:R-:W-:-:S02]  /*12a0*/  IMAD.MOV R8, RZ, RZ, -R8 ;  /* 0x000000ffff087224 */ /* 0x000fc400078e0a08 */
[--C-:B------:R-:W-:Y:S01]  /*12b0*/  @!P4 IMAD.IADD R16, R16, 0x1, -R27.reuse ;  /* 0x000000011010c824 */ /* 0x100fe200078e0a1b */
[----:B------:R-:W-:Y:S01]  /*12c0*/  ISETP.GE.AND P4, PT, R2, RZ, PT ;  /* 0x000000ff0200720c */ /* 0x000fe20003f86270 */
[----:B------:R-:W-:Y:S01]  /*12d0*/  IMAD R10, R27, R8, R10 ;  /* 0x000000081b0a7224 */ /* 0x000fe200078e020a */
[----:B------:R-:W-:Y:S01]  /*12e0*/  IADD3 R8, R5, 0x1dc, RZ ;  /* 0x000001dc05087810 */ /* 0x000fe20007ffe0ff */
[--C-:B------:R-:W-:Y:S02]  /*12f0*/  @!P6 IMAD.IADD R14, R14, 0x1, -R27.reuse ;  /* 0x000000010e0ee824 */ /* 0x100fe400078e0a1b */
[----:B0-----:R-:W-:Y:S01]  /*1300*/  IMAD.MOV.U32 R6, RZ, RZ, R4 ;  /* 0x000000ffff067224 */ /* 0x001fe200078e0004 */
[----:B------:R-:W-:Y:S01]  /*1310*/  IABS R4, R3 ;  /* 0x0000000300047213 */ /* 0x000fe20000000000 */
[----:B------:R-:W-:Y:S01]  /*1320*/  @!P2 IMAD.IADD R11, R11, 0x1, -R27 ;  /* 0x000000010b0ba824 */ /* 0x000fe200078e0a1b */
[C---:B------:R-:W-:Y:S01]  /*1330*/  ISETP.GT.U32.AND P6, PT, R27.reuse, R10, PT ;  /* 0x0000000a1b00720c */ /* 0x040fe20003fc4070 */
[----:B------:R-:W-:Y:S01]  /*1340*/  @!P1 IMAD.MOV R6, RZ, RZ, -R6 ;  /* 0x000000ffff069224 */ /* 0x000fe200078e0a06 */
[----:B------:R-:W-:Y:S01]  /*1350*/  ISETP.GT.U32.AND P1, PT, R27, R13, PT ;  /* 0x0000000d1b00720c */ /* 0x000fe20003f24070 */
[----:B------:R-:W-:Y:S01]  /*1360*/  IMAD.HI.U32 R15, R0, R4, RZ ;  /* 0x00000004000f7227 */ /* 0x000fe200078e00ff */
[----:B------:R-:W-:-:S02]  /*1370*/  ISETP.GE.AND P2, PT, R9, RZ, PT ;  /* 0x000000ff0900720c */ /* 0x000fc40003f46270 */
[----:B------:R0:W-:Y:S01]  /*1380*/  STL [R1+0x3a8], R6 ;  /* 0x0003a80601007387 */ /* 0x0001e20000100800 */
[----:B------:R-:W-:Y:S01]  /*1390*/  IMAD.MOV R15, RZ, RZ, -R15 ;  /* 0x000000ffff0f7224 */ /* 0x000fe200078e0a0f */
[----:B------:R-:W-:Y:S01]  /*13a0*/  IADD3 R9, R5, 0x1da, RZ ;  /* 0x000001da05097810 */ /* 0x000fe20007ffe0ff */
[----:B------:R-:W-:Y:S01]  /*13b0*/  IMAD.MOV.U32 R7, RZ, RZ, R14 ;  /* 0x000000ffff077224 */ /* 0x000fe200078e000e */
[----:B------:R-:W-:Y:S01]  /*13c0*/  IABS R2, R8 ;  /* 0x0000000800027213 */ /* 0x000fe20000000000 */
[----:B------:R-:W-:Y:S02]  /*13d0*/  IMAD R4, R27, R15, R4 ;  /* 0x0000000f1b047224 */ /* 0x000fe400078e0204 */
[----:B------:R-:W-:Y:S02]  /*13e0*/  @!P0 IMAD.MOV R7, RZ, RZ, -R7 ;  /* 0x000000ffff078224 */ /* 0x000fe400078e0a07 */
[--C-:B------:R-:W-:Y:S01]  /*13f0*/  @!P1 IMAD.IADD R13, R13, 0x1, -R27.reuse ;  /* 0x000000010d0d9824 */ /* 0x100fe200078e0a1b */
[----:B------:R-:W-:Y:S01]  /*1400*/  ISETP.GE.AND P1, PT, R3, RZ, PT ;  /* 0x000000ff0300720c */ /* 0x000fe20003f26270 */
[----:B0-----:R-:W-:Y:S01]  /*1410*/  IMAD.MOV.U32 R6, RZ, RZ, R16 ;  /* 0x000000ffff067224 */ /* 0x001fe200078e0010 */
[----:B------:R-:W-:Y:S01]  /*1420*/  IABS R3, R9 ;  /* 0x0000000900037213 */ /* 0x000fe20000000000 */
[----:B------:R-:W-:Y:S01]  /*1430*/  @!P6 IMAD.IADD R10, R10, 0x1, -R27 ;  /* 0x000000010a0ae824 */ /* 0x000fe200078e0a1b */
[C---:B------:R-:W-:Y:S01]  /*1440*/  ISETP.GT.U32.AND P0, PT, R27.reuse, R4, PT ;  /* 0x000000041b00720c */ /* 0x040fe20003f04070 */
[----:B------:R-:W-:Y:S01]  /*1450*/  @!P5 IMAD.MOV R6, RZ, RZ, -R6 ;  /* 0x000000ffff06d224 */ /* 0x000fe200078e0a06 */
[C---:B------:R-:W-:Y:S01]  /*1460*/  ISETP.GT.U32.AND P5, PT, R27.reuse, R13, PT ;  /* 0x0000000d1b00720c */ /* 0x040fe20003fa4070 */
[----:B------:R-:W-:Y:S01]  /*1470*/  IMAD.HI.U32 R12, R0, R2, RZ ;  /* 0x00000002000c7227 */ /* 0x000fe200078e00ff */
[----:B------:R-:W-:-:S02]  /*1480*/  ISETP.GT.U32.AND P6, PT, R27, R10, PT ;  /* 0x0000000a1b00720c */ /* 0x000fc40003fc4070 */
[----:B------:R0:W-:Y:S01]  /*1490*/  STL [R1+0x3ac], R6 ;  /* 0x0003ac0601007387 */ /* 0x0001e20000100800 */
[----:B------:R-:W-:-:S03]  /*14a0*/  IMAD.MOV R12, RZ, RZ, -R12 ;  /* 0x000000ffff0c7224 */ /* 0x000fc600078e0a0c */
[----:B------:R1:W-:Y:S01]  /*14b0*/  STL [R1+0x3b0], R7 ;  /* 0x0003b00701007387 */ /* 0x0003e20000100800 */
[----:B------:R-:W-:Y:S01]  /*14c0*/  IMAD R2, R27, R12, R2 ;  /* 0x0000000c1b027224 */ /* 0x000fe200078e0202 */
[----:B------:R-:W-:Y:S01]  /*14d0*/  IADD3 R12, R5, 0x1d6, RZ ;  /* 0x000001d6050c7810 */ /* 0x000fe20007ffe0ff */
[--C-:B------:R-:W-:Y:S02]  /*14e0*/  @!P0 IMAD.IADD R4, R4, 0x1, -R27.reuse ;  /* 0x0000000104048824 */ /* 0x100fe400078e0a1b */
[----:B------:R-:W-:Y:S01]  /*14f0*/  @!P5 IMAD.IADD R13, R13, 0x1, -R27 ;  /* 0x000000010d0dd824 */ /* 0x000fe200078e0a1b */
[C---:B------:R-:W-:Y:S01]  /*1500*/  ISETP.GT.U32.AND P5, PT, R27.reuse, R2, PT ;  /* 0x000000021b00720c */ /* 0x040fe20003fa4070 */
[----:B0-----:R-:W-:Y:S01]  /*1510*/  IMAD.MOV.U32 R6, RZ, RZ, R11 ;  /* 0x000000ffff067224 */ /* 0x001fe200078e000b */
[----:B------:R-:W-:Y:S01]  /*1520*/  ISETP.GT.U32.AND P0, PT, R27, R4, PT ;  /* 0x000000041b00720c */ /* 0x000fe20003f04070 */
[----:B------:R-:W-:Y:S01]  /*1530*/  IMAD.HI.U32 R11, R0, R3, RZ ;  /* 0x00000003000b7227 */ /* 0x000fe200078e00ff */
[----:B------:R-:W-:-:S03]  /*1540*/  IABS R20, R12 ;  /* 0x0000000c00147213 */ /* 0x000fc60000000000 */
[----:B------:R-:W-:Y:S01]  /*1550*/  @!P3 IMAD.MOV R6, RZ, RZ, -R6 ;  /* 0x000000ffff06b224 */ /* 0x000fe200078e0a06 */
[----:B------:R-:W-:Y:S01]  /*1560*/  ISETP.GE.AND P3, PT, R8, RZ, PT ;  /* 0x000000ff0800720c */ /* 0x000fe20003f66270 */
[----:B------:R-:W-:Y:S01]  /*1570*/  IMAD.MOV R8, RZ, RZ, -R11 ;  /* 0x000000ffff087224 */ /* 0x000fe200078e0a0b */
[----:B------:R-:W-:Y:S01]  /*1580*/  IADD3 R11, R5, 0x1d4, RZ ;  /* 0x000001d4050b7810 */ /* 0x000fe20007ffe0ff */
[----:B-1----:R-:W-:Y:S01]  /*1590*/  IMAD.MOV.U32 R7, RZ, RZ, R13 ;  /* 0x000000ffff077224 */ /* 0x002fe200078e000d */
[----:B------:R0:W-:Y:S01]  /*15a0*/  STL [R1+0x3c8], R6 ;  /* 0x0003c80601007387 */ /* 0x0001e20000100800 */
[C---:B------:R-:W-:Y:S01]  /*15b0*/  IMAD R3, R27.reuse, R8, R3 ;  /* 0x000000081b037224 */ /* 0x040fe200078e0203 */
[----:B------:R-:W-:Y:S01]  /*15c0*/  IABS R8, R11 ;  /* 0x0000000b00087213 */ /* 0x000fe20000000000 */
[----:B------:R-:W-:Y:S02]  /*15d0*/  @!P4 IMAD.MOV R7, RZ, RZ, -R7 ;  /* 0x000000ffff07c224 */ /* 0x000fe400078e0a07 */
[--C-:B------:R-:W-:Y:S01]  /*15e0*/  @!P6 IMAD.IADD R10, R10, 0x1, -R27.reuse ;  /* 0x000000010a0ae824 */ /* 0x100fe200078e0a1b */
[----:B------:R-:W-:Y:S01]  /*15f0*/  ISETP.GT.U32.AND P4, PT, R27, R3, PT ;  /* 0x000000031b00720c */ /* 0x000fe20003f84070 */
[--C-:B------:R-:W-:Y:S01]  /*1600*/  @!P5 IMAD.IADD R2, R2, 0x1, -R27.reuse ;  /* 0x000000010202d824 */ /* 0x100fe200078e0a1b */
[----:B------:R-:W-:Y:S01]  /*1610*/  ISETP.GE.AND P6, PT, R9, RZ, PT ;  /* 0x000000ff0900720c */ /* 0x000fe20003fc6270 */
[----:B------:R-:W-:Y:S01]  /*1620*/  @!P0 IMAD.IADD R4, R4, 0x1, -R27 ;  /* 0x0000000104048824 */ /* 0x000fe200078e0a1b */
[----:B------:R-:W-:Y:S01]  /*1630*/  IADD3 R9, R5, 0x1d8, RZ ;  /* 0x000001d805097810 */ /* 0x000fe20007ffe0ff */
[----:B0-----:R-:W-:Y:S01]  /*1640*/  IMAD.MOV.U32 R6, RZ, RZ, R10 ;  /* 0x000000ffff067224 */ /* 0x001fe200078e000a */
[----:B------:R-:W-:Y:S01]  /*1650*/  ISETP.GE.AND P0, PT, R12, RZ, PT ;  /* 0x000000ff0c00720c */ /* 0x000fe20003f06270 */
[----:B------:R-:W-:Y:S01]  /*1660*/  IMAD.HI.U32 R10, R0, R20, RZ ;  /* 0x00000014000a7227 */ /* 0x000fe200078e00ff */
[----:B------:R-:W-:Y:S01]  /*1670*/  IABS R21, R9 ;  /* 0x0000000900157213 */ /* 0x000fe20000000000 */
[----:B------:R0:W-:Y:S01]  /*1680*/  STL [R1+0x3c0], R7 ;  /* 0x0003c00701007387 */ /* 0x0001e20000100800 */
[----:B------:R-:W-:Y:S01]  /*1690*/  ISETP.GT.U32.AND P5, PT, R27, R2, PT ;  /* 0x000000021b00720c */ /* 0x000fe20003fa4070 */
[----:B------:R-:W-:-:S02]  /*16a0*/  IMAD.MOV R10, RZ, RZ, -R10 ;  /* 0x000000ffff0a7224 */ /* 0x000fc400078e0a0a */
[----:B------:R-:W-:-:S04]  /*16b0*/  IMAD.HI.U32 R13, R0, R21, RZ ;  /* 0x00000015000d7227 */ /* 0x000fc800078e00ff */
[----:B------:R-:W-:Y:S02]  /*16c0*/  @!P4 IMAD.IADD R3, R3, 0x1, -R27 ;  /* 0x000000010303c824 */ /* 0x000fe400078e0a1b */
[----:B------:R-:W-:Y:S01]  /*16d0*/  IMAD.MOV R12, RZ, RZ, -R13 ;  /* 0x000000ffff0c7224 */ /* 0x000fe200078e0a0d */
[----:B------:R-:W-:Y:S01]  /*16e0*/  IADD3 R13, R5, 0x1d2, RZ ;  /* 0x000001d2050d7810 */ /* 0x000fe20007ffe0ff */
[----:B0-----:R-:W-:Y:S01]  /*16f0*/  IMAD.MOV.U32 R7, RZ, RZ, R4 ;  /* 0x000000ffff077224 */ /* 0x001fe200078e0004 */
[C---:B------:R-:W-:Y:S01]  /*1700*/  ISETP.GT.U32.AND P4, PT, R27.reuse, R3, PT ;  /* 0x000000031b00720c */ /* 0x040fe20003f84070 */
[----:B------:R-:W-:Y:S01]  /*1710*/  IMAD R21, R27, R12, R21 ;  /* 0x0000000c1b157224 */ /* 0x000fe200078e0215 */
[----:B------:R-:W-:Y:S01]  /*1720*/  IADD3 R4, R5, 0x1cc, RZ ;  /* 0x000001cc05047810 */ /* 0x000fe20007ffe0ff */
[----:B------:R-:W-:Y:S02]  /*1730*/  @!P1 IMAD.MOV R7, RZ, RZ, -R7 ;  /* 0x000000ffff079224 */ /* 0x000fe400078e0a07 */
[C---:B------:R-:W-:Y:S01]  /*1740*/  IMAD R20, R27.reuse, R10, R20 ;  /* 0x0000000a1b147224 */ /* 0x040fe200078e0214 */
[----:B------:R-:W-:Y:S01]  /*1750*/  ISETP.GT.U32.AND P1, PT, R27, R21, PT ;  /* 0x000000151b00720c */ /* 0x000fe20003f24070 */
[----:B------:R-:W-:Y:S01]  /*1760*/  @!P2 IMAD.MOV R6, RZ, RZ, -R6 ;  /* 0x000000ffff06a224 */ /* 0x000fe200078e0a06 */
[----:B------:R-:W-:Y:S01]  /*1770*/  ISETP.GE.AND P2, PT, R9, RZ, PT ;  /* 0x000000ff0900720c */ /* 0x000fe20003f46270 */
[----:B------:R-:W-:Y:S01]  /*1780*/  @!P5 IMAD.IADD R2, R2, 0x1, -R27 ;  /* 0x000000010202d824 */ /* 0x000fe200078e0a1b */
[----:B------:R-:W-:Y:S01]  /*1790*/  ISETP.GE.AND P5, PT, R11, RZ, PT ;  /* 0x000000ff0b00720c */ /* 0x000fe20003fa6270 */
[----:B------:R-:W-:Y:S01]  /*17a0*/  IMAD.HI.U32 R9, R0, R8, RZ ;  /* 0x0000000800097227 */ /* 0x000fe200078e00ff */
[----:B------:R0:W-:Y:S01]  /*17b0*/  STL [R1+0x3c4], R6 ;  /* 0x0003c40601007387 */ /* 0x0001e20000100800 */
[----:B------:R-:W-:-:S02]  /*17c0*/  IADD3 R11, R5, 0x1ce, RZ ;  /* 0x000001ce050b7810 */ /* 0x000fc40007ffe0ff */
[----:B------:R-:W-:Y:S01]  /*17d0*/  @!P4 IMAD.IADD R3, R3, 0x1, -R27 ;  /* 0x000000010303c824 */ /* 0x000fe200078e0a1b */
[----:B------:R-:W-:Y:S01]  /*17e0*/  ISETP.GT.U32.AND P4, PT, R27, R20, PT ;  /* 0x000000141b00720c */ /* 0x000fe20003f84070 */
[----:B------:R-:W-:Y:S01]  /*17f0*/  IMAD.MOV R9, RZ, RZ, -R9 ;  /* 0x000000ffff097224 */ /* 0x000fe200078e0a09 */
[----:B------:R-:W-:Y:S01]  /*1800*/  STL [R1+0x3b8], R7 ;  /* 0x0003b80701007387 */ /* 0x000fe20000100800 */
[----:B------:R-:W-:Y:S01]  /*1810*/  @!P1 IMAD.IADD R21, R21, 0x1, -R27 ;  /* 0x0000000115159824 */ /* 0x000fe200078e0a1b */
[----:B------:R-:W-:Y:S01]  /*1820*/  IABS R16, R11 ;  /* 0x0000000b00107213 */ /* 0x000fe20000000000 */
[----:B------:R-:W-:Y:S01]  /*1830*/  IMAD R8, R27, R9, R8 ;  /* 0x000000091b087224 */ /* 0x000fe200078e0208 */
[----:B------:R-:W-:Y:S01]  /*1840*/  IADD3 R9, R5, 0x1d0, RZ ;  /* 0x000001d005097810 */ /* 0x000fe20007ffe0ff */
[----:B0-----:R-:W-:Y:S01]  /*1850*/  IMAD.MOV.U32 R6, RZ, RZ, R2 ;  /* 0x000000ffff067224 */ /* 0x001fe200078e0002 */
[----:B------:R-:W-:Y:S01]  /*1860*/  ISETP.GT.U32.AND P1, PT, R27, R21, PT ;  /* 0x000000151b00720c */ /* 0x000fe20003f24070 */
[----:B------:R-:W-:Y:S01]  /*1870*/  IMAD.HI.U32 R17, R0, R16, RZ ;  /* 0x0000001000117227 */ /* 0x000fe200078e00ff */
[----:B------:R-:W-:-:S02]  /*1880*/  IABS R10, R9 ;  /* 0x00000009000a7213 */ /* 0x000fc40000000000 */
[----:B------:R-:W-:Y:S01]  /*1890*/  IABS R15, R4 ;  /* 0x00000004000f7213 */ /* 0x000fe20000000000 */
[----:B------:R-:W-:Y:S01]  /*18a0*/  @!P3 IMAD.MOV R6, RZ, RZ, -R6 ;  /* 0x000000ffff06b224 */ /* 0x000fe200078e0a06 */
[----:B------:R-:W-:Y:S01]  /*18b0*/  ISETP.GE.AND P3, PT, R13, RZ, PT ;  /* 0x000000ff0d00720c */ /* 0x000fe20003f66270 */
[----:B------:R-:W-:Y:S01]  /*18c0*/  @!P4 IMAD.IADD R20, R20, 0x1, -R27 ;  /* 0x000000011414c824 */ /* 0x000fe200078e0a1b */
[----:B------:R-:W-:Y:S01]  /*18d0*/  IABS R13, R13 ;  /* 0x0000000d000d7213 */ /* 0x000fe20000000000 */
[C---:B------:R-:W-:Y:S01]  /*18e0*/  IMAD.HI.U32 R12, R0.reuse, R10, RZ ;  /* 0x0000000a000c7227 */ /* 0x040fe200078e00ff */
[----:B------:R0:W-:Y:S02]  /*18f0*/  STL [R1+0x3bc], R6 ;  /* 0x0003bc0601007387 */ /* 0x0001e40000100800 */
[----:B------:R-:W-:Y:S01]  /*1900*/  ISETP.GT.U32.AND P4, PT, R27, R20, PT ;  /* 0x000000141b00720c */ /* 0x000fe20003f84070 */
[----:B------:R-:W-:-:S04]  /*1910*/  IMAD.HI.U32 R14, R0, R13, RZ ;  /* 0x0000000d000e7227 */ /* 0x000fc800078e00ff */
[----:B------:R-:W-:Y:S02]  /*1920*/  IMAD.MOV R14, RZ, RZ, -R14 ;  /* 0x000000ffff0e7224 */ /* 0x000fe400078e0a0e */
[----:B------:R-:W-:Y:S02]  /*1930*/  IMAD.MOV R12, RZ, RZ, -R12 ;  /* 0x000000ffff0c7224 */ /* 0x000fe400078e0a0c */
[----:B0-----:R-:W-:Y:S02]  /*1940*/  IMAD.MOV.U32 R6, RZ, RZ, R3 ;  /* 0x000000ffff067224 */ /* 0x001fe400078e0003 */
[----:B------:R-:W-:Y:S01]  /*1950*/  @!P1 IMAD.IADD R21, R21, 0x1, -R27 ;  /* 0x0000000115159824 */ /* 0x000fe200078e0a1b */
[----:B------:R-:W-:Y:S01]  /*1960*/  ISETP.GE.AND P1, PT, R9, RZ, PT ;  /* 0x000000ff0900720c */ /* 0x000fe20003f26270 */
[----:B------:R-:W-:Y:S01]  /*1970*/  @!P6 IMAD.MOV R6, RZ, RZ, -R6 ;  /* 0x000000ffff06e224 */ /* 0x000fe200078e0a06 */
[C---:B------:R-:W-:Y:S01]  /*1980*/  ISETP.GT.U32.AND P6, PT, R27.reuse, R8, PT ;  /* 0x000000081b00720c */ /* 0x040fe20003fc4070 */
[C---:B------:R-:W-:Y:S01]  /*1990*/  IMAD R9, R27.reuse, R14, R13 ;  /* 0x0000000e1b097224 */ /* 0x040fe200078e020d */
[----:B------:R-:W-:Y:S01]  /*19a0*/  IABS R14, R18 ;  /* 0x00000012000e7213 */ /* 0x000fe20000000000 */
[C---:B------:R-:W-:Y:S01]  /*19b0*/  IMAD R10, R27.reuse, R12, R10 ;  /* 0x0000000c1b0a7224 */ /* 0x040fe200078e020a */
[----:B------:R0:W-:Y:S01]  /*19c0*/  STL [R1+0x3b4], R6 ;  /* 0x0003b40601007387 */ /* 0x0001e20000100800 */
[----:B------:R-:W-:Y:S01]  /*19d0*/  @!P4 IMAD.IADD R20, R20, 0x1, -R27 ;  /* 0x000000011414c824 */ /* 0x000fe200078e0a1b */
[----:B------:R-:W-:Y:S01]  /*19e0*/  ISETP.GT.U32.AND P4, PT, R27, R9, PT ;  /* 0x000000091b00720c */ /* 0x000fe20003f84070 */
[----:B------:R-:W-:Y:S01]  /*19f0*/  IMAD.MOV R3, RZ, RZ, -R17 ;  /* 0x000000ffff037224 */ /* 0x000fe200078e0a11 */
[----:B------:R-:W-:Y:S01]  /*1a00*/  IADD3 R17, R5, 0x1c8, RZ ;  /* 0x000001c805117810 */ /* 0x000fe20007ffe0ff */
[----:B------:R-:W-:-:S03]  /*1a10*/  IMAD.HI.U32 R2, R0, R15, RZ ;  /* 0x0000000f00027227 */ /* 0x000fc600078e00ff */
[----:B------:R-:W-:Y:S01]  /*1a20*/  IABS R12, R17 ;  /* 0x00000011000c7213 */ /* 0x000fe20000000000 */
[----:B------:R-:W-:Y:S01]  /*1a30*/  @!P6 IMAD.IADD R8, R8, 0x1, -R27 ;  /* 0x000000010808e824 */ /* 0x000fe200078e0a1b */
[C---:B------:R-:W-:Y:S01]  /*1a40*/  ISETP.GT.U32.AND P6, PT, R27.reuse, R10, PT ;  /* 0x0000000a1b00720c */ /* 0x040fe20003fc4070 */
[----:B------:R-:W-:Y:S01]  /*1a50*/  IMAD R16, R27, R3, R16 ;  /* 0x000000031b107224 */ /* 0x000fe200078e0210 */
[----:B------:R-:W-:Y:S01]  /*1a60*/  IADD3 R3, R5, 0x1ca, RZ ;  /* 0x000001ca05037810 */ /* 0x000fe20007ffe0ff */
[----:B0-----:R-:W-:Y:S02]  /*1a70*/  IMAD.MOV.U32 R6, RZ, RZ, R21 ;  /* 0x000000ffff067224 */ /* 0x001fe400078e0015 */
[----:B------:R-:W-:Y:S01]  /*1a80*/  @!P4 IMAD.IADD R9, R9, 0x1, -R27 ;  /* 0x000000010909c824 */ /* 0x000fe200078e0a1b */
[----:B------:R-:W-:Y:S01]  /*1a90*/  ISETP.GT.U32.AND P4, PT, R27, R8, PT ;  /* 0x000000081b00720c */ /* 0x000fe20003f84070 */
[----:B------:R-:W-:Y:S01]  /*1aa0*/  IMAD.MOV R2, RZ, RZ, -R2 ;  /* 0x000000ffff027224 */ /* 0x000fe200078e0a02 */
[----:B------:R-:W-:Y:S01]  /*1ab0*/  IABS R13, R3 ;  /* 0x00000003000d7213 */ /* 0x000fe20000000000 */
[----:B------:R-:W-:-:S04]  /*1ac0*/  IMAD.HI.U32 R22, R0, R12, RZ ;  /* 0x0000000c00167227 */ /* 0x000fc800078e00ff */
[----:B------:R-:W-:Y:S02]  /*1ad0*/  @!P6 IMAD.IADD R10, R10, 0x1, -R27 ;  /* 0x000000010a0ae824 */ /* 0x000fe400078e0a1b */
[----:B------:R-:W-:Y:S01]  /*1ae0*/  @!P2 IMAD.MOV R6, RZ, RZ, -R6 ;  /* 0x000000ffff06a224 */ /* 0x000fe200078e0a06 */
[C---:B------:R-:W-:Y:S01]  /*1af0*/  ISETP.GT.U32.AND P2, PT, R27.reuse, R9, PT ;  /* 0x000000091b00720c */ /* 0x040fe20003f44070 */
[----:B------:R-:W-:Y:S01]  /*1b00*/  IMAD.HI.U32 R21, R0, R13, RZ ;  /* 0x0000000d00157227 */ /* 0x000fe200078e00ff */
[C---:B------:R-:W-:Y:S02]  /*1b10*/  ISETP.GT.U32.AND P6, PT, R27.reuse, R10, PT ;  /* 0x0000000a1b00720c */ /* 0x040fe40003fc4070 */
[----:B------:R0:W-:Y:S01]  /*1b20*/  STL [R1+0x39c], R6 ;  /* 0x00039c0601007387 */ /* 0x0001e20000100800 */
[----:B------:R-:W-:Y:S01]  /*1b30*/  IMAD R15, R27, R2, R15 ;  /* 0x000000021b0f7224 */ /* 0x000fe200078e020f */
[----:B------:R-:W-:Y:S01]  /*1b40*/  IABS R2, R19 ;  /* 0x0000001300027213 */ /* 0x000fe20000000000 */
[----:B------:R-:W-:-:S02]  /*1b50*/  IMAD.MOV R22, RZ, RZ, -R22 ;  /* 0x000000ffff167224 */ /* 0x000fc400078e0a16 */
[----:B------:R-:W-:Y:S02]  /*1b60*/  IMAD.MOV R21, RZ, RZ, -R21 ;  /* 0x000000ffff157224 */ /* 0x000fe400078e0a15 */
[----:B------:R-:W-:Y:S01]  /*1b70*/  @!P4 IMAD.IADD R8, R8, 0x1, -R27 ;  /* 0x000000010808c824 */ /* 0x000fe200078e0a1b */
[C---:B------:R-:W-:Y:S01]  /*1b80*/  ISETP.GT.U32.AND P4, PT, R27.reuse, R15, PT ;  /* 0x0000000f1b00720c */ /* 0x040fe20003f84070 */
[----:B------:R-:W-:Y:S01]  /*1b90*/  IMAD R12, R27, R22, R12 ;  /* 0x000000161b0c7224 */ /* 0x000fe200078e020c */
[----:B------:R-:W-:Y:S01]  /*1ba0*/  IADD3 R22, R5, 0x1b2, RZ ;  /* 0x000001b205167810 */ /* 0x000fe20007ffe0ff */
[----:B0-----:R-:W-:Y:S02]  /*1bb0*/  IMAD.MOV.U32 R6, RZ, RZ, R20 ;  /* 0x000000ffff067224 */ /* 0x001fe400078e0014 */
[C---:B------:R-:W-:Y:S02]  /*1bc0*/  IMAD R13, R27.reuse, R21, R13 ;  /* 0x000000151b0d7224 */ /* 0x040fe400078e020d */
[----:B------:R-:W-:Y:S01]  /*1bd0*/  @!P0 IMAD.MOV R6, RZ, RZ, -R6 ;  /* 0x000000ffff068224 */ /* 0x000fe200078e0a06 */
[C---:B------:R-:W-:Y:S01]  /*1be0*/  ISETP.GT.U32.AND P0, PT, R27.reuse, R16, PT ;  /* 0x000000101b00720c */ /* 0x040fe20003f04070 */
[--C-:B------:R-:W-:Y:S01]  /*1bf0*/  @!P6 IMAD.IADD R10, R10, 0x1, -R27.reuse ;  /* 0x000000010a0ae824 */ /* 0x100fe200078e0a1b */
[----:B------:R-:W-:Y:S01]  /*1c00*/  ISETP.GT.U32.AND P6, PT, R27, R12, PT ;  /* 0x0000000c1b00720c */ /* 0x000fe20003fc4070 */
[--C-:B------:R-:W-:Y:S01]  /*1c10*/  @!P2 IMAD.IADD R9, R9, 0x1, -R27.reuse ;  /* 0x000000010909a824 */ /* 0x100fe200078e0a1b */
[----:B------:R-:W-:Y:S01]  /*1c20*/  ISETP.GT.U32.AND P2, PT, R27, R13, PT ;  /* 0x0000000d1b00720c */ /* 0x000fe20003f44070 */
[----:B------:R-:W-:Y:S01]  /*1c30*/  @!P4 IMAD.IADD R15, R15, 0x1, -R27 ;  /* 0x000000010f0fc824 */ /* 0x000fe200078e0a1b */
[----:B------:R-:W-:Y:S01]  /*1c40*/  ISETP.GE.AND P4, PT, R4, RZ, PT ;  /* 0x000000ff0400720c */ /* 0x000fe20003f86270 */
[C---:B------:R-:W-:Y:S01]  /*1c50*/  IMAD.HI.U32 R20, R0.reuse, R14, RZ ;  /* 0x0000000e00147227 */ /* 0x040fe200078e00ff */
[----:B------:R0:W-:Y:S03]  /*1c60*/  STL [R1+0x398], R6 ;  /* 0x0003980601007387 */ /* 0x0001e60000100800 */
[----:B------:R-:W-:-:S04]  /*1c70*/  IMAD.HI.U32 R21, R0, R2, RZ ;  /* 0x0000000200157227 */ /* 0x000fc800078e00ff */
[--C-:B------:R-:W-:Y:S01]  /*1c80*/  @!P0 IMAD.IADD R16, R16, 0x1, -R27.reuse ;  /* 0x0000000110108824 */ /* 0x100fe200078e0a1b */
[----:B------:R-:W-:Y:S01]  /*1c90*/  ISETP.GE.AND P0, PT, R11, RZ, PT ;  /* 0x000000ff0b00720c */ /* 0x000fe20003f06270 */
[--C-:B------:R-:W-:Y:S01]  /*1ca0*/  @!P6 IMAD.IADD R12, R12, 0x1, -R27.reuse ;  /* 0x000000010c0ce824 */ /* 0x100fe200078e0a1b */
[----:B------:R-:W-:Y:S01]  /*1cb0*/  ISETP.GT.U32.AND P6, PT, R27, R15, PT ;  /* 0x0000000f1b00720c */ /* 0x000fe20003fc4070 */
[----:B------:R-:W-:Y:S01]  /*1cc0*/  @!P2 IMAD.IADD R13, R13, 0x1, -R27 ;  /* 0x000000010d0da824 */ /* 0x000fe200078e0a1b */
[----:B------:R-:W-:Y:S01]  /*1cd0*/  ISETP.GT.U32.AND P2, PT, R27, R16, PT ;  /* 0x000000101b00720c */ /* 0x000fe20003f44070 */
[----:B------:R-:W-:Y:S01]  /*1ce0*/  IMAD.MOV R20, RZ, RZ, -R20 ;  /* 0x000000ffff147224 */ /* 0x000fe200078e0a14 */
[----:B------:R-:W-:Y:S01]  /*1cf0*/  IADD3 R11, R5, 0x1c0, RZ ;  /* 0x000001c0050b7810 */ /* 0x000fe20007ffe0ff */
[----:B------:R-:W-:Y:S02]  /*1d00*/  IMAD.MOV R21, RZ, RZ, -R21 ;  /* 0x000000ffff157224 */ /* 0x000fe400078e0a15 */
[----:B------:R-:W-:Y:S01]  /*1d10*/  @!P5 IMAD.MOV R8, RZ, RZ, -R8 ;  /* 0x000000ffff08d224 */ /* 0x000fe200078e0a08 */
[C---:B------:R-:W-:Y:S01]  /*1d20*/  ISETP.GT.U32.AND P5, PT, R27.reuse, R13, PT ;  /* 0x0000000d1b00720c */ /* 0x040fe20003fa4070 */
[----:B------:R-:W-:Y:S01]  /*1d30*/  IMAD R4, R27, R20, R14 ;  /* 0x000000141b047224 */ /* 0x000fe200078e020e */
[----:B------:R-:W-:Y:S01]  /*1d40*/  IADD3 R14, R5, 0x1c2, RZ ;  /* 0x000001c2050e7810 */ /* 0x000fe20007ffe0ff */
[C---:B------:R-:W-:Y:S01]  /*1d50*/  IMAD R2, R27.reuse, R21, R2 ;  /* 0x000000151b027224 */ /* 0x040fe200078e0202 */
[----:B------:R-:W-:Y:S01]  /*1d60*/  IABS R21, R11 ;  /* 0x0000000b00157213 */ /* 0x000fe20000000000 */
[----:B------:R-:W-:Y:S01]  /*1d70*/  @!P3 IMAD.MOV R9, RZ, RZ, -R9 ;  /* 0x000000ffff09b224 */ /* 0x000fe200078e0a09 */
[C---:B------:R-:W-:Y:S01]  /*1d80*/  ISETP.GT.U32.AND P3, PT, R27.reuse, R12, PT ;  /* 0x0000000c1b00720c */ /* 0x040fe20003f64070 */
[----:B------:R-:W-:Y:S01]  /*1d90*/  @!P1 IMAD.MOV R10, RZ, RZ, -R10 ;  /* 0x000000ffff0a9224 */ /* 0x000fe200078e0a0a */
[----:B------:R-:W-:Y:S01]  /*1da0*/  ISETP.GT.U32.AND P1, PT, R27, R4, PT ;  /* 0x000000041b00720c */ /* 0x000fe20003f24070 */
[--C-:B------:R-:W-:Y:S01]  /*1db0*/  @!P6 IMAD.IADD R15, R15, 0x1, -R27.reuse ;  /* 0x000000010f0fe824 */ /* 0x100fe200078e0a1b */
[----:B------:R-:W-:Y:S01]  /*1dc0*/  ISETP.GT.U32.AND P6, PT, R27, R2, PT ;  /* 0x000000021b00720c */ /* 0x000fe20003fc4070 */
[--C-:B------:R-:W-:Y:S01]  /*1dd0*/  @!P2 IMAD.IADD R16, R16, 0x1, -R27.reuse ;  /* 0x000000011010a824 */ /* 0x100fe200078e0a1b */
[----:B------:R-:W-:Y:S01]  /*1de0*/  IABS R20, R14 ;  /* 0x0000000e00147213 */ /* 0x000fe20000000000 */
[----:B------:R-:W-:Y:S01]  /*1df0*/  @!P5 IMAD.IADD R13, R13, 0x1, -R27 ;  /* 0x000000010d0dd824 */ /* 0x000fe200078e0a1b */
[----:B------:R-:W-:Y:S01]  /*1e00*/  ISETP.GE.AND P2, PT, R3, RZ, PT ;  /* 0x000000ff0300720c */ /* 0x000fe20003f46270 */
[----:B------:R-:W-:Y:S01]  /*1e10*/  IMAD.MOV.U32 R7, RZ, RZ, R16 ;  /* 0x000000ffff077224 */ /* 0x000fe200078e0010 */
[----:B------:R-:W-:Y:S01]  /*1e20*/  ISETP.GE.AND P5, PT, R17, RZ, PT ;  /* 0x000000ff1100720c */ /* 0x000fe20003fa6270 */
[----:B------:R-:W-:Y:S01]  /*1e30*/  IMAD.MOV.U32 R3, RZ, RZ, R21 ;  /* 0x000000ffff037224 */ /* 0x000fe200078e0015 */
[----:B------:R-:W-:Y:S01]  /*1e40*/  STL [R1+0xbcc], R8 ;  /* 0x000bcc0801007387 */ /* 0x000fe20000100800 */
[----:B------:R-:W-:-:S04]  /*1e50*/  IMAD.HI.U32 R17, R0, R20, RZ ;  /* 0x0000001400117227 */ /* 0x000fc800078e00ff */
[----:B------:R-:W-:Y:S01]  /*1e60*/  @!P3 IMAD.IADD R12, R12, 0x1, -R27 ;  /* 0x000000010c0cb824 */ /* 0x000fe200078e0a1b */
[----:B------:R-:W-:Y:S01]  /*1e70*/  ISETP.GE.AND P3, PT, R18, RZ, PT ;  /* 0x000000ff1200720c */ /* 0x000fe20003f66270 */
[----:B0-----:R-:W-:Y:S02]  /*1e80*/  IMAD.MOV.U32 R6, RZ, RZ, R15 ;  /* 0x000000ffff067224 */ /* 0x001fe400078e000f */
[----:B------:R-:W-:Y:S02]  /*1e90*/  @!P0 IMAD.MOV R7, RZ, RZ, -R7 ;  /* 0x000000ffff078224 */ /* 0x000fe400078e0a07 */
[----:B------:R-:W-:Y:S01]  /*1ea0*/  @!P1 IMAD.IADD R4, R4, 0x1, -R27 ;  /* 0x0000000104049824 */ /* 0x000fe200078e0a1b */
[----:B------:R-:W-:Y:S01]  /*1eb0*/  ISETP.GE.AND P1, PT, R19, RZ, PT ;  /* 0x000000ff1300720c */ /* 0x000fe20003f26270 */
[----:B------:R-:W-:Y:S01]  /*1ec0*/  IMAD.HI.U32 R18, R0, R3, RZ ;  /* 0x0000000300127227 */ /* 0x000fe200078e00ff */
[----:B------:R0:W-:Y:S01]  /*1ed0*/  STL [R1+0x364], R7 ;  /* 0x0003640701007387 */ /* 0x0001e20000100800 */
[----:B------:R-:W-:-:S02]  /*1ee0*/  IADD3 R19, R5, 0x1b0, RZ ;  /* 0x000001b005137810 */ /* 0x000fc40007ffe0ff */
[----:B------:R-:W-:Y:S01]  /*1ef0*/  IMAD.MOV R17, RZ, RZ, -R17 ;  /* 0x000000ffff117224 */ /* 0x000fe200078e0a11 */
[C---:B------:R-:W-:Y:S01]  /*1f00*/  ISETP.GT.U32.AND P0, PT, R27.reuse, R4, PT ;  /* 0x000000041b00720c */ /* 0x040fe20003f04070 */
[----:B------:R-:W-:Y:S01]  /*1f10*/  @!P6 IMAD.IADD R2, R2, 0x1, -R27 ;  /* 0x000000010202e824 */ /* 0x000fe200078e0a1b */
[----:B------:R-:W-:Y:S01]  /*1f20*/  ISETP.GE.AND P6, PT, R14, RZ, PT ;  /* 0x000000ff0e00720c */ /* 0x000fe20003fc6270 */
[----:B------:R-:W-:Y:S02]  /*1f30*/  @!P4 IMAD.MOV R6, RZ, RZ, -R6 ;  /* 0x000000ffff06c224 */ /* 0x000fe400078e0a06 */
[----:B------:R-:W-:Y:S01]  /*1f40*/  IMAD.MOV R16, RZ, RZ, -R18 ;  /* 0x000000ffff107224 */ /* 0x000fe200078e0a12 */
[C---:B------:R-:W-:Y:S01]  /*1f50*/  ISETP.GT.U32.AND P4, PT, R27.reuse, R2, PT ;  /* 0x000000021b00720c */ /* 0x040fe20003f84070 */
[----:B------:R-:W-:Y:S01]  /*1f60*/  IMAD R14, R27, R17, R20 ;  /* 0x000000111b0e7224 */ /* 0x000fe200078e0214 */
[----:B------:R1:W-:Y:S01]  /*1f70*/  STL [R1+0x368], R6 ;  /* 0x0003680601007387 */ /* 0x0003e20000100800 */
[----:B0-----:R-:W-:Y:S01]  /*1f80*/  IMAD.MOV.U32 R7, RZ, RZ, R13 ;  /* 0x000000ffff077224 */ /* 0x001fe200078e000d */
[----:B------:R-:W-:Y:S01]  /*1f90*/  IADD3 R13, R5, 0x1bc, RZ ;  /* 0x000001bc050d7810 */ /* 0x000fe20007ffe0ff */
[----:B------:R-:W-:Y:S01]  /*1fa0*/  IMAD R3, R27, R16, R3 ;  /* 0x000000101b037224 */ /* 0x000fe200078e0203 */
[----:B------:R-:W-:Y:S01]  /*1fb0*/  IADD3 R16, R5, 0x1ba, RZ ;  /* 0x000001ba05107810 */ /* 0x000fe20007ffe0ff */
[----:B------:R-:W-:Y:S01]  /*1fc0*/  @!P2 IMAD.MOV R7, RZ, RZ, -R7 ;  /* 0x000000ffff07a224 */ /* 0x000fe200078e0a07 */
[----:B------:R-:W-:Y:S01]  /*1fd0*/  ISETP.GT.U32.AND P2, PT, R27, R14, PT ;  /* 0x0000000e1b00720c */ /* 0x000fe20003f44070 */
[--C-:B------:R-:W-:Y:S01]  /*1fe0*/  @!P0 IMAD.IADD R4, R4, 0x1, -R27.reuse ;  /* 0x0000000104048824 */ /* 0x100fe200078e0a1b */
[----:B------:R-:W-:Y:S01]  /*1ff0*/  ISETP.GE.AND P0, PT, R11, RZ, PT ;  /* 0x000000ff0b00720c */ /* 0x000fe20003f06270 */
[----:B-1----:R-:W-:Y:S01]  /*2000*/  IMAD.MOV.U32 R6, RZ, RZ, R12 ;  /* 0x000000ffff067224 */ /* 0x002fe200078e000c */
[----:B------:R-:W-:Y:S01]  /*2010*/  IADD3 R12, R5, 0x1be, RZ ;  /* 0x000001be050c7810 */ /* 0x000fe20007ffe0ff */
[----:B------:R-:W-:Y:S01]  /*2020*/  STL [R1+0x36c], R7 ;  /* 0x00036c0701007387 */ /* 0x000fe20000100800 */
[----:B------:R-:W-:Y:S01]  /*2030*/  IABS R15, R13 ;  /* 0x0000000d000f7213 */ /* 0x000fe20000000000 */
[----:B------:R-:W-:Y:S01]  /*2040*/  @!P5 IMAD.MOV R6, RZ, RZ, -R6 ;  /* 0x000000ffff06d224 */ /* 0x000fe200078e0a06 */
[----:B------:R-:W-:Y:S01]  /*2050*/  ISETP.GT.U32.AND P5, PT, R27, R3, PT ;  /* 0x000000031b00720c */ /* 0x000fe20003fa4070 */
[----:B------:R-:W-:Y:S01]  /*2060*/  @!P4 IMAD.IADD R2, R2, 0x1, -R27 ;  /* 0x000000010202c824 */ /* 0x000fe200078e0a1b */
[----:B------:R-:W-:-:S02]  /*2070*/  IABS R11, R12 ;  /* 0x0000000c000b7213 */ /* 0x000fc40000000000 */
[----:B------:R0:W-:Y:S01]  /*2080*/  STL [R1+0x370], R6 ;  /* 0x0003700601007387 */ /* 0x0001e20000100800 */
[----:B------:R-:W-:Y:S01]  /*2090*/  @!P2 IMAD.IADD R14, R14, 0x1, -R27 ;  /* 0x000000010e0ea824 */ /* 0x000fe200078e0a1b */
[----:B------:R-:W-:Y:S01]  /*20a0*/  ISETP.GE.AND P2, PT, R13, RZ, PT ;  /* 0x000000ff0d00720c */ /* 0x000fe20003f46270 */
[----:B------:R-:W-:Y:S01]  /*20b0*/  IMAD.HI.U32 R13, R0, R11, RZ ;  /* 0x0000000b000d7227 */ /* 0x000fe200078e00ff */
[----:B------:R-:W-:Y:S02]  /*20c0*/  ISETP.GE.AND P4, PT, R12, RZ, PT ;  /* 0x000000ff0c00720c */ /* 0x000fe40003f86270 */
[----:B------:R-:W-:Y:S01]  /*20d0*/  IABS R18, R19 ;  /* 0x0000001300127213 */ /* 0x000fe20000000000 */
[----:B------:R-:W-:Y:S01]  /*20e0*/  IMAD.MOV.U32 R12, RZ, RZ, R15 ;  /* 0x000000ffff0c7224 */ /* 0x000fe200078e000f */
[----:B------:R-:W-:Y:S01]  /*20f0*/  IADD3 R15, R5, 0x1b6, RZ ;  /* 0x000001b6050f7810 */ /* 0x000fe20007ffe0ff */
[----:B------:R-:W-:Y:S01]  /*2100*/  @!P5 IMAD.IADD R3, R3, 0x1, -R27 ;  /* 0x000000010303d824 */ /* 0x000fe200078e0a1b */
[----:B------:R-:W-:Y:S01]  /*2110*/  ISETP.GT.U32.AND P5, PT, R27, R14, PT ;  /* 0x0000000e1b00720c */ /* 0x000fe20003fa4070 */
[----:B0-----:R-:W-:-:S02]  /*2120*/  IMAD.MOV.U32 R6, RZ, RZ, R4 ;  /* 0x000000ffff067224 */ /* 0x001fc400078e0004 */
[----:B------:R-:W-:-:S04]  /*2130*/  IMAD.HI.U32 R4, R0, R12, RZ ;  /* 0x0000000c00047227 */ /* 0x000fc800078e00ff */
[----:B------:R-:W-:Y:S01]  /*2140*/  @!P3 IMAD.MOV R6, RZ, RZ, -R6 ;  /* 0x000000ffff06b224 */ /* 0x000fe200078e0a06 */
[----:B------:R-:W-:Y:S01]  /*2150*/  ISETP.GT.U32.AND P3, PT, R27, R3, PT ;  /* 0x000000031b00720c */ /* 0x000fe20003f64070 */
[----:B------:R-:W-:-:S03]  /*2160*/  IMAD.MOV R4, RZ, RZ, -R4 ;  /* 0x000000ffff047224 */ /* 0x000fc600078e0a04 */
[----:B------:R0:W-:Y:S01]  /*2170*/  STL [R1+0x378], R6 ;  /* 0x0003780601007387 */ /* 0x0001e20000100800 */
[----:B------:R-:W-:Y:S02]  /*2180*/  @!P5 IMAD.IADD R14, R14, 0x1, -R27 ;  /* 0x000000010e0ed824 */ /* 0x000fe400078e0a1b */
[----:B------:R-:W-:Y:S02]  /*2190*/  IMAD R4, R27, R4, R12 ;  /* 0x000000041b047224 */ /* 0x000fe400078e020c */
[----:B------:R-:W-:-:S04]  /*21a0*/  IMAD.MOV.U32 R7, RZ, RZ, R14 ;  /* 0x000000ffff077224 */ /* 0x000fc800078e000e */
[----:B------:R-:W-:Y:S01]  /*21b0*/  @!P6 IMAD.MOV R7, RZ, RZ, -R7 ;  /* 0x000000ffff07e224 */ /* 0x000fe200078e0a07 */
[----:B------:R-:W-:Y:S01]  /*21c0*/  ISETP.GT.U32.AND P6, PT, R27, R4, PT ;  /* 0x000000041b00720c */ /* 0x000fe20003fc4070 */
[----:B0-----:R-:W-:Y:S02]  /*21d0*/  IMAD.MOV.U32 R6, RZ, RZ, R2 ;  /* 0x000000ffff067224 */ /* 0x001fe400078e0002 */
[----:B------:R-:W-:Y:S01]  /*21e0*/  IMAD.MOV R2, RZ, RZ, -R13 ;  /* 0x000000ffff027224 */ /* 0x000fe200078e0a0d */
[----:B------:R-:W-:Y:S01]  /*21f0*/  IADD3 R13, R5, 0x1b8, RZ ;  /* 0x000001b8050d7810 */ /* 0x000fe20007ffe0ff */
[----:B------:R-:W-:Y:S01]  /*2200*/  @!P1 IMAD.MOV R6, RZ, RZ, -R6 ;  /* 0x000000ffff069224 */ /* 0x000fe200078e0a06 */
[----:B------:R-:W-:Y:S01]  /*2210*/  ISETP.GE.AND P1, PT, R16, RZ, PT ;  /* 0x000000ff1000720c */ /* 0x000fe20003f26270 */
[----:B------:R-:W-:Y:S01]  /*2220*/  IMAD R11, R27, R2, R11 ;  /* 0x000000021b0b7224 */ /* 0x000fe200078e020b */
[----:B------:R-:W-:Y:S01]  /*2230*/  IABS R16, R16 ;  /* 0x0000001000107213 */ /* 0x000fe20000000000 */
[----:B------:R-:W-:Y:S01]  /*2240*/  @!P3 IMAD.IADD R3, R3, 0x1, -R27 ;  /* 0x000000010303b824 */ /* 0x000fe200078e0a1b */
[----:B------:R0:W-:Y:S01]  /*2250*/  STL [R1+0x380], R6 ;  /* 0x0003800601007387 */ /* 0x0001e20000100800 */
[----:B------:R-:W-:-:S02]  /*2260*/  IADD3 R2, R5, 0x1b4, RZ ;  /* 0x000001b405027810 */ /* 0x000fc40007ffe0ff */
[----:B------:R-:W-:Y:S01]  /*2270*/  ISETP.GT.U32.AND P5, PT, R27, R11, PT ;  /* 0x0000000b1b00720c */ /* 0x000fe20003fa4070 */
[----:B------:R-:W-:Y:S01]  /*2280*/  IMAD.HI.U32 R12, R0, R16, RZ ;  /* 0x00000010000c7227 */ /* 0x000fe200078e00ff */
[----:B------:R-:W-:Y:S01]  /*2290*/  ISETP.GE.AND P3, PT, R13, RZ, PT ;  /* 0x000000ff0d00720c */ /* 0x000fe20003f66270 */
[----:B------:R-:W-:Y:S01]  /*22a0*/  STL [R1+0x384], R7 ;  /* 0x0003840701007387 */ /* 0x000fe20000100800 */
[----:B------:R-:W-:Y:S01]  /*22b0*/  IABS R13, R13 ;  /* 0x0000000d000d7213 */ /* 0x000fe20000000000 */
[----:B------:R-:W-:Y:S01]  /*22c0*/  IMAD.MOV R12, RZ, RZ, -R12 ;  /* 0x000000ffff0c7224 */ /* 0x000fe200078e0a0c */
[----:B------:R-:W-:Y:S01]  /*22d0*/  IABS R14, R2 ;  /* 0x00000002000e7213 */ /* 0x000fe20000000000 */
[----:B0-----:R-:W-:Y:S02]  /*22e0*/  IMAD.MOV.U32 R6, RZ, RZ, R3 ;  /* 0x000000ffff067224 */ /* 0x001fe400078e0003 */
[--C-:B------:R-:W-:Y:S02]  /*22f0*/  @!P6 IMAD.IADD R4, R4, 0x1, -R27.reuse ;  /* 0x000000010404e824 */ /* 0x100fe400078e0a1b */
[----:B------:R-:W-:Y:S01]  /*2300*/  @!P0 IMAD.MOV R6, RZ, RZ, -R6 ;  /* 0x000000ffff068224 */ /* 0x000fe200078e0a06 */
[----:B------:R-:W-:Y:S01]  /*2310*/  ISETP.GE.AND P0, PT, R15, RZ, PT ;  /* 0x000000ff0f00720c */ /* 0x000fe20003f06270 */
[----:B------:R-:W-:Y:S01]  /*2320*/  @!P5 IMAD.IADD R11, R11, 0x1, -R27 ;  /* 0x000000010b0bd824 */ /* 0x000fe200078e0a1b */
[----:B------:R-:W-:Y:S01]  /*2330*/  IABS R15, R15 ;  /* 0x0000000f000f7213 */ /* 0x000fe20000000000 */
[C---:B------:R-:W-:Y:S01]  /*2340*/  IMAD R16, R27.reuse, R12, R16 ;  /* 0x0000000c1b107224 */ /* 0x040fe200078e0210 */
[C---:B------:R-:W-:Y:S01]  /*2350*/  ISETP.GT.U32.AND P6, PT, R27.reuse, R4, PT ;  /* 0x000000041b00720c */ /* 0x040fe20003fc4070 */
[C---:B------:R-:W-:Y:S01]  /*2360*/  IMAD.HI.U32 R3, R0.reuse, R13, RZ ;  /* 0x0000000d00037227 */ /* 0x040fe200078e00ff */
[----:B------:R-:W-:Y:S01]  /*2370*/  ISETP.GT.U32.AND P5, PT, R27, R11, PT ;  /* 0x0000000b1b00720c */ /* 0x000fe20003fa4070 */
[----:B------:R0:W-:Y:S02]  /*2380*/  STL [R1+0x388], R6 ;  /* 0x0003880601007387 */ /* 0x0001e40000100800 */
[----:B------:R-:W-:-:S04]  /*2390*/  IMAD.HI.U32 R17, R0, R15, RZ ;  /* 0x0000000f00117227 */ /* 0x000fc800078e00ff */
[----:B------:R-:W-:-:S04]  /*23a0*/  IMAD.HI.U32 R12, R0, R14, RZ ;  /* 0x0000000e000c7227 */ /* 0x000fc800078e00ff */
[----:B------:R-:W-:Y:S02]  /*23b0*/  IMAD.MOV R17, RZ, RZ, -R17 ;  /* 0x000000ffff117224 */ /* 0x000fe400078e0a11 */
[----:B------:R-:W-:Y:S01]  /*23c0*/  @!P5 IMAD.IADD R11, R11, 0x1, -R27 ;  /* 0x000000010b0bd824 */ /* 0x000fe200078e0a1b */
[C---:B------:R-:W-:Y:S01]  /*23d0*/  ISETP.GT.U32.AND P5, PT, R27.reuse, R16, PT ;  /* 0x000000101b00720c */ /* 0x040fe20003fa4070 */
[----:B------:R-:W-:Y:S02]  /*23e0*/  IMAD.MOV R3, RZ, RZ, -R3 ;  /* 0x000000ffff037224 */ /* 0x000fe400078e0a03 */
[----:B------:R-:W-:Y:S02]  /*23f0*/  IMAD.MOV R12, RZ, RZ, -R12 ;  /* 0x000000ffff0c7224 */ /* 0x000fe400078e0a0c */
[C---:B------:R-:W-:Y:S02]  /*2400*/  IMAD R15, R27.reuse, R17, R15 ;  /* 0x000000111b0f7224 */ /* 0x040fe400078e020f */
[----:B------:R-:W-:Y:S01]  /*2410*/  IMAD R13, R27, R3, R13 ;  /* 0x000000031b0d7224 */ /* 0x000fe200078e020d */
[----:B------:R-:W-:Y:S01]  /*2420*/  IABS R3, R22 ;  /* 0x0000001600037213 */ /* 0x000fe20000000000 */
[----:B0-----:R-:W-:-:S02]  /*2430*/  IMAD.MOV.U32 R6, RZ, RZ, R11 ;  /* 0x000000ffff067224 */ /* 0x001fc400078e000b */
[----:B------:R-:W-:Y:S01]  /*2440*/  IMAD R14, R27, R12, R14 ;  /* 0x0000000c1b0e7224 */ /* 0x000fe200078e020e */
[----:B------:R-:W-:Y:S01]  /*2450*/  IADD3 R12, R5, 0x1ae, RZ ;  /* 0x000001ae050c7810 */ /* 0x000fe20007ffe0ff */
[--C-:B------:R-:W-:Y:S01]  /*2460*/  @!P6 IMAD.IADD R4, R4, 0x1, -R27.reuse ;  /* 0x000000010404e824 */ /* 0x100fe200078e0a1b */
[C---:B------:R-:W-:Y:S01]  /*2470*/  ISETP.GT.U32.AND P6, PT, R27.reuse, R15, PT ;  /* 0x0000000f1b00720c */ /* 0x040fe20003fc4070 */
[----:B------:R-:W-:Y:S01]  /*2480*/  @!P4 IMAD.MOV R6, RZ, RZ, -R6 ;  /* 0x000000ffff06c224 */ /* 0x000fe200078e0a06 */
[C---:B------:R-:W-:Y:S01]  /*2490*/  ISETP.GT.U32.AND P4, PT, R27.reuse, R13, PT ;  /* 0x0000000d1b00720c */ /* 0x040fe20003f84070 */
[----:B------:R-:W-:Y:S01]  /*24a0*/  @!P5 IMAD.IADD R16, R16, 0x1, -R27 ;  /* 0x000000011010d824 */ /* 0x000fe200078e0a1b */
[----:B------:R-:W-:Y:S01]  /*24b0*/  ISETP.GT.U32.AND P5, PT, R27, R14, PT ;  /* 0x0000000e1b00720c */ /* 0x000fe20003fa4070 */
[----:B------:R-:W-:Y:S01]  /*24c0*/  IMAD.HI.U32 R11, R0, R3, RZ ;  /* 0x00000003000b7227 */ /* 0x000fe200078e00ff */
[----:B------:R0:W-:Y:S01]  /*24d0*/  STL [R1+0x37c], R6 ;  /* 0x00037c0601007387 */ /* 0x0001e20000100800 */
[----:B------:R-:W-:-:S02]  /*24e0*/  IABS R21, R12 ;  /* 0x0000000c00157213 */ /* 0x000fc40000000000 */
[----:B------:R-:W-:-:S03]  /*24f0*/  IMAD.MOV R11, RZ, RZ, -R11 ;  /* 0x000000ffff0b7224 */ /* 0x000fc600078e0a0b */
[----:B------:R-:W-:-:S04]  /*2500*/  IMAD.HI.U32 R17, R0, R21, RZ ;  /* 0x0000001500117227 */ /* 0x000fc800078e00ff */
[--C-:B------:R-:W-:Y:S02]  /*2510*/  @!P6 IMAD.IADD R15, R15, 0x1, -R27.reuse ;  /* 0x000000010f0fe824 */ /* 0x100fe400078e0a1b */
[--C-:B------:R-:W-:Y:S01]  /*2520*/  @!P4 IMAD.IADD R13, R13, 0x1, -R27.reuse ;  /* 0x000000010d0dc824 */ /* 0x100fe200078e0a1b */
[C---:B------:R-:W-:Y:S01]  /*2530*/  ISETP.GT.U32.AND P4, PT, R27.reuse, R16, PT ;  /* 0x000000101b00720c */ /* 0x040fe20003f84070 */
[----:B------:R-:W-:Y:S01]  /*2540*/  @!P5 IMAD.IADD R14, R14, 0x1, -R27 ;  /* 0x000000010e0ed824 */ /* 0x000fe200078e0a1b */
[C---:B------:R-:W-:Y:S01]  /*2550*/  ISETP.GT.U32.AND P5, PT, R27.reuse, R15, PT ;  /* 0x0000000f1b00720c */ /* 0x040fe20003fa4070 */
[----:B0-----:R-:W-:Y:S01]  /*2560*/  IMAD.MOV.U32 R6, RZ, RZ, R4 ;  /* 0x000000ffff067224 */ /* 0x001fe200078e0004 */
[----:B------:R-:W-:Y:S01]  /*2570*/  ISETP.GT.U32.AND P6, PT, R27, R13, PT ;  /* 0x0000000d1b00720c */ /* 0x000fe20003fc4070 */
[----:B------:R-:W-:-:S04]  /*2580*/  IMAD.HI.U32 R4, R0, R18, RZ ;  /* 0x0000001200047227 */ /* 0x000fc800078e00ff */
[----:B------:R-:W-:Y:S02]  /*2590*/  IMAD.MOV R4, RZ, RZ, -R4 ;  /* 0x000000ffff047224 */ /* 0x000fe400078e0a04 */
[----:B------:R-:W-:Y:S01]  /*25a0*/  @!P2 IMAD.MOV R6, RZ, RZ, -R6 ;  /* 0x000000ffff06a224 */ /* 0x000fe200078e0a06 */
[C---:B------:R-:W-:Y:S01]  /*25b0*/  ISETP.GT.U32.AND P2, PT, R27.reuse, R14, PT ;  /* 0x0000000e1b00720c */ /* 0x040fe20003f44070 */
[----:B------:R-:W-:Y:S01]  /*25c0*/  IMAD R3, R27, R11, R3 ;  /* 0x0000000b1b037224 */ /* 0x000fe200078e0203 */
[----:B------:R-:W-:Y:S01]  /*25d0*/  IADD3 R11, R5, 0x1ac, RZ ;  /* 0x000001ac050b7810 */ /* 0x000fe20007ffe0ff */
[----:B------:R-:W-:Y:S01]  /*25e0*/  IMAD R18, R27, R4, R18 ;  /* 0x000000041b127224 */ /* 0x000fe200078e0212 */
[----:B------:R-:W-:Y:S01]  /*25f0*/  IADD3 R4, R5, 0x1aa, RZ ;  /* 0x000001aa05047810 */ /* 0x000fe20007ffe0ff */
[--C-:B------:R-:W-:Y:S01]  /*2600*/  @!P4 IMAD.IADD R16, R16, 0x1, -R27.reuse ;  /* 0x000000011010c824 */ /* 0x100fe200078e0a1b */
[----:B------:R-:W-:Y:S01]  /*2610*/  ISETP.GT.U32.AND P4, PT, R27, R3, PT ;  /* 0x000000031b00720c */ /* 0x000fe20003f84070 */
[--C-:B------:R-:W-:Y:S01]  /*2620*/  @!P5 IMAD.IADD R15, R15, 0x1, -R27.reuse ;  /* 0x000000010f0fd824 */ /* 0x100fe200078e0a1b */
[----:B------:R-:W-:Y:S01]  /*2630*/  ISETP.GT.U32.AND P5, PT, R27, R18, PT ;  /* 0x000000121b00720c */ /* 0x000fe20003fa4070 */
[--C-:B------:R-:W-:Y:S01]  /*2640*/  @!P6 IMAD.IADD R13, R13, 0x1, -R27.reuse ;  /* 0x000000010d0de824 */ /* 0x100fe200078e0a1b */
[----:B------:R0:W-:Y:S01]  /*2650*/  STL [R1+0x374], R6 ;  /* 0x0003740601007387 */ /* 0x0001e20000100800 */
[----:B------:R-:W-:Y:S01]  /*2660*/  IMAD.MOV.U32 R7, RZ, RZ, R16 ;  /* 0x000000ffff077224 */ /* 0x000fe200078e0010 */
[----:B------:R-:W-:Y:S01]  /*2670*/  IABS R20, R11 ;  /* 0x0000000b00147213 */ /* 0x000fe20000000000 */
[----:B------:R-:W-:Y:S01]  /*2680*/  @!P2 IMAD.IADD R14, R14, 0x1, -R27 ;  /* 0x000000010e0ea824 */ /* 0x000fe200078e0a1b */
[----:B------:R-:W-:Y:S01]  /*2690*/  ISETP.GE.AND P2, PT, R22, RZ, PT ;  /* 0x000000ff1600720c */ /* 0x000fe20003f46270 */
[----:B------:R-:W-:Y:S01]  /*26a0*/  IMAD.MOV R17, RZ, RZ, -R17 ;  /* 0x000000ffff117224 */ /* 0x000fe200078e0a11 */
[----:B------:R-:W-:Y:S01]  /*26b0*/  IABS R22, R4 ;  /* 0x0000000400167213 */ /* 0x000fe20000000000 */
[----:B------:R-:W-:Y:S01]  /*26c0*/  @!P1 IMAD.MOV R7, RZ, RZ, -R7 ;  /* 0x000000ffff079224 */ /* 0x000fe200078e0a07 */
[----:B------:R-:W-:Y:S01]  /*26d0*/  ISETP.GE.AND P6, PT, R2, RZ, PT ;  /* 0x000000ff0200720c */ /* 0x000fe20003fc6270 */
[--C-:B------:R-:W-:Y:S01]  /*26e0*/  @!P4 IMAD.IADD R3, R3, 0x1, -R27.reuse ;  /* 0x000000010303c824 */ /* 0x100fe200078e0a1b */
[----:B------:R-:W-:Y:S01]  /*26f0*/  ISETP.GE.AND P4, PT, R19, RZ, PT ;  /* 0x000000ff1300720c */ /* 0x000fe20003f86270 */
[----:B------:R-:W-:Y:S01]  /*2700*/  @!P5 IMAD.IADD R18, R18, 0x1, -R27 ;  /* 0x000000011212d824 */ /* 0x000fe200078e0a1b */
[----:B------:R1:W-:Y:S01]  /*2710*/  STL [R1+0x350], R7 ;  /* 0x0003500701007387 */ /* 0x0003e20000100800 */
[----:B------:R-:W-:Y:S01]  /*2720*/  IMAD.MOV.U32 R19, RZ, RZ, R22 ;  /* 0x000000ffff137224 */ /* 0x000fe200078e0016 */
[C---:B------:R-:W-:Y:S01]  /*2730*/  ISETP.GT.U32.AND P1, PT, R27.reuse, R3, PT ;  /* 0x000000031b00720c */ /* 0x040fe20003f24070 */
[----:B0-----:R-:W-:Y:S01]  /*2740*/  IMAD.MOV.U32 R6, RZ, RZ, R13 ;  /* 0x000000ffff067224 */ /* 0x001fe200078e000d */
[----:B------:R-:W-:Y:S01]  /*2750*/  ISETP.GT.U32.AND P5, PT, R27, R18, PT ;  /* 0x000000121b00720c */ /* 0x000fe20003fa4070 */
[----:B------:R-:W-:-:S04]  /*2760*/  IMAD.HI.U32 R16, R0, R19, RZ ;  /* 0x0000001300107227 */ /* 0x000fc800078e00ff */
[----:B------:R-:W-:Y:S02]  /*2770*/  IMAD.MOV R13, RZ, RZ, -R16 ;  /* 0x000000ffff0d7224 */ /* 0x000fe400078e0a10 */
[C---:B------:R-:W-:Y:S02]  /*2780*/  IMAD R21, R27.reuse, R17, R21 ;  /* 0x000000111b157224 */ /* 0x040fe400078e0215 */
[----:B------:R-:W-:Y:S02]  /*2790*/  IMAD R19, R27, R13, R19 ;  /* 0x0000000d1b137224 */ /* 0x000fe400078e0213 */
[----:B------:R-:W-:-:S04]  /*27a0*/  IMAD.HI.U32 R2, R0, R20, RZ ;  /* 0x0000001400027227 */ /* 0x000fc800078e00ff */
[----:B------:R-:W-:Y:S01]  /*27b0*/  @!P3 IMAD.MOV R6, RZ, RZ, -R6 ;  /* 0x000000ffff06b224 */ /* 0x000fe200078e0a06 */
[C---:B------:R-:W-:Y:S01]  /*27c0*/  ISETP.GT.U32.AND P3, PT, R27.reuse, R21, PT ;  /* 0x000000151b00720c */ /* 0x040fe20003f64070 */
[--C-:B------:R-:W-:Y:S01]  /*27d0*/  @!P5 IMAD.IADD R18, R18, 0x1, -R27.reuse ;  /* 0x000000011212d824 */ /* 0x100fe200078e0a1b */
[----:B------:R-:W-:Y:S01]  /*27e0*/  ISETP.GT.U32.AND P5, PT, R27, R19, PT ;  /* 0x000000131b00720c */ /* 0x000fe20003fa4070 */
[----:B------:R-:W-:Y:S01]  /*27f0*/  IMAD.MOV R2, RZ, RZ, -R2 ;  /* 0x000000ffff027224 */ /* 0x000fe200078e0a02 */
[----:B------:R0:W-:Y:S01]  /*2800*/  STL [R1+0x354], R6 ;  /* 0x0003540601007387 */ /* 0x0001e20000100800 */
[----:B------:R-:W-:Y:S01]  /*2810*/  @!P1 IMAD.IADD R3, R3, 0x1, -R27 ;  /* 0x0000000103039824 */ /* 0x000fe200078e0a1b */
[----:B------:R-:W-:Y:S01]  /*2820*/  ISETP.GE.AND P1, PT, R11, RZ, PT ;  /* 0x000000ff0b00720c */ /* 0x000fe20003f26270 */
[----:B------:R-:W-:Y:S01]  /*2830*/  IMAD R20, R27, R2, R20 ;  /* 0x000000021b147224 */ /* 0x000fe200078e0214 */
[C---:B------:R-:W-:Y:S01]  /*2840*/  IADD3 R11, R5.reuse, 0x1a6, RZ ;  /* 0x000001a6050b7810 */ /* 0x040fe20007ffe0ff */
[----:B-1----:R-:W-:Y:S01]  /*2850*/  IMAD.MOV.U32 R7, RZ, RZ, R15 ;  /* 0x000000ffff077224 */ /* 0x002fe200078e000f */
[----:B------:R-:W-:-:S03]  /*2860*/  IADD3 R2, R5, 0x1a8, RZ ;  /* 0x000001a805027810 */ /* 0x000fc60007ffe0ff */
[--C-:B------:R-:W-:Y:S01]  /*2870*/  @!P3 IMAD.IADD R21, R21, 0x1, -R27.reuse ;  /* 0x000000011515b824 */ /* 0x100fe200078e0a1b */
[----:B------:R-:W-:Y:S01]  /*2880*/  ISETP.GE.AND P3, PT, R4, RZ, PT ;  /* 0x000000ff0400720c */ /* 0x000fe20003f66270 */
[----:B0-----:R-:W-:Y:S01]  /*2890*/  IMAD.MOV.U32 R6, RZ, RZ, R14 ;  /* 0x000000ffff067224 */ /* 0x001fe200078e000e */
[----:B------:R-:W-:Y:S01]  /*28a0*/  IABS R4, R11 ;  /* 0x0000000b00047213 */ /* 0x000fe20000000000 */
[----:B------:R-:W-:Y:S01]  /*28b0*/  @!P5 IMAD.IADD R19, R19, 0x1, -R27 ;  /* 0x000000011313d824 */ /* 0x000fe200078e0a1b */
[----:B------:R-:W-:Y:S01]  /*28c0*/  IABS R16, R2 ;  /* 0x0000000200107213 */ /* 0x000fe20000000000 */
[----:B------:R-:W-:Y:S01]  /*28d0*/  @!P6 IMAD.MOV R6, RZ, RZ, -R6 ;  /* 0x000000ffff06e224 */ /* 0x000fe200078e0a06 */
[C---:B------:R-:W-:Y:S01]  /*28e0*/  ISETP.GT.U32.AND P6, PT, R27.reuse, R20, PT ;  /* 0x000000141b00720c */ /* 0x040fe20003fc4070 */
[----:B------:R-:W-:Y:S01]  /*28f0*/  @!P0 IMAD.MOV R7, RZ, RZ, -R7 ;  /* 0x000000ffff078224 */ /* 0x000fe200078e0a07 */
[----:B------:R-:W-:Y:S01]  /*2900*/  ISETP.GE.AND P0, PT, R12, RZ, PT ;  /* 0x000000ff0c00720c */ /* 0x000fe20003f06270 */
[----:B------:R-:W-:Y:S01]  /*2910*/  IMAD.HI.U32 R12, R0, R4, RZ ;  /* 0x00000004000c7227 */ /* 0x000fe200078e00ff */
[----:B------:R-:W-:-:S02]  /*2920*/  ISETP.GT.U32.AND P5, PT, R27, R19, PT ;  /* 0x000000131b00720c */ /* 0x000fc40003fa4070 */
[----:B------:R-:W-:Y:S01]  /*2930*/  STL [R1+0x358], R7 ;  /* 0x0003580701007387 */ /* 0x000fe20000100800 */
[----:B------:R-:W-:Y:S01]  /*2940*/  IMAD.MOV R12, RZ, RZ, -R12 ;  /* 0x000000ffff0c7224 */ /* 0x000fe200078e0a0c */
[----:B------:R-:W-:Y:S01]  /*2950*/  IADD3 R14, R5, 0x1a4, RZ ;  /* 0x000001a4050e7810 */ /* 0x000fe20007ffe0ff */
[----:B------:R-:W-:Y:S01]  /*2960*/  IMAD.HI.U32 R13, R0, R16, RZ ;  /* 0x00000010000d7227 */ /* 0x000fe200078e00ff */
[----:B------:R0:W-:Y:S02]  /*2970*/  STL [R1+0x35c], R6 ;  /* 0x00035c0601007387 */ /* 0x0001e40000100800 */
[----:B------:R-:W-:Y:S01]  /*2980*/  IABS R17, R14 ;  /* 0x0000000e00117213 */ /* 0x000fe20000000000 */
[----:B------:R-:W-:Y:S01]  /*2990*/  @!P6 IMAD.IADD R20, R20, 0x1, -R27 ;  /* 0x000000011414e824 */ /* 0x000fe200078e0a1b */
[C---:B------:R-:W-:Y:S01]  /*29a0*/  ISETP.GT.U32.AND P6, PT, R27.reuse, R21, PT ;  /* 0x000000151b00720c */ /* 0x040fe20003fc4070 */
[----:B------:R-:W-:Y:S01]  /*29b0*/  IMAD R4, R27, R12, R4 ;  /* 0x0000000c1b047224 */ /* 0x000fe200078e0204 */
[----:B------:R-:W-:Y:S01]  /*29c0*/  IADD3 R12, R5, 0x1a0, RZ ;  /* 0x000001a0050c7810 */ /* 0x000fe20007ffe0ff */
[----:B------:R-:W-:-:S02]  /*29d0*/  IMAD.MOV R13, RZ, RZ, -R13 ;  /* 0x000000ffff0d7224 */ /* 0x000fc400078e0a0d */
[----:B------:R-:W-:Y:S01]  /*29e0*/  @!P5 IMAD.IADD R19, R19, 0x1, -R27 ;  /* 0x000000011313d824 */ /* 0x000fe200078e0a1b */
[C---:B------:R-:W-:Y:S01]  /*29f0*/  ISETP.GT.U32.AND P5, PT, R27.reuse, R4, PT ;  /* 0x000000041b00720c */ /* 0x040fe20003fa4070 */
[----:B0-----:R-:W-:Y:S01]  /*2a00*/  IMAD.MOV.U32 R6, RZ, RZ, R3 ;  /* 0x000000ffff067224 */ /* 0x001fe200078e0003 */
[----:B------:R-:W-:Y:S01]  /*2a10*/  IABS R15, R12 ;  /* 0x0000000c000f7213 */ /* 0x000fe20000000000 */
[----:B------:R-:W-:Y:S01]  /*2a20*/  IMAD R16, R27, R13, R16 ;  /* 0x0000000d1b107224 */ /* 0x000fe200078e0210 */
[----:B------:R-:W-:Y:S01]  /*2a30*/  IADD3 R3, R5, 0x1a2, RZ ;  /* 0x000001a205037810 */ /* 0x000fe20007ffe0ff */
[----:B------:R-:W-:Y:S01]  /*2a40*/  @!P2 IMAD.MOV R6, RZ, RZ, -R6 ;  /* 0x000000ffff06a224 */ /* 0x000fe200078e0a06 */
[----:B------:R-:W-:Y:S01]  /*2a50*/  ISETP.GT.U32.AND P2, PT, R27, R20, PT ;  /* 0x000000141b00720c */ /* 0x000fe20003f44070 */
[----:B------:R-:W-:Y:S01]  /*2a60*/  @!P6 IMAD.IADD R21, R21, 0x1, -R27 ;  /* 0x000000011515e824 */ /* 0x000fe200078e0a1b */
[----:B------:R-:W-:Y:S01]  /*2a70*/  ISETP.GT.U32.AND P6, PT, R27, R16, PT ;  /* 0x000000101b00720c */ /* 0x000fe20003fc4070 */
[----:B------:R-:W-:Y:S01]  /*2a80*/  IMAD.MOV.U32 R7, RZ, RZ, R18 ;  /* 0x000000ffff077224 */ /* 0x000fe200078e0012 */
[----:B------:R0:W-:Y:S01]  /*2a90*/  STL [R1+0x360], R6 ;  /* 0x0003600601007387 */ /* 0x0001e20000100800 */
[----:B------:R-:W-:Y:S01]  /*2aa0*/  IMAD.HI.U32 R18, R0, R15, RZ ;  /* 0x0000000f00127227 */ /* 0x000fe200078e00ff */
[----:B------:R-:W-:-:S03]  /*2ab0*/  IABS R13, R3 ;  /* 0x00000003000d7213 */ /* 0x000fc60000000000 */
[----:B------:R-:W-:Y:S02]  /*2ac0*/  @!P5 IMAD.IADD R4, R4, 0x1, -R27 ;  /* 0x000000010404d824 */ /* 0x000fe400078e0a1b */
[----:B------:R-:W-:Y:S02]  /*2ad0*/  @!P4 IMAD.MOV R7, RZ, RZ, -R7 ;  /* 0x000000ffff07c224 */ /* 0x000fe400078e0a07 */
[--C-:B------:R-:W-:Y:S01]  /*2ae0*/  @!P2 IMAD.IADD R20, R20, 0x1, -R27.reuse ;  /* 0x000000011414a824 */ /* 0x100fe200078e0a1b */
[C---:B------:R-:W-:Y:S01]  /*2af0*/  ISETP.GT.U32.AND P5, PT, R27.reuse, R4, PT ;  /* 0x000000041b00720c */ /* 0x040fe20003fa4070 */
[----:B------:R-:W-:Y:S01]  /*2b00*/  @!P6 IMAD.IADD R16, R16, 0x1, -R27 ;  /* 0x000000011010e824 */ /* 0x000fe200078e0a1b */
[----:B------:R1:W-:Y:S01]  /*2b10*/  STL [R1+0x2e8], R7 ;  /* 0x0002e80701007387 */ /* 0x0003e20000100800 */
[----:B0-----:R-:W-:Y:S01]  /*2b20*/  IMAD.MOV.U32 R6, RZ, RZ, R21 ;  /* 0x000000ffff067224 */ /* 0x001fe200078e0015 */
[----:B------:R-:W-:Y:S01]  /*2b30*/  ISETP.GE.AND P2, PT, R2, RZ, PT ;  /* 0x000000ff0200720c */ /* 0x000fe20003f46270 */
[----:B------:R-:W-:Y:S01]  /*2b40*/  IMAD.HI.U32 R22, R0, R17, RZ ;  /* 0x0000001100167227 */ /* 0x000fe200078e00ff */
[----:B------:R-:W-:-:S02]  /*2b50*/  ISETP.GT.U32.AND P4, PT, R27, R16, PT ;  /* 0x000000101b00720c */ /* 0x000fc40003f84070 */
[----:B------:R-:W-:Y:S01]  /*2b60*/  ISETP.GE.AND P6, PT, R11, RZ, PT ;  /* 0x000000ff0b00720c */ /* 0x000fe20003fc6270 */
[----:B------:R-:W-:Y:S01]  /*2b70*/  IMAD.MOV R18, RZ, RZ, -R18 ;  /* 0x000000ffff127224 */ /* 0x000fe200078e0a12 */
[----:B------:R-:W-:Y:S01]  /*2b80*/  IADD3 R11, R5, 0x19e, RZ ;  /* 0x0000019e050b7810 */ /* 0x000fe20007ffe0ff */
[----:B------:R-:W-:Y:S02]  /*2b90*/  @!P0 IMAD.MOV R6, RZ, RZ, -R6 ;  /* 0x000000ffff068224 */ /* 0x000fe400078e0a06 */
[----:B-1----:R-:W-:Y:S02]  /*2ba0*/  IMAD.MOV.U32 R7, RZ, RZ, R20 ;  /* 0x000000ffff077224 */ /* 0x002fe400078e0014 */
[----:B------:R-:W-:Y:S01]  /*2bb0*/  IMAD.MOV R22, RZ, RZ, -R22 ;  /* 0x000000ffff167224 */ /* 0x000fe200078e0a16 */
[----:B------:R0:W-:Y:S01]  /*2bc0*/  STL [R1+0x2ec], R6 ;  /* 0x0002ec0601007387 */ /* 0x0001e20000100800 */
[----:B------:R-:W-:Y:S01]  /*2bd0*/  @!P1 IMAD.MOV R7, RZ, RZ, -R7 ;  /* 0x000000ffff079224 */ /* 0x000fe200078e0a07 */
[----:B------:R-:W-:Y:S01]  /*2be0*/  ISETP.GE.AND P1, PT, R14, RZ, PT ;  /* 0x000000ff0e00720c */ /* 0x000fe20003f26270 */
[----:B------:R-:W-:-:S02]  /*2bf0*/  IMAD R14, R27, R18, R15 ;  /* 0x000000121b0e7224 */ /* 0x000fc400078e020f */
[----:B------:R-:W-:Y:S01]  /*2c00*/  IMAD.HI.U32 R2, R0, R13, RZ ;  /* 0x0000000d00027227 */ /* 0x000fe200078e00ff */
[----:B------:R-:W-:Y:S03]  /*2c10*/  STL [R1+0x2fc], R7 ;  /* 0x0002fc0701007387 */ /* 0x000fe60000100800 */
[----:B------:R-:W-:Y:S01]  /*2c20*/  IMAD R17, R27, R22, R17 ;  /* 0x000000161b117224 */ /* 0x000fe200078e0211 */
[----:B------:R-:W-:Y:S01]  /*2c30*/  IADD3 R22, R5, 0x174, RZ ;  /* 0x0000017405167810 */ /* 0x000fe20007ffe0ff */
[----:B0-----:R-:W-:Y:S02]  /*2c40*/  IMAD.MOV.U32 R6, RZ, RZ, R19 ;  /* 0x000000ffff067224 */ /* 0x001fe400078e0013 */
[----:B------:R-:W-:Y:S01]  /*2c50*/  @!P5 IMAD.IADD R4, R4, 0x1, -R27 ;  /* 0x000000010404d824 */ /* 0x000fe200078e0a1b */
[C---:B------:R-:W-:Y:S01]  /*2c60*/  ISETP.GT.U32.AND P5, PT, R27.reuse, R14, PT ;  /* 0x0000000e1b00720c */ /* 0x040fe20003fa4070 */
[----:B------:R-:W-:Y:S01]  /*2c70*/  IMAD.MOV R2, RZ, RZ, -R2 ;  /* 0x000000ffff027224 */ /* 0x000fe200078e0a02 */
[C---:B------:R-:W-:Y:S01]  /*2c80*/  ISETP.GT.U32.AND P0, PT, R27.reuse, R17, PT ;  /* 0x000000111b00720c */ /* 0x040fe20003f04070 */
[----:B------:R-:W-:Y:S01]  /*2c90*/  @!P3 IMAD.MOV R6, RZ, RZ, -R6 ;  /* 0x000000ffff06b224 */ /* 0x000fe200078e0a06 */
[----:B------:R-:W-:Y:S01]  /*2ca0*/  IABS R23, R22 ;  /* 0x0000001600177213 */ /* 0x000fe20000000000 */
[----:B------:R-:W-:Y:S01]  /*2cb0*/  IMAD R13, R27, R2, R13 ;  /* 0x000000021b0d7224 */ /* 0x000fe200078e020d */
[----:B------:R-:W-:Y:S01]  /*2cc0*/  IABS R2, R11 ;  /* 0x0000000b00027213 */ /* 0x000fe20000000000 */
[----:B------:R-:W-:Y:S01]  /*2cd0*/  @!P4 IMAD.IADD R16, R16, 0x1, -R27 ;  /* 0x000000011010c824 */ /* 0x000fe200078e0a1b */
[----:B------:R0:W-:Y:S01]  /*2ce0*/  STL [R1+0x340], R6 ;  /* 0x0003400601007387 */ /* 0x0001e20000100800 */
[----:B------:R-:W-:Y:S01]  /*2cf0*/  ISETP.GE.AND P4, PT, R3, RZ, PT ;  /* 0x000000ff0300720c */ /* 0x000fe20003f86270 */
[----:B------:R-:W-:Y:S01]  /*2d00*/  IMAD.HI.U32 R26, R0, R23, RZ ;  /* 0x00000017001a7227 */ /* 0x000fe200078e00ff */
[----:B------:R-:W-:-:S02]  /*2d10*/  ISETP.GT.U32.AND P3, PT, R27, R13, PT ;  /* 0x0000000d1b00720c */ /* 0x000fc40003f64070 */
[----:B------:R-:W-:Y:S01]  /*2d20*/  IADD3 R3, R5, 0x19c, RZ ;  /* 0x0000019c05037810 */ /* 0x000fe20007ffe0ff */
[--C-:B------:R-:W-:Y:S02]  /*2d30*/  @!P5 IMAD.IADD R14, R14, 0x1, -R27.reuse ;  /* 0x000000010e0ed824 */ /* 0x100fe400078e0a1b */
[--C-:B------:R-:W-:Y:S01]  /*2d40*/  @!P0 IMAD.IADD R17, R17, 0x1, -R27.reuse ;  /* 0x0000000111118824 */ /* 0x100fe200078e0a1b */
[----:B------:R-:W-:Y:S01]  /*2d50*/  ISETP.GE.AND P0, PT, R12, RZ, PT ;  /* 0x000000ff0c00720c */ /* 0x000fe20003f06270 */
[----:B0-----:R-:W-:Y:S01]  /*2d60*/  IMAD.MOV.U32 R6, RZ, RZ, R16 ;  /* 0x000000ffff067224 */ /* 0x001fe200078e0010 */
[----:B------:R-:W-:Y:S01]  /*2d70*/  IABS R16, R3 ;  /* 0x0000000300107213 */ /* 0x000fe20000000000 */
[----:B------:R-:W-:Y:S01]  /*2d80*/  IMAD.HI.U32 R15, R0, R2, RZ ;  /* 0x00000002000f7227 */ /* 0x000fe200078e00ff */
[----:B------:R-:W-:Y:S02]  /*2d90*/  ISETP.GT.U32.AND P5, PT, R27, R14, PT ;  /* 0x0000000e1b00720c */ /* 0x000fe40003fa4070 */
[----:B------:R-:W-:Y:S01]  /*2da0*/  IADD3 R12, R5, 0x19a, RZ ;  /* 0x0000019a050c7810 */ /* 0x000fe20007ffe0ff */
[----:B------:R-:W-:Y:S01]  /*2db0*/  @!P2 IMAD.MOV R6, RZ, RZ, -R6 ;  /* 0x000000ffff06a224 */ /* 0x000fe200078e0a06 */
[----:B------:R-:W-:Y:S01]  /*2dc0*/  ISETP.GT.U32.AND P2, PT, R27, R17, PT ;  /* 0x000000111b00720c */ /* 0x000fe20003f44070 */
[----:B------:R-:W-:-:S02]  /*2dd0*/  @!P3 IMAD.IADD R13, R13, 0x1, -R27 ;  /* 0x000000010d0db824 */ /* 0x000fc400078e0a1b */
[----:B------:R-:W-:Y:S01]  /*2de0*/  IMAD.MOV R15, RZ, RZ, -R15 ;  /* 0x000000ffff0f7224 */ /* 0x000fe200078e0a0f */
[----:B------:R0:W-:Y:S01]  /*2df0*/  STL [R1+0x344], R6 ;  /* 0x0003440601007387 */ /* 0x0001e20000100800 */
[----:B------:R-:W-:Y:S01]  /*2e00*/  IMAD.MOV R26, RZ, RZ, -R26 ;  /* 0x000000ffff1a7224 */ /* 0x000fe200078e0a1a */
[C---:B------:R-:W-:Y:S01]  /*2e10*/  ISETP.GT.U32.AND P3, PT, R27.reuse, R13, PT ;  /* 0x0000000d1b00720c */ /* 0x040fe20003f64070 */
[C---:B------:R-:W-:Y:S01]  /*2e20*/  IMAD R2, R27.reuse, R15, R2 ;  /* 0x0000000f1b027224 */ /* 0x040fe200078e0202 */
[----:B------:R-:W-:Y:S01]  /*2e30*/  IABS R15, R12 ;  /* 0x0000000c000f7213 */ /* 0x000fe20000000000 */
[----:B------:R-:W-:Y:S02]  /*2e40*/  @!P5 IMAD.IADD R14, R14, 0x1, -R27 ;  /* 0x000000010e0ed824 */ /* 0x000fe400078e0a1b */
[----:B------:R-:W-:Y:S02]  /*2e50*/  IMAD R23, R27, R26, R23 ;  /* 0x0000001a1b177224 */ /* 0x000fe400078e0217 */
[----:B------:R-:W-:Y:S01]  /*2e60*/  @!P2 IMAD.IADD R17, R17, 0x1, -R27 ;  /* 0x000000011111a824 */ /* 0x000fe200078e0a1b */
[----:B------:R-:W-:Y:S01]  /*2e70*/  ISETP.GT.U32.AND P2, PT, R27, R2, PT ;  /* 0x000000021b00720c */ /* 0x000fe20003f44070 */
[----:B0-----:R-:W-:-:S02]  /*2e80*/  IMAD.MOV.U32 R6, RZ, RZ, R4 ;  /* 0x000000ffff067224 */ /* 0x001fc400078e0004 */
[----:B------:R-:W-:-:S04]  /*2e90*/  IMAD.HI.U32 R4, R0, R16, RZ ;  /* 0x0000001000047227 */ /* 0x000fc800078e00ff */
[----:B------:R-:W-:Y:S02]  /*2ea0*/  IMAD.MOV R4, RZ, RZ, -R4 ;  /* 0x000000ffff047224 */ /* 0x000fe400078e0a04 */
[----:B------:R-:W-:Y:S01]  /*2eb0*/  @!P3 IMAD.IADD R13, R13, 0x1, -R27 ;  /* 0x000000010d0db824 */ /* 0x000fe200078e0a1b */
[----:B------:R-:W-:Y:S01]  /*2ec0*/  ISETP.GE.AND P3, PT, R3, RZ, PT ;  /* 0x000000ff0300720c */ /* 0x000fe20003f66270 */
[----:B------:R-:W-:Y:S01]  /*2ed0*/  IMAD R16, R27, R4, R16 ;  /* 0x000000041b107224 */ /* 0x000fe200078e0210 */
[----:B------:R-:W-:Y:S01]  /*2ee0*/  IADD3 R3, R5, 0x198, RZ ;  /* 0x0000019805037810 */ /* 0x000fe20007ffe0ff */
[----:B------:R-:W-:Y:S01]  /*2ef0*/  @!P6 IMAD.MOV R6, RZ, RZ, -R6 ;  /* 0x000000ffff06e224 */ /* 0x000fe200078e0a06 */
[----:B------:R-:W-:Y:S01]  /*2f00*/  ISETP.GE.AND P6, PT, R11, RZ, PT ;  /* 0x000000ff0b00720c */ /* 0x000fe20003fc6270 */
[----:B------:R-:W-:Y:S01]  /*2f10*/  IMAD.HI.U32 R19, R0, R15, RZ ;  /* 0x0000000f00137227 */ /* 0x000fe200078e00ff */
[C---:B------:R-:W-:Y:S02]  /*2f20*/  ISETP.GT.U32.AND P5, PT, R27.reuse, R16, PT ;  /* 0x000000101b00720c */ /* 0x040fe40003fa4070 */
[----:B------:R0:W-:Y:S01]  /*2f30*/  STL [R1+0x34c], R6 ;  /* 0x00034c0601007387 */ /* 0x0001e20000100800 */
[----:B------:R-:W-:Y:S01]  /*2f40*/  IMAD.MOV R19, RZ, RZ, -R19 ;  /* 0x000000ffff137224 */ /* 0x000fe200078e0a13 */
[----:B------:R-:W-:Y:S01]  /*2f50*/  IABS R11, R3 ;  /* 0x00000003000b7213 */ /* 0x000fe20000000000 */
[----:B------:R-:W-:Y:S01]  /*2f60*/  @!P2 IMAD.IADD R2, R2, 0x1, -R27 ;  /* 0x000000010202a824 */ /* 0x000fe200078e0a1b */
[----:B------:R-:W-:Y:S01]  /*2f70*/  ISETP.GE.AND P2, PT, R12, RZ, PT ;  /* 0x000000ff0c00720c */ /* 0x000fe20003f46270 */
[----:B------:R-:W-:Y:S01]  /*2f80*/  IMAD R15, R27, R19, R15 ;  /* 0x000000131b0f7224 */ /* 0x000fe200078e020f */
[----:B------:R-:W-:Y:S01]  /*2f90*/  IADD3 R4, R5, 0x196, RZ ;  /* 0x0000019605047810 */ /* 0x000fe20007ffe0ff */
[----:B------:R-:W-:-:S02]  /*2fa0*/  IMAD.MOV.U32 R7, RZ, RZ, R13 ;  /* 0x000000ffff077224 */ /* 0x000fc400078e000d */
[----:B------:R-:W-:Y:S01]  /*2fb0*/  IMAD.HI.U32 R12, R0, R11, RZ ;  /* 0x0000000b000c7227 */ /* 0x000fe200078e00ff */
[----:B------:R-:W-:-:S03]  /*2fc0*/  IABS R18, R4 ;  /* 0x0000000400127213 */ /* 0x000fc60000000000 */
[----:B------:R-:W-:Y:S02]  /*2fd0*/  @!P5 IMAD.IADD R16, R16, 0x1, -R27 ;  /* 0x000000011010d824 */ /* 0x000fe400078e0a1b */
[----:B0-----:R-:W-:Y:S02]  /*2fe0*/  IMAD.MOV.U32 R6, RZ, RZ, R17 ;  /* 0x000000ffff067224 */ /* 0x001fe400078e0011 */
[----:B------:R-:W-:Y:S01]  /*2ff0*/  @!P4 IMAD.MOV R7, RZ, RZ, -R7 ;  /* 0x000000ffff07c224 */ /* 0x000fe200078e0a07 */
[C---:B------:R-:W-:Y:S01]  /*3000*/  ISETP.GT.U32.AND P5, PT, R27.reuse, R16, PT ;  /* 0x000000101b00720c */ /* 0x040fe20003fa4070 */
[----:B------:R-:W-:Y:S01]  /*3010*/  @!P1 IMAD.MOV R6, RZ, RZ, -R6 ;  /* 0x000000ffff069224 */ /* 0x000fe200078e0a06 */
[C---:B------:R-:W-:Y:S01]  /*3020*/  ISETP.GT.U32.AND P1, PT, R27.reuse, R2, PT ;  /* 0x000000021b00720c */ /* 0x040fe20003f24070 */
[----:B------:R-:W-:Y:S01]  /*3030*/  IMAD.MOV R12, RZ, RZ, -R12 ;  /* 0x000000ffff0c7224 */ /* 0x000fe200078e0a0c */
[C---:B------:R-:W-:Y:S01]  /*3040*/  ISETP.GT.U32.AND P4, PT, R27.reuse, R15, PT ;  /* 0x0000000f1b00720c */ /* 0x040fe20003f84070 */
[----:B------:R-:W-:Y:S01]  /*3050*/  IMAD.HI.U32 R13, R0, R18, RZ ;  /* 0x00000012000d7227 */ /* 0x000fe200078e00ff */
[----:B------:R0:W-:Y:S03]  /*3060*/  STL [R1+0x348], R6 ;  /* 0x0003480601007387 */ /* 0x0001e60000100800 */
[----:B------:R-:W-:Y:S01]  /*3070*/  IMAD R11, R27, R12, R11 ;  /* 0x0000000c1b0b7224 */ /* 0x000fe200078e020b */
[----:B------:R1:W-:Y:S01]  /*3080*/  STL [R1+0x324], R7 ;  /* 0x0003240701007387 */ /* 0x0003e20000100800 */
[----:B------:R-:W-:-:S02]  /*3090*/  IMAD.MOV R13, RZ, RZ, -R13 ;  /* 0x000000ffff0d7224 */ /* 0x000fc400078e0a0d */
[--C-:B------:R-:W-:Y:S01]  /*30a0*/  @!P5 IMAD.IADD R16, R16, 0x1, -R27.reuse ;  /* 0x000000011010d824 */ /* 0x100fe200078e0a1b */
[----:B------:R-:W-:Y:S01]  /*30b0*/  ISETP.GT.U32.AND P5, PT, R27, R11, PT ;  /* 0x0000000b1b00720c */ /* 0x000fe20003fa4070 */
[--C-:B------:R-:W-:Y:S01]  /*30c0*/  @!P1 IMAD.IADD R2, R2, 0x1, -R27.reuse ;  /* 0x0000000102029824 */ /* 0x100fe200078e0a1b */
[----:B------:R-:W-:Y:S01]  /*30d0*/  ISETP.GE.AND P1, PT, R4, RZ, PT ;  /* 0x000000ff0400720c */ /* 0x000fe20003f26270 */
[----:B------:R-:W-:Y:S02]  /*30e0*/  @!P4 IMAD.IADD R15, R15, 0x1, -R27 ;  /* 0x000000010f0fc824 */ /* 0x000fe400078e0a1b */
[----:B0-----:R-:W-:Y:S01]  /*30f0*/  IMAD.MOV.U32 R6, RZ, RZ, R14 ;  /* 0x000000ffff067224 */ /* 0x001fe200078e000e */
[----:B------:R-:W-:Y:S01]  /*3100*/  IADD3 R14, R5, 0x194, RZ ;  /* 0x00000194050e7810 */ /* 0x000fe20007ffe0ff */
[C---:B------:R-:W-:Y:S01]  /*3110*/  IMAD R18, R27.reuse, R13, R18 ;  /* 0x0000000d1b127224 */ /* 0x040fe200078e0212 */
[----:B------:R-:W-:Y:S01]  /*3120*/  ISETP.GT.U32.AND P4, PT, R27, R15, PT ;  /* 0x0000000f1b00720c */ /* 0x000fe20003f84070 */
[----:B-1----:R-:W-:Y:S01]  /*3130*/  IMAD.MOV.U32 R7, RZ, RZ, R2 ;  /* 0x000000ffff077224 */ /* 0x002fe200078e0002 */
[----:B------:R-:W-:Y:S01]  /*3140*/  IADD3 R13, R5, 0x192, RZ ;  /* 0x00000192050d7810 */ /* 0x000fe20007ffe0ff */
[----:B------:R-:W-:Y:S01]  /*3150*/  @!P0 IMAD.MOV R6, RZ, RZ, -R6 ;  /* 0x000000ffff068224 */ /* 0x000fe200078e0a06 */
[----:B------:R-:W-:Y:S01]  /*3160*/  IABS R4, R14 ;  /* 0x0000000e00047213 */ /* 0x000fe20000000000 */
[----:B------:R-:W-:Y:S01]  /*3170*/  @!P6 IMAD.MOV R7, RZ, RZ, -R7 ;  /* 0x000000ffff07e224 */ /* 0x000fe200078e0a07 */
[----:B------:R-:W-:Y:S01]  /*3180*/  ISETP.GT.U32.AND P6, PT, R27, R18, PT ;  /* 0x000000121b00720c */ /* 0x000fe20003fc4070 */
[----:B------:R-:W-:Y:S01]  /*3190*/  @!P5 IMAD.IADD R11, R11, 0x1, -R27 ;  /* 0x000000010b0bd824 */ /* 0x000fe200078e0a1b */
[----:B------:R0:W-:Y:S01]  /*31a0*/  STL [R1+0x328], R6 ;  /* 0x0003280601007387 */ /* 0x0001e20000100800 */
[----:B------:R-:W-:-:S02]  /*31b0*/  IABS R12, R13 ;  /* 0x0000000d000c7213 */ /* 0x000fc40000000000 */
[----:B------:R-:W-:Y:S01]  /*31c0*/  ISETP.GE.AND P0, PT, R3, RZ, PT ;  /* 0x000000ff0300720c */ /* 0x000fe20003f06270 */
[----:B------:R-:W-:Y:S01]  /*31d0*/  STL [R1+0x33c], R7 ;  /* 0x00033c0701007387 */ /* 0x000fe20000100800 */
[----:B------:R-:W-:Y:S01]  /*31e0*/  ISETP.GT.U32.AND P5, PT, R27, R11, PT ;  /* 0x0000000b1b00720c */ /* 0x000fe20003fa4070 */
[----:B------:R-:W-:Y:S01]  /*31f0*/  @!P4 IMAD.IADD R15, R15, 0x1, -R27 ;  /* 0x000000010f0fc824 */ /* 0x000fe200078e0a1b */
[----:B------:R-:W-:Y:S01]  /*3200*/  ISETP.GE.AND P4, PT, R13, RZ, PT ;  /* 0x000000ff0d00720c */ /* 0x000fe20003f86270 */
[----:B------:R-:W-:Y:S01]  /*3210*/  IMAD.HI.U32 R13, R0, R12, RZ ;  /* 0x0000000c000d7227 */ /* 0x000fe200078e00ff */
[----:B------:R-:W-:-:S03]  /*3220*/  IADD3 R3, R5, 0x190, RZ ;  /* 0x0000019005037810 */ /* 0x000fc60007ffe0ff */
[----:B0-----:R-:W-:Y:S01]  /*3230*/  IMAD.MOV.U32 R6, RZ, RZ, R16 ;  /* 0x000000ffff067224 */ /* 0x001fe200078e0010 */
[----:B------:R-:W-:Y:S01]  /*3240*/  IABS R2, R3 ;  /* 0x0000000300027213 */ /* 0x000fe20000000000 */
[----:B------:R-:W-:Y:S02]  /*3250*/  @!P6 IMAD.IADD R18, R18, 0x1, -R27 ;  /* 0x000000011212e824 */ /* 0x000fe400078e0a1b */
[----:B------:R-:W-:Y:S01]  /*3260*/  @!P3 IMAD.MOV R6, RZ, RZ, -R6 ;  /* 0x000000ffff06b224 */ /* 0x000fe200078e0a06 */
[----:B------:R-:W-:Y:S01]  /*3270*/  ISETP.GE.AND P3, PT, R14, RZ, PT ;  /* 0x000000ff0e00720c */ /* 0x000fe20003f66270 */
[----:B------:R-:W-:Y:S01]  /*3280*/  IMAD.HI.U32 R16, R0, R4, RZ ;  /* 0x0000000400107227 */ /* 0x000fe200078e00ff */
[----:B------:R-:W-:Y:S02]  /*3290*/  ISETP.GT.U32.AND P6, PT, R27, R18, PT ;  /* 0x000000121b00720c */ /* 0x000fe40003fc4070 */
[----:B------:R0:W-:Y:S01]  /*32a0*/  STL [R1+0x338], R6 ;  /* 0x0003380601007387 */ /* 0x0001e20000100800 */
[----:B------:R-:W-:-:S02]  /*32b0*/  IMAD.MOV R16, RZ, RZ, -R16 ;  /* 0x000000ffff107224 */ /* 0x000fc400078e0a10 */
[----:B------:R-:W-:Y:S02]  /*32c0*/  IMAD.MOV R13, RZ, RZ, -R13 ;  /* 0x000000ffff0d7224 */ /* 0x000fe400078e0a0d */
[----:B------:R-:W-:Y:S02]  /*32d0*/  @!P5 IMAD.IADD R11, R11, 0x1, -R27 ;  /* 0x000000010b0bd824 */ /* 0x000fe400078e0a1b */
[----:B------:R-:W-:Y:S02]  /*32e0*/  IMAD R4, R27, R16, R4 ;  /* 0x000000101b047224 */ /* 0x000fe400078e0204 */
[----:B------:R-:W-:-:S03]  /*32f0*/  IMAD.HI.U32 R14, R0, R2, RZ ;  /* 0x00000002000e7227 */ /* 0x000fc600078e00ff */
[----:B------:R-:W-:Y:S01]  /*3300*/  ISETP.GT.U32.AND P5, PT, R27, R4, PT ;  /* 0x000000041b00720c */ /* 0x000fe20003fa4070 */
[----:B0-----:R-:W-:Y:S02]  /*3310*/  IMAD.MOV.U32 R6, RZ, RZ, R15 ;  /* 0x000000ffff067224 */ /* 0x001fe400078e000f */
[----:B------:R-:W-:Y:S02]  /*3320*/  IMAD.MOV R14, RZ, RZ, -R14 ;  /* 0x000000ffff0e7224 */ /* 0x000fe400078e0a0e */
[----:B------:R-:W-:Y:S01]  /*3330*/  @!P2 IMAD.MOV R6, RZ, RZ, -R6 ;  /* 0x000000ffff06a224 */ /* 0x000fe200078e0a06 */
[----:B------:R-:W-:Y:S01]  /*3340*/  ISETP.GE.AND P2, PT, R3, RZ, PT ;  /* 0x000000ff0300720c */ /* 0x000fe20003f46270 */
[----:B------:R-:W-:Y:S01]  /*3350*/  IMAD R3, R27, R13, R12 ;  /* 0x0000000d1b037224 */ /* 0x000fe200078e020c */
[----:B------:R-:W-:Y:S01]  /*3360*/  IADD3 R13, R5, 0x188, RZ ;  /* 0x00000188050d7810 */ /* 0x000fe20007ffe0ff */
[--C-:B------:R-:W-:Y:S01]  /*3370*/  @!P6 IMAD.IADD R18, R18, 0x1, -R27.reuse ;  /* 0x000000011212e824 */ /* 0x100fe200078e0a1b */
[----:B------:R0:W-:Y:S01]  /*3380*/  STL [R1+0x330], R6 ;  /* 0x0003300601007387 */ /* 0x0001e20000100800 */
[----:B------:R-:W-:Y:S01]  /*3390*/  IMAD R2, R27, R14, R2 ;  /* 0x0000000e1b027224 */ /* 0x000fe200078e0202 */
[----:B------:R-:W-:Y:S01]  /*33a0*/  IADD3 R14, R5, 0x18e, RZ ;  /* 0x0000018e050e7810 */ /* 0x000fe20007ffe0ff */
[----:B------:R-:W-:Y:S01]  /*33b0*/  @!P5 IMAD.IADD R4, R4, 0x1, -R27 ;  /* 0x000000010404d824 */ /* 0x000fe200078e0a1b */
[----:B------:R-:W-:-:S02]  /*33c0*/  IABS R17, R13 ;  /* 0x0000000d00117213 */ /* 0x000fc40000000000 */
[----:B------:R-:W-:Y:S02]  /*33d0*/  ISETP.GE.AND P6, PT, R14, RZ, PT ;  /* 0x000000ff0e00720c */ /* 0x000fe40003fc6270 */
[----:B------:R-:W-:Y:S01]  /*33e0*/  ISETP.GT.U32.AND P5, PT, R27, R4, PT ;  /* 0x000000041b00720c */ /* 0x000fe20003fa4070 */
[----:B0-----:R-:W-:Y:S01]  /*33f0*/  IMAD.MOV.U32 R6, RZ, RZ, R11 ;  /* 0x000000ffff067224 */ /* 0x001fe200078e000b */
[----:B------:R-:W-:Y:S02]  /*3400*/  IABS R14, R14 ;  /* 0x0000000e000e7213 */ /* 0x000fe40000000000 */
[----:B------:R-:W-:Y:S01]  /*3410*/  IADD3 R11, R5, 0x18c, RZ ;  /* 0x0000018c050b7810 */ /* 0x000fe20007ffe0ff */
[----:B------:R-:W-:Y:S01]  /*3420*/  @!P0 IMAD.MOV R6, RZ, RZ, -R6 ;  /* 0x000000ffff068224 */ /* 0x000fe200078e0a06 */
[----:B------:R-:W-:Y:S02]  /*3430*/  ISETP.GT.U32.AND P0, PT, R27, R3, PT ;  /* 0x000000031b00720c */ /* 0x000fe40003f04070 */
[----:B------:R-:W-:-:S02]  /*3440*/  IABS R15, R11 ;  /* 0x0000000b000f7213 */ /* 0x000fc40000000000 */
[----:B------:R0:W-:Y:S01]  /*3450*/  STL [R1+0x334], R6 ;  /* 0x0003340601007387 */ /* 0x0001e20000100800 */
[----:B------:R-:W-:Y:S02]  /*3460*/  IADD3 R12, R5, 0x18a, RZ ;  /* 0x0000018a050c7810 */ /* 0x000fe40007ffe0ff */
[----:B------:R-:W-:Y:S01]  /*3470*/  @!P5 IMAD.IADD R4, R4, 0x1, -R27 ;  /* 0x000000010404d824 */ /* 0x000fe200078e0a1b */
[----:B------:R-:W-:Y:S01]  /*3480*/  ISETP.GE.AND P5, PT, R11, RZ, PT ;  /* 0x000000ff0b00720c */ /* 0x000fe20003fa6270 */
[----:B------:R-:W-:Y:S01]  /*3490*/  IMAD.HI.U32 R11, R0, R17, RZ ;  /* 0x00000011000b7227 */ /* 0x000fe200078e00ff */
[----:B------:R-:W-:-:S03]  /*34a0*/  IABS R16, R12 ;  /* 0x0000000c00107213 */ /* 0x000fc60000000000 */
[----:B------:R-:W-:Y:S01]  /*34b0*/  IMAD.MOV.U32 R7, RZ, RZ, R4 ;  /* 0x000000ffff077224 */ /* 0x000fe200078e0004 */
[----:B------:R-:W-:Y:S01]  /*34c0*/  IADD3 R4, R5, 0x186, RZ ;  /* 0x0000018605047810 */ /* 0x000fe20007ffe0ff */
[----:B0-----:R-:W-:Y:S02]  /*34d0*/  IMAD.MOV.U32 R6, RZ, RZ, R18 ;  /* 0x000000ffff067224 */ /* 0x001fe400078e0012 */
[----:B------:R-:W-:Y:S02]  /*34e0*/  @!P0 IMAD.IADD R3, R3, 0x1, -R27 ;  /* 0x0000000103038824 */ /* 0x000fe400078e0a1b */
[----:B------:R-:W-:Y:S01]  /*34f0*/  @!P1 IMAD.MOV R6, RZ, RZ, -R6 ;  /* 0x000000ffff069224 */ /* 0x000fe200078e0a06 */
[C---:B------:R-:W-:Y:S01]  /*3500*/  ISETP.GT.U32.AND P1, PT, R27.reuse, R2, PT ;  /* 0x000000021b00720c */ /* 0x040fe20003f24070 */
[----:B------:R-:W-:Y:S01]  /*3510*/  IMAD.HI.U32 R18, R0, R14, RZ ;  /* 0x0000000e00127227 */ /* 0x000fe200078e00ff */
[----:B------:R-:W-:Y:S02]  /*3520*/  ISETP.GT.U32.AND P0, PT, R27, R3, PT ;  /* 0x000000031b00720c */ /* 0x000fe40003f04070 */
[----:B------:R0:W-:Y:S01]  /*3530*/  STL [R1+0x32c], R6 ;  /* 0x00032c0601007387 */ /* 0x0001e20000100800 */
[----:B------:R-:W-:-:S02]  /*3540*/  IMAD.MOV R18, RZ, RZ, -R18 ;  /* 0x000000ffff127224 */ /* 0x000fc400078e0a12 */
[----:B------:R-:W-:-:S04]  /*3550*/  IMAD.HI.U32 R19, R0, R15, RZ ;  /* 0x0000000f00137227 */ /* 0x000fc800078e00ff */
[----:B------:R-:W-:Y:S01]  /*3560*/  IMAD R14, R27, R18, R14 ;  /* 0x000000121b0e7224 */ /* 0x000fe200078e020e */
[----:B------:R-:W-:Y:S01]  /*3570*/  IABS R18, R4 ;  /* 0x0000000400127213 */ /* 0x000fe20000000000 */
[--C-:B------:R-:W-:Y:S02]  /*3580*/  @!P1 IMAD.IADD R2, R2, 0x1, -R27.reuse ;  /* 0x0000000102029824 */ /* 0x100fe400078e0a1b */
[----:B------:R-:W-:Y:S01]  /*3590*/  @!P0 IMAD.IADD R3, R3, 0x1, -R27 ;  /* 0x0000000103038824 */ /* 0x000fe200078e0a1b */
[C---:B------:R-:W-:Y:S01]  /*35a0*/  ISETP.GT.U32.AND P0, PT, R27.reuse, R14, PT ;  /* 0x0000000e1b00720c */ /* 0x040fe20003f04070 */
[----:B------:R-:W-:Y:S01]  /*35b0*/  @!P3 IMAD.MOV R7, RZ, RZ, -R7 ;  /* 0x000000ffff07b224 */ /* 0x000fe200078e0a07 */
[----:B------:R-:W-:Y:S01]  /*35c0*/  ISETP.GT.U32.AND P1, PT, R27, R2, PT ;  /* 0x000000021b00720c */ /* 0x000fe20003f24070 */
[----:B0-----:R-:W-:Y:S02]  /*35d0*/  IMAD.MOV.U32 R6, RZ, RZ, R3 ;  /* 0x000000ffff067224 */ /* 0x001fe400078e0003 */
[----:B------:R-:W-:Y:S01]  /*35e0*/  IMAD.MOV R11, RZ, RZ, -R11 ;  /* 0x000000ffff0b7224 */ /* 0x000fe200078e0a0b */
[----:B------:R-:W-:Y:S01]  /*35f0*/  STL [R1+0x320], R7 ;  /* 0x0003200701007387 */ /* 0x000fe20000100800 */
[----:B------:R-:W-:Y:S01]  /*3600*/  @!P4 IMAD.MOV R6, RZ, RZ, -R6 ;  /* 0x000000ffff06c224 */ /* 0x000fe200078e0a06 */
[----:B------:R-:W-:Y:S01]  /*3610*/  ISETP.GE.AND P4, PT, R12, RZ, PT ;  /* 0x000000ff0c00720c */ /* 0x000fe20003f86270 */
[----:B------:R-:W-:Y:S01]  /*3620*/  IMAD.MOV R19, RZ, RZ, -R19 ;  /* 0x000000ffff137224 */ /* 0x000fe200078e0a13 */
[----:B------:R-:W-:Y:S01]  /*3630*/  IADD3 R12, R5, 0x182, RZ ;  /* 0x00000182050c7810 */ /* 0x000fe20007ffe0ff */
[C---:B------:R-:W-:Y:S01]  /*3640*/  IMAD R17, R27.reuse, R11, R17 ;  /* 0x0000000b1b117224 */ /* 0x040fe200078e0211 */
[----:B------:R0:W-:Y:S01]  /*3650*/  STL [R1+0x31c], R6 ;  /* 0x00031c0601007387 */ /* 0x0001e20000100800 */
[----:B------:R-:W-:Y:S01]  /*3660*/  IMAD R15, R27, R19, R15 ;  /* 0x000000131b0f7224 */ /* 0x000fe200078e020f */
[----:B------:R-:W-:Y:S01]  /*3670*/  IADD3 R11, R5, 0x184, RZ ;  /* 0x00000184050b7810 */ /* 0x000fe20007ffe0ff */
[----:B------:R-:W-:-:S02]  /*3680*/  @!P1 IMAD.IADD R2, R2, 0x1, -R27 ;  /* 0x0000000102029824 */ /* 0x000fc400078e0a1b */
[----:B------:R-:W-:Y:S01]  /*3690*/  @!P0 IMAD.IADD R14, R14, 0x1, -R27 ;  /* 0x000000010e0e8824 */ /* 0x000fe200078e0a1b */
[----:B------:R-:W-:Y:S01]  /*36a0*/  ISETP.GT.U32.AND P3, PT, R27, R15, PT ;  /* 0x0000000f1b00720c */ /* 0x000fe20003f64070 */
[----:B------:R-:W-:-:S03]  /*36b0*/  IMAD.HI.U32 R20, R0, R16, RZ ;  /* 0x0000001000147227 */ /* 0x000fc600078e00ff */
[C---:B------:R-:W-:Y:S01]  /*36c0*/  ISETP.GT.U32.AND P0, PT, R27.reuse, R14, PT ;  /* 0x0000000e1b00720c */ /* 0x040fe20003f04070 */
[----:B0-----:R-:W-:Y:S01]  /*36d0*/  IMAD.MOV.U32 R6, RZ, RZ, R2 ;  /* 0x000000ffff067224 */ /* 0x001fe200078e0002 */
[----:B------:R-:W-:Y:S01]  /*36e0*/  IABS R2, R12 ;  /* 0x0000000c00027213 */ /* 0x000fe20000000000 */
[----:B------:R-:W-:Y:S02]  /*36f0*/  IMAD.MOV R20, RZ, RZ, -R20 ;  /* 0x000000ffff147224 */ /* 0x000fe400078e0a14 */
[----:B------:R-:W-:Y:S01]  /*3700*/  @!P2 IMAD.MOV R6, RZ, RZ, -R6 ;  /* 0x000000ffff06a224 */ /* 0x000fe200078e0a06 */
[C---:B------:R-:W-:Y:S01]  /*3710*/  ISETP.GT.U32.AND P2, PT, R27.reuse, R17, PT ;  /* 0x000000111b00720c */ /* 0x040fe20003f44070 */
[----:B------:R-:W-:Y:S01]  /*3720*/  IMAD R3, R27, R20, R16 ;  /* 0x000000141b037224 */ /* 0x000fe200078e0210 */
[----:B------:R-:W-:Y:S01]  /*3730*/  IABS R16, R11 ;  /* 0x0000000b00107213 */ /* 0x000fe20000000000 */
[----:B------:R-:W-:Y:S01]  /*3740*/  @!P3 IMAD.IADD R15, R15, 0x1, -R27 ;  /* 0x000000010f0fb824 */ /* 0x000fe200078e0a1b */
[----:B------:R0:W-:Y:S01]  /*3750*/  STL [R1+0x318], R6 ;  /* 0x0003180601007387 */ /* 0x0001e20000100800 */
[----:B------:R-:W-:Y:S01]  /*3760*/  IMAD.HI.U32 R19, R0, R18, RZ ;  /* 0x0000001200137227 */ /* 0x000fe200078e00ff */
[----:B------:R-:W-:-:S02]  /*3770*/  ISETP.GT.U32.AND P1, PT, R27, R3, PT ;  /* 0x000000031b00720c */ /* 0x000fc40003f24070 */
[----:B------:R-:W-:Y:S01]  /*3780*/  ISETP.GT.U32.AND P3, PT, R27, R15, PT ;  /* 0x0000000f1b00720c */ /* 0x000fe20003f64070 */
[----:B------:R-:W-:Y:S01]  /*3790*/  @!P0 IMAD.IADD R14, R14, 0x1, -R27 ;  /* 0x000000010e0e8824 */ /* 0x000fe200078e0a1b */
[----:B------:R-:W-:Y:S01]  /*37a0*/  ISETP.GE.AND P0, PT, R13, RZ, PT ;  /* 0x000000ff0d00720c */ /* 0x000fe20003f06270 */
[----:B------:R-:W-:-:S04]  /*37b0*/  IMAD.HI.U32 R13, R0, R16, RZ ;  /* 0x00000010000d7227 */ /* 0x000fc800078e00ff */
[----:B------:R-:W-:Y:S02]  /*37c0*/  @!P2 IMAD.IADD R17, R17, 0x1, -R27 ;  /* 0x000000011111a824 */ /* 0x000fe400078e0a1b */
[----:B------:R-:W-:Y:S02]  /*37d0*/  IMAD.MOV R13, RZ, RZ, -R13 ;  /* 0x000000ffff0d7224 */ /* 0x000fe400078e0a0d */
[----:B------:R-:W-:Y:S01]  /*37e0*/  IMAD.MOV R19, RZ, RZ, -R19 ;  /* 0x000000ffff137224 */ /* 0x000fe200078e0a13 */
[C---:B------:R-:W-:Y:S01]  /*37f0*/  ISETP.GT.U32.AND P2, PT, R27.reuse, R17, PT ;  /* 0x000000111b00720c */ /* 0x040fe20003f44070 */
[C---:B------:R-:W-:Y:S02]  /*3800*/  IMAD R16, R27.reuse, R13, R16 ;  /* 0x0000000d1b107224 */ /* 0x040fe400078e0210 */
[----:B------:R-:W-:Y:S02]  /*3810*/  IMAD R18, R27, R19, R18 ;  /* 0x000000131b127224 */ /* 0x000fe400078e0212 */
[----:B------:R-:W-:-:S02]  /*3820*/  @!P1 IMAD.IADD R3, R3, 0x1, -R27 ;  /* 0x0000000103039824 */ /* 0x000fc400078e0a1b */
[----:B------:R-:W-:Y:S01]  /*3830*/  @!P3 IMAD.IADD R15, R15, 0x1, -R27 ;  /* 0x000000010f0fb824 */ /* 0x000fe200078e0a1b */
[C---:B------:R-:W-:Y:S01]  /*3840*/  ISETP.GT.U32.AND P3, PT, R27.reuse, R18, PT ;  /* 0x000000121b00720c */ /* 0x040fe20003f64070 */
[----:B------:R-:W-:Y:S01]  /*3850*/  IMAD.MOV.U32 R7, RZ, RZ, R14 ;  /* 0x000000ffff077224 */ /* 0x000fe200078e000e */
[----:B------:R-:W-:Y:S01]  /*3860*/  ISETP.GT.U32.AND P1, PT, R27, R3, PT ;  /* 0x000000031b00720c */ /* 0x000fe20003f24070 */
[----:B------:R-:W-:-:S04]  /*3870*/  IMAD.HI.U32 R14, R0, R2, RZ ;  /* 0x00000002000e7227 */ /* 0x000fc800078e00ff */
[----:B------:R-:W-:Y:S01]  /*3880*/  @!P2 IMAD.IADD R17, R17, 0x1, -R27 ;  /* 0x000000011111a824 */ /* 0x000fe200078e0a1b */
[C---:B------:R-:W-:Y:S01]  /*3890*/  ISETP.GT.U32.AND P2, PT, R27.reuse, R16, PT ;  /* 0x000000101b00720c */ /* 0x040fe20003f44070 */
[----:B------:R-:W-:Y:S02]  /*38a0*/  IMAD.MOV R14, RZ, RZ, -R14 ;  /* 0x000000ffff0e7224 */ /* 0x000fe400078e0a0e */
[----:B------:R-:W-:Y:S01]  /*38b0*/  @!P6 IMAD.MOV R7, RZ, RZ, -R7 ;  /* 0x000000ffff07e224 */ /* 0x000fe200078e0a07 */
[----:B------:R-:W-:Y:S01]  /*38c0*/  ISETP.GE.AND P6, PT, R4, RZ, PT ;  /* 0x000000ff0400720c */ /* 0x000fe20003fc6270 */
[----:B------:R-:W-:Y:S01]  /*38d0*/  IMAD R4, R27, R14, R2 ;  /* 0x0000000e1b047224 */ /* 0x000fe200078e0202 */
[----:B------:R-:W-:Y:S01]  /*38e0*/  IADD3 R2, R5, 0x180, RZ ;  /* 0x0000018005027810 */ /* 0x000fe20007ffe0ff */
[----:B0-----:R-:W-:Y:S01]  /*38f0*/  IMAD.MOV.U32 R6, RZ, RZ, R15 ;  /* 0x000000ffff067224 */ /* 0x001fe200078e000f */
[----:B------:R0:W-:Y:S01]  /*3900*/  STL [R1+0x314], R7 ;  /* 0x0003140701007387 */ /* 0x0001e20000100800 */
[--C-:B------:R-:W-:Y:S01]  /*3910*/  @!P3 IMAD.IADD R18, R18, 0x1, -R27.reuse ;  /* 0x000000011212b824 */ /* 0x100fe200078e0a1b */
[----:B------:R-:W-:Y:S01]  /*3920*/  IABS R13, R2 ;  /* 0x00000002000d7213 */ /* 0x000fe20000000000 */
[--C-:B------:R-:W-:Y:S01]  /*3930*/  @!P1 IMAD.IADD R3, R3, 0x1, -R27.reuse ;  /* 0x0000000103039824 */ /* 0x100fe200078e0a1b */
[----:B------:R-:W-:Y:S01]  /*3940*/  ISETP.GE.AND P1, PT, R12, RZ, PT ;  /* 0x000000ff0c00720c */ /* 0x000fe20003f26270 */
[----:B------:R-:W-:Y:S01]  /*3950*/  @!P2 IMAD.IADD R16, R16, 0x1, -R27 ;  /* 0x000000011010a824 */ /* 0x000fe200078e0a1b */
[----:B------:R-:W-:Y:S01]  /*3960*/  ISETP.GT.U32.AND P3, PT, R27, R18, PT ;  /* 0x000000121b00720c */ /* 0x000fe20003f64070 */
[----:B------:R-:W-:Y:S01]  /*3970*/  @!P5 IMAD.MOV R6, RZ, RZ, -R6 ;  /* 0x000000ffff06d224 */ /* 0x000fe200078e0a06 */
[----:B------:R-:W-:Y:S01]  /*3980*/  IADD3 R12, R5, 0x17a, RZ ;  /* 0x0000017a050c7810 */ /* 0x000fe20007ffe0ff */
[----:B------:R-:W-:Y:S01]  /*3990*/  IMAD.HI.U32 R14, R0, R13, RZ ;  /* 0x0000000d000e7227 */ /* 0x000fe200078e00ff */
[----:B------:R-:W-:-:S02]  /*39a0*/  ISETP.GT.U32.AND P2, PT, R27, R16, PT ;  /* 0x000000101b00720c */ /* 0x000fc40003f44070 */
[----:B------:R1:W-:Y:S01]  /*39b0*/  STL [R1+0x300], R6 ;  /* 0x0003000601007387 */ /* 0x0003e20000100800 */
[----:B0-----:R-:W-:Y:S01]  /*39c0*/  IMAD.MOV.U32 R7, RZ, RZ, R3 ;  /* 0x000000ffff077224 */ /* 0x001fe200078e0003 */
[----:B------:R-:W-:Y:S01]  /*39d0*/  IADD3 R3, R5, 0x17e, RZ ;  /* 0x0000017e05037810 */ /* 0x000fe20007ffe0ff */
[----:B------:R-:W-:Y:S01]  /*39e0*/  IMAD.MOV R14, RZ, RZ, -R14 ;  /* 0x000000ffff0e7224 */ /* 0x000fe200078e0a0e */
[----:B------:R-:W-:Y:S01]  /*39f0*/  IABS R15, R12 ;  /* 0x0000000c000f7213 */ /* 0x000fe20000000000 */
[----:B------:R-:W-:Y:S01]  /*3a00*/  @!P4 IMAD.MOV R7, RZ, RZ, -R7 ;  /* 0x000000ffff07c224 */ /* 0x000fe200078e0a07 */
[----:B------:R-:W-:Y:S01]  /*3a10*/  ISETP.GE.AND P4, PT, R2, RZ, PT ;  /* 0x000000ff0200720c */ /* 0x000fe20003f86270 */
[----:B------:R-:W-:Y:S01]  /*3a20*/  IMAD R13, R27, R14, R13 ;  /* 0x0000000e1b0d7224 */ /* 0x000fe200078e020d */
[----:B------:R-:W-:Y:S01]  /*3a30*/  IADD3 R2, R5, 0x17c, RZ ;  /* 0x0000017c05027810 */ /* 0x000fe20007ffe0ff */
[----:B------:R-:W-:Y:S01]  /*3a40*/  @!P3 IMAD.IADD R18, R18, 0x1, -R27 ;  /* 0x000000011212b824 */ /* 0x000fe200078e0a1b */
[C---:B------:R-:W-:Y:S01]  /*3a50*/  ISETP.GT.U32.AND P3, PT, R27.reuse, R4, PT ;  /* 0x000000041b00720c */ /* 0x040fe20003f64070 */
[----:B-1----:R-:W-:Y:S01]  /*3a60*/  IMAD.MOV.U32 R6, RZ, RZ, R17 ;  /* 0x000000ffff067224 */ /* 0x002fe200078e0011 */
[----:B------:R-:W-:Y:S01]  /*3a70*/  IABS R17, R3 ;  /* 0x0000000300117213 */ /* 0x000fe20000000000 */
[----:B------:R-:W-:Y:S01]  /*3a80*/  @!P2 IMAD.IADD R16, R16, 0x1, -R27 ;  /* 0x000000011010a824 */ /* 0x000fe200078e0a1b */
[----:B------:R-:W-:Y:S01]  /*3a90*/  ISETP.GT.U32.AND P2, PT, R27, R13, PT ;  /* 0x0000000d1b00720c */ /* 0x000fe20003f44070 */
[----:B------:R-:W-:Y:S01]  /*3aa0*/  @!P0 IMAD.MOV R6, RZ, RZ, -R6 ;  /* 0x000000ffff068224 */ /* 0x000fe200078e0a06 */
[----:B------:R-:W-:Y:S01]  /*3ab0*/  ISETP.GE.AND P0, PT, R3, RZ, PT ;  /* 0x000000ff0300720c */ /* 0x000fe20003f06270 */
[----:B------:R-:W-:Y:S01]  /*3ac0*/  IMAD.HI.U32 R3, R0, R17, RZ ;  /* 0x0000001100037227 */ /* 0x000fe200078e00ff */
[----:B------:R0:W-:Y:S01]  /*3ad0*/  STL [R1+0x30c], R7 ;  /* 0x00030c0701007387 */ /* 0x0001e20000100800 */
[----:B------:R-:W-:-:S02]  /*3ae0*/  ISETP.GE.AND P5, PT, R11, RZ, PT ;  /* 0x000000ff0b00720c */ /* 0x000fc40003fa6270 */
[----:B------:R-:W-:Y:S01]  /*3af0*/  IMAD.MOV R3, RZ, RZ, -R3 ;  /* 0x000000ffff037224 */ /* 0x000fe200078e0a03 */
[----:B------:R-:W-:Y:S01]  /*3b00*/  IABS R11, R2 ;  /* 0x00000002000b7213 */ /* 0x000fe20000000000 */
[----:B------:R-:W-:Y:S01]  /*3b10*/  @!P3 IMAD.IADD R4, R4, 0x1, -R27 ;  /* 0x000000010404b824 */ /* 0x000fe200078e0a1b */
[----:B------:R1:W-:Y:S01]  /*3b20*/  STL [R1+0x310], R6 ;  /* 0x0003100601007387 */ /* 0x0003e20000100800 */
[----:B------:R-:W-:Y:S02]  /*3b30*/  IMAD R17, R27, R3, R17 ;  /* 0x000000031b117224 */ /* 0x000fe400078e0211 */
[----:B------:R-:W-:Y:S01]  /*3b40*/  @!P2 IMAD.IADD R13, R13, 0x1, -R27 ;  /* 0x000000010d0da824 */ /* 0x000fe200078e0a1b */
[C---:B------:R-:W-:Y:S01]  /*3b50*/  ISETP.GT.U32.AND P3, PT, R27.reuse, R4, PT ;  /* 0x000000041b00720c */ /* 0x040fe20003f64070 */
[----:B0-----:R-:W-:Y:S02]  /*3b60*/  IMAD.MOV.U32 R7, RZ, RZ, R18 ;  /* 0x000000ffff077224 */ /* 0x001fe400078e0012 */
[----:B------:R-:W-:Y:S01]  /*3b70*/  IMAD.HI.U32 R3, R0, R15, RZ ;  /* 0x0000000f00037227 */ /* 0x000fe200078e00ff */
[----:B------:R-:W-:-:S03]  /*3b80*/  ISETP.GT.U32.AND P2, PT, R27, R13, PT ;  /* 0x0000000d1b00720c */ /* 0x000fc60003f44070 */
[----:B------:R-:W-:Y:S01]  /*3b90*/  @!P6 IMAD.MOV R7, RZ, RZ, -R7 ;  /* 0x000000ffff07e224 */ /* 0x000fe200078e0a07 */
[----:B------:R-:W-:Y:S01]  /*3ba0*/  ISETP.GT.U32.AND P6, PT, R27, R17, PT ;  /* 0x000000111b00720c */ /* 0x000fe20003fc4070 */
[----:B------:R-:W-:-:S03]  /*3bb0*/  IMAD.HI.U32 R14, R0, R11, RZ ;  /* 0x0000000b000e7227 */ /* 0x000fc600078e00ff */
[----:B------:R-:W-:Y:S01]  /*3bc0*/  STL [R1+0x304], R7 ;  /* 0x0003040701007387 */ /* 0x000fe20000100800 */
[----:B------:R-:W-:Y:S02]  /*3bd0*/  IMAD.MOV R3, RZ, RZ, -R3 ;  /* 0x000000ffff037224 */ /* 0x000fe400078e0a03 */
[----:B-1----:R-:W-:Y:S01]  /*3be0*/  IMAD.MOV.U32 R6, RZ, RZ, R16 ;  /* 0x000000ffff067224 */ /* 0x002fe200078e0010 */
[----:B------:R-:W-:Y:S01]  /*3bf0*/  IADD3 R16, R5, 0x172, RZ ;  /* 0x0000017205107810 */ /* 0x000fe20007ffe0ff */
[----:B------:R-:W-:Y:S02]  /*3c00*/  IMAD.MOV R14, RZ, RZ, -R14 ;  /* 0x000000ffff0e7224 */ /* 0x000fe400078e0a0e */
[----:B------:R-:W-:Y:S01]  /*3c10*/  IMAD R15, R27, R3, R15 ;  /* 0x000000031b0f7224 */ /* 0x000fe200078e020f */
[----:B------:R-:W-:Y:S01]  /*3c20*/  IADD3 R3, R5, 0x178, RZ ;  /* 0x0000017805037810 */ /* 0x000fe20007ffe0ff */
[----:B------:R-:W-:Y:S01]  /*3c30*/  @!P6 IMAD.IADD R17, R17, 0x1, -R27 ;  /* 0x000000011111e824 */ /* 0x000fe200078e0a1b */
[----:B------:R-:W-:Y:S01]  /*3c40*/  IABS R18, R16 ;  /* 0x0000001000127213 */ /* 0x000fe20000000000 */
[----:B------:R-:W-:Y:S01]  /*3c50*/  @!P5 IMAD.MOV R6, RZ, RZ, -R6 ;  /* 0x000000ffff06d224 */ /* 0x000fe200078e0a06 */
[----:B------:R-:W-:Y:S01]  /*3c60*/  ISETP.GE.AND P5, PT, R2, RZ, PT ;  /* 0x000000ff0200720c */ /* 0x000fe20003fa6270 */
[----:B------:R-:W-:Y:S01]  /*3c70*/  IMAD R2, R27, R14, R11 ;  /* 0x0000000e1b027224 */ /* 0x000fe200078e020b */
[----:B------:R-:W-:Y:S01]  /*3c80*/  IABS R20, R3 ;  /* 0x0000000300147213 */ /* 0x000fe20000000000 */
[--C-:B------:R-:W-:Y:S01]  /*3c90*/  @!P2 IMAD.IADD R13, R13, 0x1, -R27.reuse ;  /* 0x000000010d0da824 */ /* 0x100fe200078e0a1b */
[C---:B------:R-:W-:Y:S01]  /*3ca0*/  ISETP.GT.U32.AND P6, PT, R27.reuse, R17, PT ;  /* 0x000000111b00720c */ /* 0x040fe20003fc4070 */
[----:B------:R-:W-:Y:S01]  /*3cb0*/  @!P3 IMAD.IADD R4, R4, 0x1, -R27 ;  /* 0x000000010404b824 */ /* 0x000fe200078e0a1b */
[----:B------:R-:W-:Y:S01]  /*3cc0*/  ISETP.GT.U32.AND P2, PT, R27, R2, PT ;  /* 0x000000021b00720c */ /* 0x000fe20003f44070 */
[----:B------:R-:W-:Y:S01]  /*3cd0*/  IMAD.HI.U32 R14, R0, R20, RZ ;  /* 0x00000014000e7227 */ /* 0x000fe200078e00ff */
[----:B------:R-:W-:Y:S01]  /*3ce0*/  ISETP.GE.AND P3, PT, R12, RZ, PT ;  /* 0x000000ff0c00720c */ /* 0x000fe20003f66270 */
[----:B------:R0:W-:Y:S01]  /*3cf0*/  STL [R1+0x308], R6 ;  /* 0x0003080601007387 */ /* 0x0001e20000100800 */
[C---:B------:R-:W-:Y:S01]  /*3d00*/  IADD3 R12, R5.reuse, 0x176, RZ ;  /* 0x00000176050c7810 */ /* 0x040fe20007ffe0ff */
[----:B------:R-:W-:Y:S01]  /*3d10*/  IMAD.MOV R14, RZ, RZ, -R14 ;  /* 0x000000ffff0e7224 */ /* 0x000fe200078e0a0e */
[----:B------:R-:W-:Y:S01]  /*3d20*/  IADD3 R11, R5, 0x170, RZ ;  /* 0x00000170050b7810 */ /* 0x000fe20007ffe0ff */
[----:B------:R-:W-:Y:S01]  /*3d30*/  IMAD.HI.U32 R21, R0, R18, RZ ;  /* 0x0000001200157227 */ /* 0x000fe200078e00ff */
[----:B------:R-:W-:-:S02]  /*3d40*/  IABS R25, R12 ;  /* 0x0000000c00197213 */ /* 0x000fc40000000000 */
[----:B------:R-:W-:Y:S01]  /*3d50*/  IABS R19, R11 ;  /* 0x0000000b00137213 */ /* 0x000fe20000000000 */
[----:B------:R-:W-:Y:S01]  /*3d60*/  @!P6 IMAD.IADD R17, R17, 0x1, -R27 ;  /* 0x000000011111e824 */ /* 0x000fe200078e0a1b */
[C---:B------:R-:W-:Y:S01]  /*3d70*/  ISETP.GT.U32.AND P6, PT, R27.reuse, R15, PT ;  /* 0x0000000f1b00720c */ /* 0x040fe20003fc4070 */
[----:B------:R-:W-:Y:S02]  /*3d80*/  IMAD R20, R27, R14, R20 ;  /* 0x0000000e1b147224 */ /* 0x000fe400078e0214 */
[----:B------:R-:W-:-:S04]  /*3d90*/  IMAD.HI.U32 R24, R0, R25, RZ ;  /* 0x0000001900187227 */ /* 0x000fc800078e00ff */
[----:B------:R-:W-:Y:S01]  /*3da0*/  @!P2 IMAD.IADD R2, R2, 0x1, -R27 ;  /* 0x000000010202a824 */ /* 0x000fe200078e0a1b */
[C---:B------:R-:W-:Y:S01]  /*3db0*/  ISETP.GT.U32.AND P2, PT, R27.reuse, R20, PT ;  /* 0x000000141b00720c */ /* 0x040fe20003f44070 */
[----:B------:R-:W-:Y:S02]  /*3dc0*/  IMAD.MOV R24, RZ, RZ, -R24 ;  /* 0x000000ffff187224 */ /* 0x000fe400078e0a18 */
[----:B0-----:R-:W-:Y:S02]  /*3dd0*/  IMAD.MOV.U32 R6, RZ, RZ, R4 ;  /* 0x000000ffff067224 */ /* 0x001fe400078e0004 */
[----:B------:R-:W-:Y:S02]  /*3de0*/  IMAD R24, R27, R24, R25 ;  /* 0x000000181b187224 */ /* 0x000fe400078e0219 */
[----:B------:R-:W-:Y:S02]  /*3df0*/  @!P1 IMAD.MOV R6, RZ, RZ, -R6 ;  /* 0x000000ffff069224 */ /* 0x000fe400078e0a06 */
[----:B------:R-:W-:Y:S01]  /*3e00*/  @!P6 IMAD.IADD R15, R15, 0x1, -R27 ;  /* 0x000000010f0fe824 */ /* 0x000fe200078e0a1b */
[C---:B------:R-:W-:Y:S01]  /*3e10*/  ISETP.GT.U32.AND P6, PT, R27.reuse, R24, PT ;  /* 0x000000181b00720c */ /* 0x040fe20003fc4070 */
[----:B------:R-:W-:Y:S01]  /*3e20*/  IMAD.MOV R21, RZ, RZ, -R21 ;  /* 0x000000ffff157224 */ /* 0x000fe200078e0a15 */
[----:B------:R0:W-:Y:S01]  /*3e30*/  STL [R1+0x2f8], R6 ;  /* 0x0002f80601007387 */ /* 0x0001e20000100800 */
[----:B------:R-:W-:Y:S01]  /*3e40*/  @!P2 IMAD.IADD R20, R20, 0x1, -R27 ;  /* 0x000000011414a824 */ /* 0x000fe200078e0a1b */
[C---:B------:R-:W-:Y:S01]  /*3e50*/  ISETP.GT.U32.AND P2, PT, R27.reuse, R2, PT ;  /* 0x000000021b00720c */ /* 0x040fe20003f44070 */
[C---:B------:R-:W-:Y:S01]  /*3e60*/  IMAD R18, R27.reuse, R21, R18 ;  /* 0x000000151b127224 */ /* 0x040fe200078e0212 */
[----:B------:R-:W-:Y:S01]  /*3e70*/  ISETP.GT.U32.AND P1, PT, R27, R15, PT ;  /* 0x0000000f1b00720c */ /* 0x000fe20003f24070 */
[----:B------:R-:W-:Y:S01]  /*3e80*/  IMAD.HI.U32 R14, R0, R19, RZ ;  /* 0x00000013000e7227 */ /* 0x000fe200078e00ff */
[----:B------:R-:W-:-:S03]  /*3e90*/  IADD3 R21, R5, 0x16e, RZ ;  /* 0x0000016e05157810 */ /* 0x000fc60007ffe0ff */
[----:B------:R-:W-:Y:S01]  /*3ea0*/  IMAD.MOV R14, RZ, RZ, -R14 ;  /* 0x000000ffff0e7224 */ /* 0x000fe200078e0a0e */
[----:B------:R-:W-:Y:S01]  /*3eb0*/  IABS R4, R21 ;  /* 0x0000001500047213 */ /* 0x000fe20000000000 */
[----:B0-----:R-:W-:Y:S02]  /*3ec0*/  IMAD.MOV.U32 R6, RZ, RZ, R13 ;  /* 0x000000ffff067224 */ /* 0x001fe400078e000d */
[--C-:B------:R-:W-:Y:S01]  /*3ed0*/  @!P6 IMAD.IADD R24, R24, 0x1, -R27.reuse ;  /* 0x000000011818e824 */ /* 0x100fe200078e0a1b */
[C---:B------:R-:W-:Y:S01]  /*3ee0*/  ISETP.GT.U32.AND P6, PT, R27.reuse, R20, PT ;  /* 0x000000141b00720c */ /* 0x040fe20003fc4070 */
[----:B------:R-:W-:Y:S02]  /*3ef0*/  @!P4 IMAD.MOV R6, RZ, RZ, -R6 ;  /* 0x000000ffff06c224 */ /* 0x000fe400078e0a06 */
[----:B------:R-:W-:Y:S01]  /*3f00*/  @!P2 IMAD.IADD R2, R2, 0x1, -R27 ;  /* 0x000000010202a824 */ /* 0x000fe200078e0a1b */
[C---:B------:R-:W-:Y:S01]  /*3f10*/  ISETP.GT.U32.AND P2, PT, R27.reuse, R18, PT ;  /* 0x000000121b00720c */ /* 0x040fe20003f44070 */
[C---:B------:R-:W-:Y:S01]  /*3f20*/  IMAD R14, R27.reuse, R14, R19 ;  /* 0x0000000e1b0e7224 */ /* 0x040fe200078e0213 */
[----:B------:R0:W-:Y:S01]  /*3f30*/  STL [R1+0x2f4], R6 ;  /* 0x0002f40601007387 */ /* 0x0001e20000100800 */
[----:B------:R-:W-:Y:S01]  /*3f40*/  ISETP.GT.U32.AND P4, PT, R27, R24, PT ;  /* 0x000000181b00720c */ /* 0x000fe20003f84070 */
[----:B------:R-:W-:Y:S01]  /*3f50*/  @!P1 IMAD.IADD R15, R15, 0x1, -R27 ;  /* 0x000000010f0f9824 */ /* 0x000fe200078e0a1b */
[----:B------:R-:W-:Y:S01]  /*3f60*/  IADD3 R19, R5, 0x16c, RZ ;  /* 0x0000016c05137810 */ /* 0x000fe20007ffe0ff */
[----:B------:R-:W-:Y:S01]  /*3f70*/  IMAD.MOV.U32 R7, RZ, RZ, R2 ;  /* 0x000000ffff077224 */ /* 0x000fe200078e0002 */
[----:B------:R-:W-:Y:S01]  /*3f80*/  ISETP.GE.AND P1, PT, R3, RZ, PT ;  /* 0x000000ff0300720c */ /* 0x000fe20003f26270 */
[----:B------:R-:W-:Y:S01]  /*3f90*/  IMAD.HI.U32 R3, R0, R4, RZ ;  /* 0x0000000400037227 */ /* 0x000fe200078e00ff */
[----:B------:R-:W-:-:S02]  /*3fa0*/  IABS R13, R19 ;  /* 0x00000013000d7213 */ /* 0x000fc40000000000 */
[----:B------:R-:W-:Y:S01]  /*3fb0*/  IADD3 R2, R5, 0x16a, RZ ;  /* 0x0000016a05027810 */ /* 0x000fe20007ffe0ff */
[----:B0-----:R-:W-:Y:S02]  /*3fc0*/  IMAD.MOV.U32 R6, RZ, RZ, R17 ;  /* 0x000000ffff067224 */ /* 0x001fe400078e0011 */
[--C-:B------:R-:W-:Y:S01]  /*3fd0*/  @!P6 IMAD.IADD R20, R20, 0x1, -R27.reuse ;  /* 0x000000011414e824 */ /* 0x100fe200078e0a1b */
[C---:B------:R-:W-:Y:S01]  /*3fe0*/  ISETP.GT.U32.AND P6, PT, R27.reuse, R14, PT ;  /* 0x0000000e1b00720c */ /* 0x040fe20003fc4070 */
[----:B------:R-:W-:Y:S01]  /*3ff0*/  @!P0 IMAD.MOV R6, RZ, RZ, -R6 ;  /* 0x000000ffff068224 */ /* 0x000fe200078e0a06 */
[----:B------:R-:W-:Y:S01]  /*4000*/  ISETP.GT.U32.AND P0, PT, R27, R23, PT ;  /* 0x000000171b00720c */ /* 0x000fe20003f04070 */
[--C-:B------:R-:W-:Y:S01]  /*4010*/  @!P2 IMAD.IADD R18, R18, 0x1, -R27.reuse ;  /* 0x000000011212a824 */ /* 0x100fe200078e0a1b */
[----:B------:R-:W-:Y:S01]  /*4020*/  ISETP.GE.AND P2, PT, R16, RZ, PT ;  /* 0x000000ff1000720c */ /* 0x000fe20003f46270 */
[----:B------:R-:W-:Y:S01]  /*4030*/  @!P4 IMAD.IADD R24, R24, 0x1, -R27 ;  /* 0x000000011818c824 */ /* 0x000fe200078e0a1b */
[----:B------:R0:W-:Y:S01]  /*4040*/  STL [R1+0x2f0], R6 ;  /* 0x0002f00601007387 */ /* 0x0001e20000100800 */
[----:B------:R-:W-:Y:S01]  /*4050*/  @!P5 IMAD.MOV R7, RZ, RZ, -R7 ;  /* 0x000000ffff07d224 */ /* 0x000fe200078e0a07 */
[----:B------:R-:W-:Y:S01]  /*4060*/  ISETP.GE.AND P4, PT, R12, RZ, PT ;  /* 0x000000ff0c00720c */ /* 0x000fe20003f86270 */
[----:B------:R-:W-:-:S03]  /*4070*/  IMAD.HI.U32 R17, R0, R13, RZ ;  /* 0x0000000d00117227 */ /* 0x000fc600078e00ff */
[----:B------:R1:W-:Y:S01]  /*4080*/  STL [R1+0x2e4], R7 ;  /* 0x0002e40701007387 */ /* 0x0003e20000100800 */
[----:B------:R-:W-:Y:S02]  /*4090*/  IMAD.MOV R3, RZ, RZ, -R3 ;  /* 0x000000ffff037224 */ /* 0x000fe400078e0a03 */
[----:B------:R-:W-:Y:S01]  /*40a0*/  @!P0 IMAD.IADD R23, R23, 0x1, -R27 ;  /* 0x0000000117178824 */ /* 0x000fe200078e0a1b */
[----:B------:R-:W-:Y:S01]  /*40b0*/  ISETP.GE.AND P0, PT, R22, RZ, PT ;  /* 0x000000ff1600720c */ /* 0x000fe20003f06270 */
[----:B0-----:R-:W-:Y:S01]  /*40c0*/  IMAD.MOV.U32 R6, RZ, RZ, R15 ;  /* 0x000000ffff067224 */ /* 0x001fe200078e000f */
[----:B------:R-:W-:Y:S01]  /*40d0*/  IADD3 R15, R5, 0x15e, RZ ;  /* 0x0000015e050f7810 */ /* 0x000fe20007ffe0ff */
[----:B------:R-:W-:Y:S01]  /*40e0*/  IMAD.MOV R17, RZ, RZ, -R17 ;  /* 0x000000ffff117224 */ /* 0x000fe200078e0a11 */
[C---:B------:R-:W-:Y:S01]  /*40f0*/  ISETP.GT.U32.AND P5, PT, R27.reuse, R23, PT ;  /* 0x000000171b00720c */ /* 0x040fe20003fa4070 */
[----:B------:R-:W-:Y:S01]  /*4100*/  @!P3 IMAD.MOV R6, RZ, RZ, -R6 ;  /* 0x000000ffff06b224 */ /* 0x000fe200078e0a06 */
[C---:B------:R-:W-:Y:S01]  /*4110*/  ISETP.GT.U32.AND P3, PT, R27.reuse, R18, PT ;  /* 0x000000121b00720c */ /* 0x040fe20003f64070 */
[----:B------:R-:W-:Y:S01]  /*4120*/  IMAD R3, R27, R3, R4 ;  /* 0x000000031b037224 */ /* 0x000fe200078e0204 */
[----:B------:R-:W-:Y:S01]  /*4130*/  IADD3 R4, R5, 0x168, RZ ;  /* 0x0000016805047810 */ /* 0x000fe20007ffe0ff */
[----:B------:R-:W-:Y:S01]  /*4140*/  @!P6 IMAD.IADD R14, R14, 0x1, -R27 ;  /* 0x000000010e0ee824 */ /* 0x000fe200078e0a1b */
[----:B------:R0:W-:Y:S01]  /*4150*/  STL [R1+0x2e0], R6 ;  /* 0x0002e00601007387 */ /* 0x0001e20000100800 */
[----:B-1----:R-:W-:Y:S01]  /*4160*/  IMAD.MOV.U32 R7, RZ, RZ, R20 ;  /* 0x000000ffff077224 */ /* 0x002fe200078e0014 */
[----:B------:R-:W-:Y:S01]  /*4170*/  IABS R20, R4 ;  /* 0x0000000400147213 */ /* 0x000fe20000000000 */
[C---:B------:R-:W-:Y:S01]  /*4180*/  IMAD R13, R27.reuse, R17, R13 ;  /* 0x000000111b0d7224 */ /* 0x040fe200078e020d */
[C---:B------:R-:W-:Y:S01]  /*4190*/  ISETP.GT.U32.AND P6, PT, R27.reuse, R14, PT ;  /* 0x0000000e1b00720c */ /* 0x040fe20003fc4070 */
[----:B------:R-:W-:Y:S01]  /*41a0*/  @!P1 IMAD.MOV R7, RZ, RZ, -R7 ;  /* 0x000000ffff079224 */ /* 0x000fe200078e0a07 */
[----:B------:R-:W-:Y:S01]  /*41b0*/  ISETP.GT.U32.AND P1, PT, R27, R3, PT ;  /* 0x000000031b00720c */ /* 0x000fe20003f24070 */
[--C-:B------:R-:W-:Y:S01]  /*41c0*/  @!P5 IMAD.IADD R23, R23, 0x1, -R27.reuse ;  /* 0x000000011717d824 */ /* 0x100fe200078e0a1b */
[----:B------:R-:W-:Y:S01]  /*41d0*/  ISETP.GT.U32.AND P5, PT, R27, R13, PT ;  /* 0x0000000d1b00720c */ /* 0x000fe20003fa4070 */
[----:B------:R-:W-:Y:S01]  /*41e0*/  @!P3 IMAD.IADD R18, R18, 0x1, -R27 ;  /* 0x000000011212b824 */ /* 0x000fe200078e0a1b */
[----:B------:R-:W-:Y:S01]  /*41f0*/  IABS R17, R2 ;  /* 0x0000000200117213 */ /* 0x000fe20000000000 */
[----:B0-----:R-:W-:Y:S01]  /*4200*/  IMAD.MOV.U32 R6, RZ, RZ, R24 ;  /* 0x000000ffff067224 */ /* 0x001fe200078e0018 */
[----:B------:R0:W-:Y:S01]  /*4210*/  STL [R1+0x2dc], R7 ;  /* 0x0002dc0701007387 */ /* 0x0001e20000100800 */
[----:B------:R-:W-:-:S02]  /*4220*/  ISETP.GE.AND P3, PT, R21, RZ, PT ;  /* 0x000000ff1500720c */ /* 0x000fc40003f66270 */
[----:B------:R-:W-:Y:S01]  /*4230*/  @!P4 IMAD.MOV R6, RZ, RZ, -R6 ;  /* 0x000000ffff06c224 */ /* 0x000fe200078e0a06 */
[----:B------:R-:W-:Y:S01]  /*4240*/  ISETP.GE.AND P4, PT, R11, RZ, PT ;  /* 0x000000ff0b00720c */ /* 0x000fe20003f86270 */
[----:B------:R-:W-:-:S03]  /*4250*/  IMAD.HI.U32 R11, R0, R17, RZ ;  /* 0x00000011000b7227 */ /* 0x000fc600078e00ff */
[----:B------:R1:W-:Y:S01]  /*4260*/  STL [R1+0x2d8], R6 ;  /* 0x0002d80601007387 */ /* 0x0003e20000100800 */
[----:B------:R-:W-:Y:S01]  /*4270*/  @!P6 IMAD.IADD R14, R14, 0x1, -R27 ;  /* 0x000000010e0ee824 */ /* 0x000fe200078e0a1b */
[----:B------:R-:W-:Y:S01]  /*4280*/  ISETP.GE.AND P6, PT, R19, RZ, PT ;  /* 0x000000ff1300720c */ /* 0x000fe20003fc6270 */
[----:B0-----:R-:W-:Y:S01]  /*4290*/  IMAD.MOV.U32 R7, RZ, RZ, R23 ;  /* 0x000000ffff077224 */ /* 0x001fe200078e0017 */
[----:B------:R-:W-:Y:S01]  /*42a0*/  IABS R19, R15 ;  /* 0x0000000f00137213 */ /* 0x000fe20000000000 */
[----:B------:R-:W-:Y:S01]  /*42b0*/  @!P1 IMAD.IADD R3, R3, 0x1, -R27 ;  /* 0x0000000103039824 */ /* 0x000fe200078e0a1b */
[----:B------:R-:W-:Y:S01]  /*42c0*/  ISETP.GE.AND P1, PT, R2, RZ, PT ;  /* 0x000000ff0200720c */ /* 0x000fe20003f26270 */
[----:B------:R-:W-:Y:S02]  /*42d0*/  @!P0 IMAD.MOV R7, RZ, RZ, -R7 ;  /* 0x000000ffff078224 */ /* 0x000fe400078e0a07 */
[----:B------:R-:W-:Y:S01]  /*42e0*/  IMAD.MOV R11, RZ, RZ, -R11 ;  /* 0x000000ffff0b7224 */ /* 0x000fe200078e0a0b */
[----:B------:R-:W-:Y:S01]  /*42f0*/  ISETP.GT.U32.AND P0, PT, R27, R3, PT ;  /* 0x000000031b00720c */ /* 0x000fe20003f04070 */
[----:B-1----:R-:W-:Y:S01]  /*4300*/  IMAD.MOV.U32 R6, RZ, RZ, R18 ;  /* 0x000000ffff067224 */ /* 0x002fe200078e0012 */
[----:B------:R-:W-:Y:S01]  /*4310*/  STL [R1+0x2d4], R7 ;  /* 0x0002d40701007387 */ /* 0x000fe20000100800 */
[----:B------:R-:W-:Y:S01]  /*4320*/  @!P5 IMAD.IADD R13, R13, 0x1, -R27 ;  /* 0x000000010d0dd824 */ /* 0x000fe200078e0a1b */
[----:B------:R-:W-:Y:S01]  /*4330*/  IADD3 R18, R5, 0x166, RZ ;  /* 0x0000016605127810 */ /* 0x000fe20007ffe0ff */
[----:B------:R-:W-:Y:S01]  /*4340*/  @!P2 IMAD.MOV R6, RZ, RZ, -R6 ;  /* 0x000000ffff06a224 */ /* 0x000fe200078e0a06 */
[----:B------:R-:W-:Y:S01]  /*4350*/  ISETP.GE.AND P2, PT, R4, RZ, PT ;  /* 0x000000ff0400720c */ /* 0x000fe20003f46270 */
[C---:B------:R-:W-:Y:S01]  /*4360*/  IMAD R17, R27.reuse, R11, R17 ;  /* 0x0000000b1b117224 */ /* 0x040fe200078e0211 */
[----:B------:R-:W-:Y:S01]  /*4370*/  ISETP.GT.U32.AND P5, PT, R27, R13, PT ;  /* 0x0000000d1b00720c */ /* 0x000fe20003fa4070 */
[----:B------:R-:W-:Y:S01]  /*4380*/  IMAD.HI.U32 R2, R0, R20, RZ ;  /* 0x0000001400027227 */ /* 0x000fe200078e00ff */
[----:B------:R0:W-:Y:S01]  /*4390*/  STL [R1+0x2d0], R6 ;  /* 0x0002d00601007387 */ /* 0x0001e20000100800 */
[----:B------:R-:W-:-:S02]  /*43a0*/  IADD3 R4, R5, 0x164, RZ ;  /* 0x0000016405047810 */ /* 0x000fc40007ffe0ff */
[----:B------:R-:W-:Y:S02]  /*43b0*/  IMAD.MOV R2, RZ, RZ, -R2 ;  /* 0x000000ffff027224 */ /* 0x000fe400078e0a02 */
[--C-:B------:R-:W-:Y:S01]  /*43c0*/  @!P0 IMAD.IADD R3, R3, 0x1, -R27.reuse ;  /* 0x0000000103038824 */ /* 0x100fe200078e0a1b */
[----:B------:R-:W-:Y:S01]  /*43d0*/  ISETP.GE.AND P0, PT, R18, RZ, PT ;  /* 0x000000ff1200720c */ /* 0x000fe20003f06270 */
[----:B------:R-:W-:Y:S01]  /*43e0*/  IMAD R20, R27, R2, R20 ;  /* 0x000000021b147224 */ /* 0x000fe200078e0214 */
[----:B------:R-:W-:Y:S01]  /*43f0*/  IABS R18, R18 ;  /* 0x0000001200127213 */ /* 0x000fe20000000000 */
[----:B0-----:R-:W-:Y:S01]  /*4400*/  IMAD.MOV.U32 R6, RZ, RZ, R14 ;  /* 0x000000ffff067224 */ /* 0x001fe200078e000e */
[----:B------:R-:W-:Y:S01]  /*4410*/  IADD3 R2, R5, 0x162, RZ ;  /* 0x0000016205027810 */ /* 0x000fe20007ffe0ff */
[----:B------:R-:W-:Y:S01]  /*4420*/  @!P5 IMAD.IADD R13, R13, 0x1, -R27 ;  /* 0x000000010d0dd824 */ /* 0x000fe200078e0a1b */
[C---:B------:R-:W-:Y:S01]  /*4430*/  ISETP.GT.U32.AND P5, PT, R27.reuse, R20, PT ;  /* 0x000000141b00720c */ /* 0x040fe20003fa4070 */
[----:B------:R-:W-:Y:S01]  /*4440*/  @!P4 IMAD.MOV R6, RZ, RZ, -R6 ;  /* 0x000000ffff06c224 */ /* 0x000fe200078e0a06 */
[----:B------:R-:W-:Y:S01]  /*4450*/  ISETP.GT.U32.AND P4, PT, R27, R17, PT ;  /* 0x000000111b00720c */ /* 0x000fe20003f84070 */
[----:B------:R-:W-:Y:S01]  /*4460*/  IMAD.HI.U32 R12, R0, R18, RZ ;  /* 0x00000012000c7227 */ /* 0x000fe200078e00ff */
[----:B------:R-:W-:-:S02]  /*4470*/  IABS R11, R2 ;  /* 0x00000002000b7213 */ /* 0x000fc40000000000 */
[----:B------:R0:W-:Y:S01]  /*4480*/  STL [R1+0x2cc], R6 ;  /* 0x0002cc0601007387 */ /* 0x0001e20000100800 */
[----:B------:R-:W-:Y:S01]  /*4490*/  IMAD.MOV R12, RZ, RZ, -R12 ;  /* 0x000000ffff0c7224 */ /* 0x000fe200078e0a0c */
[----:B------:R-:W-:-:S03]  /*44a0*/  IABS R14, R4 ;  /* 0x00000004000e7213 */ /* 0x000fc60000000000 */
[----:B------:R-:W-:Y:S02]  /*44b0*/  IMAD R18, R27, R12, R18 ;  /* 0x0000000c1b127224 */ /* 0x000fe400078e0212 */
[--C-:B------:R-:W-:Y:S02]  /*44c0*/  @!P5 IMAD.IADD R20, R20, 0x1, -R27.reuse ;  /* 0x000000011414d824 */ /* 0x100fe400078e0a1b */
[----:B------:R-:W-:Y:S01]  /*44d0*/  @!P4 IMAD.IADD R17, R17, 0x1, -R27 ;  /* 0x000000011111c824 */ /* 0x000fe200078e0a1b */
[----:B------:R-:W-:Y:S01]  /*44e0*/  ISETP.GE.AND P4, PT, R4, RZ, PT ;  /* 0x000000ff0400720c */ /* 0x000fe20003f86270 */
[----:B0-----:R-:W-:Y:S01]  /*44f0*/  IMAD.MOV.U32 R6, RZ, RZ, R3 ;  /* 0x000000ffff067224 */ /* 0x001fe200078e0003 */
[C---:B------:R-:W-:Y:S01]  /*4500*/  ISETP.GT.U32.AND P5, PT, R27.reuse, R20, PT ;  /* 0x000000141b00720c */ /* 0x040fe20003fa4070 */
[----:B------:R-:W-:Y:S02]  /*4510*/  IMAD.MOV.U32 R3, RZ, RZ, R11 ;  /* 0x000000ffff037224 */ /* 0x000fe400078e000b */
[----:B------:R-:W-:Y:S01]  /*4520*/  @!P3 IMAD.MOV R6, RZ, RZ, -R6 ;  /* 0x000000ffff06b224 */ /* 0x000fe200078e0a06 */
[----:B------:R-:W-:Y:S01]  /*4530*/  ISETP.GT.U32.AND P3, PT, R27, R17, PT ;  /* 0x000000111b00720c */ /* 0x000fe20003f64070 */
[----:B------:R-:W-:-:S03]  /*4540*/  IMAD.HI.U32 R4, R0, R3, RZ ;  /* 0x0000000300047227 */ /* 0x000fc600078e00ff */
[----:B------:R0:W-:Y:S01]  /*4550*/  STL [R1+0x27c], R6 ;  /* 0x00027c0601007387 */ /* 0x0001e20000100800 */
[----:B------:R-:W-:-:S04]  /*4560*/  IMAD.HI.U32 R11, R0, R14, RZ ;  /* 0x0000000e000b7227 */ /* 0x000fc800078e00ff */
[----:B------:R-:W-:Y:S02]  /*4570*/  IMAD.MOV R4, RZ, RZ, -R4 ;  /* 0x000000ffff047224 */ /* 0x000fe400078e0a04 */
[----:B------:R-:W-:Y:S02]  /*4580*/  IMAD.MOV R11, RZ, RZ, -R11 ;  /* 0x000000ffff0b7224 */ /* 0x000fe400078e0a0b */
[----:B------:R-:W-:Y:S01]  /*4590*/  @!P3 IMAD.IADD R17, R17, 0x1, -R27 ;  /* 0x000000011111b824 */ /* 0x000fe200078e0a1b */
[C---:B------:R-:W-:Y:S01]  /*45a0*/  ISETP.GT.U32.AND P3, PT, R27.reuse, R18, PT ;  /* 0x000000121b00720c */ /* 0x040fe20003f64070 */
[----:B0-----:R-:W-:Y:S02]  /*45b0*/  IMAD.MOV.U32 R6, RZ, RZ, R13 ;  /* 0x000000ffff067224 */ /* 0x001fe400078e000d */
[----:B------:R-:W-:Y:S01]  /*45c0*/  IMAD R13, R27, R4, R3 ;  /* 0x000000041b0d7224 */ /* 0x000fe200078e0203 */
[----:B------:R-:W-:Y:S01]  /*45d0*/  IADD3 R3, R5, 0x15c, RZ ;  /* 0x0000015c05037810 */ /* 0x000fe20007ffe0ff */
[----:B------:R-:W-:Y:S01]  /*45e0*/  @!P6 IMAD.MOV R6, RZ, RZ, -R6 ;  /* 0x000000ffff06e224 */ /* 0x000fe200078e0a06 */
[----:B------:R-:W-:Y:S01]  /*45f0*/  ISETP.GE.AND P6, PT, R2, RZ, PT ;  /* 0x000000ff0200720c */ /* 0x000fe20003fc6270 */
[----:B------:R-:W-:Y:S01]  /*4600*/  IMAD R14, R27, R11, R14 ;  /* 0x0000000b1b0e7224 */ /* 0x000fe200078e020e */
[C---:B------:R-:W-:Y:S01]  /*4610*/  IADD3 R2, R5.reuse, 0x160, RZ ;  /* 0x0000016005027810 */ /* 0x040fe20007ffe0ff */
[----:B------:R-:W-:Y:S01]  /*4620*/  @!P5 IMAD.IADD R20, R20, 0x1, -R27 ;  /* 0x000000011414d824 */ /* 0x000fe200078e0a1b */
[----:B------:R0:W-:Y:S01]  /*4630*/  STL [R1+0x2c8], R6 ;  /* 0x0002c80601007387 */ /* 0x0001e20000100800 */
[----:B------:R-:W-:-:S02]  /*4640*/  IADD3 R4, R5, 0x15a, RZ ;  /* 0x0000015a05047810 */ /* 0x000fc40007ffe0ff */
[C---:B------:R-:W-:Y:S01]  /*4650*/  ISETP.GT.U32.AND P5, PT, R27.reuse, R14, PT ;  /* 0x0000000e1b00720c */ /* 0x040fe20003fa4070 */
[----:B------:R-:W-:Y:S01]  /*4660*/  @!P3 IMAD.IADD R18, R18, 0x1, -R27 ;  /* 0x000000011212b824 */ /* 0x000fe200078e0a1b */
[----:B------:R-:W-:Y:S02]  /*4670*/  IABS R12, R2 ;  /* 0x00000002000c7213 */ /* 0x000fe40000000000 */
[----:B------:R-:W-:Y:S02]  /*4680*/  IABS R16, R3 ;  /* 0x0000000300107213 */ /* 0x000fe40000000000 */
[----:B------:R-:W-:Y:S01]  /*4690*/  ISETP.GT.U32.AND P3, PT, R27, R18, PT ;  /* 0x000000121b00720c */ /* 0x000fe20003f64070 */
[----:B0-----:R-:W-:Y:S01]  /*46a0*/  IMAD.MOV.U32 R6, RZ, RZ, R17 ;  /* 0x000000ffff067224 */ /* 0x001fe200078e0011 */
[----:B------:R-:W-:Y:S01]  /*46b0*/  IABS R11, R4 ;  /* 0x00000004000b7213 */ /* 0x000fe20000000000 */
[----:B------:R-:W-:-:S04]  /*46c0*/  IMAD.HI.U32 R17, R0, R12, RZ ;  /* 0x0000000c00117227 */ /* 0x000fc800078e00ff */
[----:B------:R-:W-:Y:S01]  /*46d0*/  @!P1 IMAD.MOV R6, RZ, RZ, -R6 ;  /* 0x000000ffff069224 */ /* 0x000fe200078e0a06 */
[----:B------:R-:W-:Y:S01]  /*46e0*/  ISETP.GT.U32.AND P1, PT, R27, R13, PT ;  /* 0x0000000d1b00720c */ /* 0x000fe20003f24070 */
[----:B------:R-:W-:Y:S02]  /*46f0*/  IMAD.MOV R17, RZ, RZ, -R17 ;  /* 0x000000ffff117224 */ /* 0x000fe400078e0a11 */
[--C-:B------:R-:W-:Y:S01]  /*4700*/  @!P5 IMAD.IADD R14, R14, 0x1, -R27.reuse ;  /* 0x000000010e0ed824 */ /* 0x100fe200078e0a1b */
[----:B------:R0:W-:Y:S01]  /*4710*/  STL [R1+0x290], R6 ;  /* 0x0002900601007387 */ /* 0x0001e20000100800 */
[----:B------:R-:W-:-:S03]  /*4720*/  @!P3 IMAD.IADD R18, R18, 0x1, -R27 ;  /* 0x000000011212b824 */ /* 0x000fc600078e0a1b */
[----:B------:R-:W-:-:S05]  /*4730*/  ISETP.GT.U32.AND P5, PT, R27, R14, PT ;  /* 0x0000000e1b00720c */ /* 0x000fca0003fa4070 */
[----:B------:R-:W-:Y:S02]  /*4740*/  @!P1 IMAD.IADD R13, R13, 0x1, -R27 ;  /* 0x000000010d0d9824 */ /* 0x000fe400078e0a1b */
[----:B0-----:R-:W-:Y:S02]  /*4750*/  IMAD.MOV.U32 R6, RZ, RZ, R20 ;  /* 0x000000ffff067224 */ /* 0x001fe400078e0014 */
[----:B------:R-:W-:Y:S01]  /*4760*/  IMAD.HI.U32 R20, R0, R19, RZ ;  /* 0x0000001300147227 */ /* 0x000fe200078e00ff */
[----:B------:R-:W-:-:S03]  /*4770*/  ISETP.GT.U32.AND P1, PT, R27, R13, PT ;  /* 0x0000000d1b00720c */ /* 0x000fc60003f24070 */
[----:B------:R-:W-:Y:S01]  /*4780*/  @!P2 IMAD.MOV R6, RZ, RZ, -R6 ;  /* 0x000000ffff06a224 */ /* 0x000fe200078e0a06 */
[----:B------:R-:W-:Y:S01]  /*4790*/  ISETP.GE.AND P2, PT, R2, RZ, PT ;  /* 0x000000ff0200720c */ /* 0x000fe20003f46270 */
[C---:B------:R-:W-:Y:S02]  /*47a0*/  IMAD R2, R27.reuse, R17, R12 ;  /* 0x000000111b027224 */ /* 0x040fe400078e020c */
[C---:B------:R-:W-:Y:S01]  /*47b0*/  IMAD.HI.U32 R12, R0.reuse, R16, RZ ;  /* 0x00000010000c7227 */ /* 0x040fe200078e00ff */
[----:B------:R0:W-:Y:S02]  /*47c0*/  STL [R1+0x2c4], R6 ;  /* 0x0002c40601007387 */ /* 0x0001e40000100800 */
[----:B------:R-:W-:Y:S01]  /*47d0*/  ISETP.GT.U32.AND P3, PT, R27, R2, PT ;  /* 0x000000021b00720c */ /* 0x000fe20003f64070 */
[----:B------:R-:W-:-:S04]  /*47e0*/  IMAD.HI.U32 R17, R0, R11, RZ ;  /* 0x0000000b00117227 */ /* 0x000fc800078e00ff */
[----:B------:R-:W-:Y:S02]  /*47f0*/  IMAD.MOV R12, RZ, RZ, -R12 ;  /* 0x000000ffff0c7224 */ /* 0x000fe400078e0a0c */
[----:B------:R-:W-:Y:S02]  /*4800*/  IMAD.MOV R20, RZ, RZ, -R20 ;  /* 0x000000ffff147224 */ /* 0x000fe400078e0a14 */
[----:B0-----:R-:W-:Y:S02]  /*4810*/  IMAD.MOV.U32 R6, RZ, RZ, R18 ;  /* 0x000000ffff067224 */ /* 0x001fe400078e0012 */
[----:B------:R-:W-:Y:S02]  /*4820*/  IMAD.MOV R17, RZ, RZ, -R17 ;  /* 0x000000ffff117224 */ /* 0x000fe400078e0a11 */
[----:B------:R-:W-:Y:S02]  /*4830*/  @!P0 IMAD.MOV R6, RZ, RZ, -R6 ;  /* 0x000000ffff068224 */ /* 0x000fe400078e0a06 */
[----:B------:R-:W-:Y:S01]  /*4840*/  IMAD R16, R27, R12, R16 ;  /* 0x0000000c1b107224 */ /* 0x000fe200078e0210 */
[----:B------:R-:W-:Y:S01]  /*4850*/  IADD3 R12, R5, 0x158, RZ ;  /* 0x00000158050c7810 */ /* 0x000fe20007ffe0ff */
[--C-:B------:R-:W-:Y:S01]  /*4860*/  @!P1 IMAD.IADD R13, R13, 0x1, -R27.reuse ;  /* 0x000000010d0d9824 */ /* 0x100fe200078e0a1b */
[----:B------:R0:W-:Y:S01]  /*4870*/  STL [R1+0x2b0], R6 ;  /* 0x0002b00601007387 */ /* 0x0001e20000100800 */
[----:B------:R-:W-:Y:S01]  /*4880*/  @!P5 IMAD.IADD R14, R14, 0x1, -R27 ;  /* 0x000000010e0ed824 */ /* 0x000fe200078e0a1b */
[----:B------:R-:W-:Y:S01]  /*4890*/  ISETP.GE.AND P5, PT, R15, RZ, PT ;  /* 0x000000ff0f00720c */ /* 0x000fe20003fa6270 */
[C---:B------:R-:W-:Y:S01]  /*48a0*/  IMAD R15, R27.reuse, R20, R19 ;  /* 0x000000141b0f7224 */ /* 0x040fe200078e0213 */
[C---:B------:R-:W-:Y:S01]  /*48b0*/  ISETP.GT.U32.AND P1, PT, R27.reuse, R16, PT ;  /* 0x000000101b00720c */ /* 0x040fe20003f24070 */
[C---:B------:R-:W-:Y:S01]  /*48c0*/  IMAD R11, R27.reuse, R17, R11 ;  /* 0x000000111b0b7224 */ /* 0x040fe200078e020b */
[----:B------:R-:W-:Y:S01]  /*48d0*/  IABS R17, R12 ;  /* 0x0000000c00117213 */ /* 0x000fe20000000000 */
[----:B------:R-:W-:Y:S01]  /*48e0*/  @!P3 IMAD.IADD R2, R2, 0x1, -R27 ;  /* 0x000000010202b824 */ /* 0x000fe200078e0a1b */
[----:B------:R-:W-:Y:S01]  /*48f0*/  ISETP.GT.U32.AND P0, PT, R27, R15, PT ;  /* 0x0000000f1b00720c */ /* 0x000fe20003f04070 */
[----:B------:R-:W-:-:S02]  /*4900*/  IMAD.MOV.U32 R7, RZ, RZ, R14 ;  /* 0x000000ffff077224 */ /* 0x000fc400078e000e */
[----:B0-----:R-:W-:Y:S01]  /*4910*/  IMAD.MOV.U32 R6, RZ, RZ, R13 ;  /* 0x000000ffff067224 */ /* 0x001fe200078e000d */
[C---:B------:R-:W-:Y:S01]  /*4920*/  ISETP.GT.U32.AND P3, PT, R27.reuse, R2, PT ;  /* 0x000000021b00720c */ /* 0x040fe20003f64070 */
[----:B------:R-:W-:Y:S02]  /*4930*/  IMAD.MOV.U32 R14, RZ, RZ, R17 ;  /* 0x000000ffff0e7224 */ /* 0x000fe400078e0011 */
[----:B------:R-:W-:Y:S01]  /*4940*/  @!P6 IMAD.MOV R6, RZ, RZ, -R6 ;  /* 0x000000ffff06e224 */ /* 0x000fe200078e0a06 */
[----:B------:R-:W-:Y:S01]  /*4950*/  ISETP.GT.U32.AND P6, PT, R27, R11, PT ;  /* 0x0000000b1b00720c */ /* 0x000fe20003fc4070 */
[----:B------:R-:W-:Y:S01]  /*4960*/  @!P4 IMAD.MOV R7, RZ, RZ, -R7 ;  /* 0x000000ffff07c224 */ /* 0x000fe200078e0a07 */
[----:B------:R-:W-:Y:S01]  /*4970*/  ISETP.GE.AND P4, PT, R3, RZ, PT ;  /* 0x000000ff0300720c */ /* 0x000fe20003f86270 */
[----:B------:R-:W-:Y:S01]  /*4980*/  IMAD.HI.U32 R13, R0, R14, RZ ;  /* 0x0000000e000d7227 */ /* 0x000fe200078e00ff */
[----:B------:R-:W-:Y:S02]  /*4990*/  IADD3 R3, R5, 0x156, RZ ;  /* 0x0000015605037810 */ /* 0x000fe40007ffe0ff */
[----:B------:R-:W-:Y:S01]  /*49a0*/  STL [R1+0x2b8], R7 ;  /* 0x0002b80701007387 */ /* 0x000fe20000100800 */
[----:B------:R-:W-:Y:S01]  /*49b0*/  @!P1 IMAD.IADD R16, R16, 0x1, -R27 ;  /* 0x0000000110109824 */ /* 0x000fe200078e0a1b */
[----:B------:R-:W-:Y:S01]  /*49c0*/  IABS R17, R3 ;  /* 0x0000000300117213 */ /* 0x000fe20000000000 */
[----:B------:R-:W-:Y:S01]  /*49d0*/  IMAD.MOV R13, RZ, RZ, -R13 ;  /* 0x000000ffff0d7224 */ /* 0x000fe200078e0a0d */
[----:B------:R0:W-:Y:S01]  /*49e0*/  STL [R1+0x2bc], R6 ;  /* 0x0002bc0601007387 */ /* 0x0001e20000100800 */
[--C-:B------:R-:W-:Y:S01]  /*49f0*/  @!P0 IMAD.IADD R15, R15, 0x1, -R27.reuse ;  /* 0x000000010f0f8824 */ /* 0x100fe200078e0a1b */
[----:B------:R-:W-:Y:S01]  /*4a00*/  ISETP.GE.AND P0, PT, R12, RZ, PT ;  /* 0x000000ff0c00720c */ /* 0x000fe20003f06270 */
[--C-:B------:R-:W-:Y:S01]  /*4a10*/  @!P6 IMAD.IADD R11, R11, 0x1, -R27.reuse ;  /* 0x000000010b0be824 */ /* 0x100fe200078e0a1b */
[C---:B------:R-:W-:Y:S01]  /*4a20*/  ISETP.GT.U32.AND P6, PT, R27.reuse, R16, PT ;  /* 0x000000101b00720c */ /* 0x040fe20003fc4070 */
[----:B------:R-:W-:Y:S01]  /*4a30*/  @!P3 IMAD.IADD R2, R2, 0x1, -R27 ;  /* 0x000000010202b824 */ /* 0x000fe200078e0a1b */
[C---:B------:R-:W-:Y:S01]  /*4a40*/  ISETP.GT.U32.AND P1, PT, R27.reuse, R15, PT ;  /* 0x0000000f1b00720c */ /* 0x040fe20003f24070 */
[----:B------:R-:W-:Y:S01]  /*4a50*/  IMAD R14, R27, R13, R14 ;  /* 0x0000000d1b0e7224 */ /* 0x000fe200078e020e */
[----:B------:R-:W-:Y:S01]  /*4a60*/  ISETP.GE.AND P3, PT, R4, RZ, PT ;  /* 0x000000ff0400720c */ /* 0x000fe20003f66270 */
[----:B------:R-:W-:Y:S01]  /*4a70*/  IMAD.HI.U32 R13, R0, R17, RZ ;  /* 0x00000011000d7227 */ /* 0x000fe200078e00ff */
[----:B------:R-:W-:-:S02]  /*4a80*/  IADD3 R12, R5, 0x150, RZ ;  /* 0x00000150050c7810 */ /* 0x000fc40007ffe0ff */
[C---:B------:R-:W-:Y:S01]  /*4a90*/  IADD3 R4, R5.reuse, 0x154, RZ ;  /* 0x0000015405047810 */ /* 0x040fe20007ffe0ff */
[----:B0-----:R-:W-:Y:S01]  /*4aa0*/  IMAD.MOV.U32 R6, RZ, RZ, R2 ;  /* 0x000000ffff067224 */ /* 0x001fe200078e0002 */
[----:B------:R-:W-:Y:S01]  /*4ab0*/  IABS R19, R12 ;  /* 0x0000000c00137213 */ /* 0x000fe20000000000 */
[----:B------:R-:W-:Y:S01]  /*4ac0*/  IMAD.MOV R13, RZ, RZ, -R13 ;  /* 0x000000ffff0d7224 */ /* 0x000fe200078e0a0d */
[----:B------:R-:W-:Y:S01]  /*4ad0*/  IADD3 R2, R5, 0x152, RZ ;  /* 0x0000015205027810 */ /* 0x000fe20007ffe0ff */
[----:B------:R-:W-:Y:S01]  /*4ae0*/  @!P2 IMAD.MOV R6, RZ, RZ, -R6 ;  /* 0x000000ffff06a224 */ /* 0x000fe200078e0a06 */
[C---:B------:R-:W-:Y:S01]  /*4af0*/  ISETP.GT.U32.AND P2, PT, R27.reuse, R11, PT ;  /* 0x0000000b1b00720c */ /* 0x040fe20003f44070 */
[----:B------:R-:W-:Y:S01]  /*4b00*/  IMAD R17, R27, R13, R17 ;  /* 0x0000000d1b117224 */ /* 0x000fe200078e0211 */
[----:B------:R-:W-:Y:S01]  /*4b10*/  IABS R18, R4 ;  /* 0x0000000400127213 */ /* 0x000fe20000000000 */
[--C-:B------:R-:W-:Y:S01]  /*4b20*/  @!P6 IMAD.IADD R16, R16, 0x1, -R27.reuse ;  /* 0x000000011010e824 */ /* 0x100fe200078e0a1b */
[----:B------:R-:W-:Y:S01]  /*4b30*/  IABS R13, R2 ;  /* 0x00000002000d7213 */ /* 0x000fe20000000000 */
[----:B------:R-:W-:Y:S01]  /*4b40*/  @!P1 IMAD.IADD R15, R15, 0x1, -R27 ;  /* 0x000000010f0f9824 */ /* 0x000fe200078e0a1b */
[C---:B------:R-:W-:Y:S01]  /*4b50*/  ISETP.GT.U32.AND P6, PT, R27.reuse, R17, PT ;  /* 0x000000111b00720c */ /* 0x040fe20003fc4070 */
[----:B------:R0:W-:Y:S01]  /*4b60*/  STL [R1+0x2c0], R6 ;  /* 0x0002c00601007387 */ /* 0x0001e20000100800 */
[----:B------:R-:W-:Y:S01]  /*4b70*/  ISETP.GT.U32.AND P1, PT, R27, R14, PT ;  /* 0x0000000e1b00720c */ /* 0x000fe20003f24070 */
[----:B------:R-:W-:-:S04]  /*4b80*/  IMAD.HI.U32 R20, R0, R13, RZ ;  /* 0x0000000d00147227 */ /* 0x000fc800078e00ff */
[----:B------:R-:W-:Y:S01]  /*4b90*/  @!P2 IMAD.IADD R11, R11, 0x1, -R27 ;  /* 0x000000010b0ba824 */ /* 0x000fe200078e0a1b */
[----:B------:R-:W-:Y:S01]  /*4ba0*/  ISETP.GE.AND P2, PT, R3, RZ, PT ;  /* 0x000000ff0300720c */ /* 0x000fe20003f46270 */
[----:B------:R-:W-:Y:S02]  /*4bb0*/  IMAD.MOV.U32 R3, RZ, RZ, R19 ;  /* 0x000000ffff037224 */ /* 0x000fe400078e0013 */
[----:B------:R-:W-:-:S04]  /*4bc0*/  IMAD.HI.U32 R19, R0, R18, RZ ;  /* 0x0000001200137227 */ /* 0x000fc800078e00ff */
[----:B0-----:R-:W-:Y:S02]  /*4bd0*/  IMAD.MOV.U32 R6, RZ, RZ, R15 ;  /* 0x000000ffff067224 */ /* 0x001fe400078e000f */
[----:B------:R-:W-:Y:S02]  /*4be0*/  @!P6 IMAD.IADD R17, R17, 0x1, -R27 ;  /* 0x000000011111e824 */ /* 0x000fe400078e0a1b */
[----:B------:R-:W-:Y:S02]  /*4bf0*/  IMAD.MOV R19, RZ, RZ, -R19 ;  /* 0x000000ffff137224 */ /* 0x000fe400078e0a13 */
[----:B------:R-:W-:Y:S01]  /*4c00*/  @!P1 IMAD.IADD R14, R14, 0x1, -R27 ;  /* 0x000000010e0e9824 */ /* 0x000fe200078e0a1b */
[----:B------:R-:W-:Y:S01]  /*4c10*/  ISETP.GE.AND P1, PT, R4, RZ, PT ;  /* 0x000000ff0400720c */ /* 0x000fe20003f26270 */
[----:B------:R-:W-:Y:S01]  /*4c20*/  @!P5 IMAD.MOV R6, RZ, RZ, -R6 ;  /* 0x000000ffff06d224 */ /* 0x000fe200078e0a06 */
[C---:B------:R-:W-:Y:S01]  /*4c30*/  ISETP.GT.U32.AND P6, PT, R27.reuse, R17, PT ;  /* 0x000000111b00720c */ /* 0x040fe20003fc4070 */
[----:B------:R-:W-:Y:S01]  /*4c40*/  IMAD.HI.U32 R4, R0, R3, RZ ;  /* 0x0000000300047227 */ /* 0x000fe200078e00ff */
[----:B------:R-:W-:-:S02]  /*4c50*/  ISETP.GT.U32.AND P5, PT, R27, R14, PT ;  /* 0x0000000e1b00720c */ /* 0x000fc40003fa4070 */
[----:B------:R0:W-:Y:S01]  /*4c60*/  STL [R1+0x2b4], R6 ;  /* 0x0002b40601007387 */ /* 0x0001e20000100800 */
[----:B------:R-:W-:Y:S02]  /*4c70*/  IMAD.MOV R15, RZ, RZ, -R20 ;  /* 0x000000ffff0f7224 */ /* 0x000fe400078e0a14 */
[----:B------:R-:W-:Y:S01]  /*4c80*/  IMAD R18, R27, R19, R18 ;  /* 0x000000131b127224 */ /* 0x000fe200078e0212 */
[C---:B------:R-:W-:Y:S01]  /*4c90*/  IADD3 R19, R5.reuse, 0x14e, RZ ;  /* 0x0000014e05137810 */ /* 0x040fe20007ffe0ff */
[----:B------:R-:W-:Y:S01]  /*4ca0*/  IMAD.MOV.U32 R7, RZ, RZ, R16 ;  /* 0x000000ffff077224 */ /* 0x000fe200078e0010 */
[----:B------:R-:W-:Y:S01]  /*4cb0*/  IADD3 R16, R5, 0x146, RZ ;  /* 0x0000014605107810 */ /* 0x000fe20007ffe0ff */
[----:B------:R-:W-:Y:S02]  /*4cc0*/  IMAD.MOV R4, RZ, RZ, -R4 ;  /* 0x000000ffff047224 */ /* 0x000fe400078e0a04 */
[----:B------:R-:W-:Y:S02]  /*4cd0*/  IMAD R13, R27, R15, R13 ;  /* 0x0000000f1b0d7224 */ /* 0x000fe400078e020d */
[----:B0-----:R-:W-:-:S02]  /*4ce0*/  IMAD.MOV.U32 R6, RZ, RZ, R11 ;  /* 0x000000ffff067224 */ /* 0x001fc400078e000b */
[----:B------:R-:W-:Y:S01]  /*4cf0*/  @!P4 IMAD.MOV R7, RZ, RZ, -R7 ;  /* 0x000000ffff07c224 */ /* 0x000fe200078e0a07 */
[C---:B------:R-:W-:Y:S01]  /*4d00*/  ISETP.GT.U32.AND P4, PT, R27.reuse, R18, PT ;  /* 0x000000121b00720c */ /* 0x040fe20003f84070 */
[C---:B------:R-:W-:Y:S01]  /*4d10*/  IMAD R3, R27.reuse, R4, R3 ;  /* 0x000000041b037224 */ /* 0x040fe200078e0203 */
[----:B------:R-:W-:Y:S01]  /*4d20*/  IABS R4, R19 ;  /* 0x0000001300047213 */ /* 0x000fe20000000000 */
[----:B------:R-:W-:Y:S01]  /*4d30*/  @!P3 IMAD.MOV R6, RZ, RZ, -R6 ;  /* 0x000000ffff06b224 */ /* 0x000fe200078e0a06 */
[----:B------:R-:W-:Y:S01]  /*4d40*/  ISETP.GT.U32.AND P3, PT, R27, R13, PT ;  /* 0x0000000d1b00720c */ /* 0x000fe20003f64070 */
[--C-:B------:R-:W-:Y:S01]  /*4d50*/  @!P6 IMAD.IADD R17, R17, 0x1, -R27.reuse ;  /* 0x000000011111e824 */ /* 0x100fe200078e0a1b */
[----:B------:R-:W-:Y:S01]  /*4d60*/  ISETP.GT.U32.AND P6, PT, R27, R3, PT ;  /* 0x000000031b00720c */ /* 0x000fe20003fc4070 */
[--C-:B------:R-:W-:Y:S01]  /*4d70*/  @!P5 IMAD.IADD R14, R14, 0x1, -R27.reuse ;  /* 0x000000010e0ed824 */ /* 0x100fe200078e0a1b */
[----:B------:R-:W-:Y:S01]  /*4d80*/  ISETP.GE.AND P5, PT, R2, RZ, PT ;  /* 0x000000ff0200720c */ /* 0x000fe20003fa6270 */
[----:B------:R-:W-:Y:S01]  /*4d90*/  IMAD.HI.U32 R15, R0, R4, RZ ;  /* 0x00000004000f7227 */ /* 0x000fe200078e00ff */
[----:B------:R-:W-:Y:S01]  /*4da0*/  IADD3 R2, R5, 0x14c, RZ ;  /* 0x0000014c05027810 */ /* 0x000fe20007ffe0ff */
[----:B------:R0:W-:Y:S02]  /*4db0*/  STL [R1+0x2a4], R7 ;  /* 0x0002a40701007387 */ /* 0x0001e40000100800 */
[----:B------:R-:W-:Y:S01]  /*4dc0*/  @!P4 IMAD.IADD R18, R18, 0x1, -R27 ;  /* 0x000000011212c824 */ /* 0x000fe200078e0a1b */
[----:B------:R-:W-:Y:S01]  /*4dd0*/  IABS R11, R2 ;  /* 0x00000002000b7213 */ /* 0x000fe20000000000 */
[----:B------:R1:W-:Y:S01]  /*4de0*/  STL [R1+0x2a8], R6 ;  /* 0x0002a80601007387 */ /* 0x0003e20000100800 */
[----:B------:R-:W-:Y:S01]  /*4df0*/  IMAD.MOV R15, RZ, RZ, -R15 ;  /* 0x000000ffff0f7224 */ /* 0x000fe200078e0a0f */
[----:B------:R-:W-:Y:S01]  /*4e00*/  ISETP.GE.AND P4, PT, R12, RZ, PT ;  /* 0x000000ff0c00720c */ /* 0x000fe20003f86270 */
[--C-:B------:R-:W-:Y:S01]  /*4e10*/  @!P3 IMAD.IADD R13, R13, 0x1, -R27.reuse ;  /* 0x000000010d0db824 */ /* 0x100fe200078e0a1b */
[----:B------:R-:W-:Y:S01]  /*4e20*/  ISETP.GT.U32.AND P3, PT, R27, R18, PT ;  /* 0x000000121b00720c */ /* 0x000fe20003f64070 */
[----:B------:R-:W-:Y:S01]  /*4e30*/  @!P6 IMAD.IADD R3, R3, 0x1, -R27 ;  /* 0x000000010303e824 */ /* 0x000fe200078e0a1b */
[----:B------:R-:W-:Y:S01]  /*4e40*/  IADD3 R12, R5, 0x14a, RZ ;  /* 0x0000014a050c7810 */ /* 0x000fe20007ffe0ff */
[C---:B------:R-:W-:Y:S01]  /*4e50*/  IMAD R4, R27.reuse, R15, R4 ;  /* 0x0000000f1b047224 */ /* 0x040fe200078e0204 */
[----:B------:R-:W-:Y:S01]  /*4e60*/  ISETP.GT.U32.AND P6, PT, R27, R13, PT ;  /* 0x0000000d1b00720c */ /* 0x000fe20003fc4070 */
[----:B0-----:R-:W-:Y:S01]  /*4e70*/  IMAD.MOV.U32 R7, RZ, RZ, R17 ;  /* 0x000000ffff077224 */ /* 0x001fe200078e0011 */
[----:B------:R-:W-:Y:S01]  /*4e80*/  IABS R21, R12 ;  /* 0x0000000c00157213 */ /* 0x000fe20000000000 */
[----:B-1----:R-:W-:Y:S01]  /*4e90*/  IMAD.MOV.U32 R6, RZ, RZ, R14 ;  /* 0x000000ffff067224 */ /* 0x002fe200078e000e */
[----:B------:R-:W-:Y:S01]  /*4ea0*/  IADD3 R15, R5, 0x148, RZ ;  /* 0x00000148050f7810 */ /* 0x000fe20007ffe0ff */
[----:B------:R-:W-:-:S04]  /*4eb0*/  IMAD.HI.U32 R14, R0, R11, RZ ;  /* 0x0000000b000e7227 */ /* 0x000fc800078e00ff */
[----:B------:R-:W-:Y:S02]  /*4ec0*/  IMAD.MOV R14, RZ, RZ, -R14 ;  /* 0x000000ffff0e7224 */ /* 0x000fe400078e0a0e */
[----:B------:R-:W-:Y:S01]  /*4ed0*/  @!P3 IMAD.IADD R18, R18, 0x1, -R27 ;  /* 0x000000011212b824 */ /* 0x000fe200078e0a1b */
[C---:B------:R-:W-:Y:S01]  /*4ee0*/  ISETP.GT.U32.AND P3, PT, R27.reuse, R4, PT ;  /* 0x000000041b00720c */ /* 0x040fe20003f64070 */
[----:B------:R-:W-:Y:S01]  /*4ef0*/  IMAD R11, R27, R14, R11 ;  /* 0x0000000e1b0b7224 */ /* 0x000fe200078e020b */
[----:B------:R-:W-:Y:S01]  /*4f00*/  IABS R14, R15 ;  /* 0x0000000f000e7213 */ /* 0x000fe20000000000 */
[----:B------:R-:W-:Y:S02]  /*4f10*/  @!P6 IMAD.IADD R13, R13, 0x1, -R27 ;  /* 0x000000010d0de824 */ /* 0x000fe400078e0a1b */
[----:B------:R-:W-:Y:S01]  /*4f20*/  @!P0 IMAD.MOV R6, RZ, RZ, -R6 ;  /* 0x000000ffff068224 */ /* 0x000fe200078e0a06 */
[C---:B------:R-:W-:Y:S01]  /*4f30*/  ISETP.GT.U32.AND P6, PT, R27.reuse, R11, PT ;  /* 0x0000000b1b00720c */ /* 0x040fe20003fc4070 */
[----:B------:R-:W-:Y:S01]  /*4f40*/  IMAD.HI.U32 R22, R0, R21, RZ ;  /* 0x0000001500167227 */ /* 0x000fe200078e00ff */
[----:B------:R-:W-:-:S02]  /*4f50*/  ISETP.GT.U32.AND P0, PT, R27, R3, PT ;  /* 0x000000031b00720c */ /* 0x000fc40003f04070 */
[----:B------:R0:W-:Y:S01]  /*4f60*/  STL [R1+0x2ac], R6 ;  /* 0x0002ac0601007387 */ /* 0x0001e20000100800 */
[----:B------:R-:W-:Y:S02]  /*4f70*/  @!P2 IMAD.MOV R7, RZ, RZ, -R7 ;  /* 0x000000ffff07a224 */ /* 0x000fe400078e0a07 */
[----:B------:R-:W-:Y:S01]  /*4f80*/  @!P3 IMAD.IADD R4, R4, 0x1, -R27 ;  /* 0x000000010404b824 */ /* 0x000fe200078e0a1b */
[----:B------:R-:W-:Y:S01]  /*4f90*/  ISETP.GE.AND P3, PT, R2, RZ, PT ;  /* 0x000000ff0200720c */ /* 0x000fe20003f66270 */
[----:B------:R-:W-:Y:S01]  /*4fa0*/  IMAD.MOV R22, RZ, RZ, -R22 ;  /* 0x000000ffff167224 */ /* 0x000fe200078e0a16 */
[----:B------:R1:W-:Y:S01]  /*4fb0*/  STL [R1+0x2a0], R7 ;  /* 0x0002a00701007387 */ /* 0x0003e20000100800 */
[----:B------:R-:W-:-:S04]  /*4fc0*/  IMAD.HI.U32 R20, R0, R14, RZ ;  /* 0x0000000e00147227 */ /* 0x000fc800078e00ff */
[----:B0-----:R-:W-:Y:S02]  /*4fd0*/  IMAD.MOV.U32 R6, RZ, RZ, R18 ;  /* 0x000000ffff067224 */ /* 0x001fe400078e0012 */
[--C-:B------:R-:W-:Y:S01]  /*4fe0*/  @!P6 IMAD.IADD R11, R11, 0x1, -R27.reuse ;  /* 0x000000010b0be824 */ /* 0x100fe200078e0a1b */
[----:B------:R-:W-:Y:S01]  /*4ff0*/  ISETP.GT.U32.AND P6, PT, R27, R4, PT ;  /* 0x000000041b00720c */ /* 0x000fe20003fc4070 */
[----:B------:R-:W-:Y:S02]  /*5000*/  @!P1 IMAD.MOV R6, RZ, RZ, -R6 ;  /* 0x000000ffff069224 */ /* 0x000fe400078e0a06 */
[----:B------:R-:W-:Y:S01]  /*5010*/  @!P0 IMAD.IADD R3, R3, 0x1, -R27 ;  /* 0x0000000103038824 */ /* 0x000fe200078e0a1b */
[----:B------:R-:W-:Y:S01]  /*5020*/  ISETP.GE.AND P0, PT, R19, RZ, PT ;  /* 0x000000ff1300720c */ /* 0x000fe20003f06270 */
[C---:B------:R-:W-:Y:S01]  /*5030*/  IMAD R2, R27.reuse, R22, R21 ;  /* 0x000000161b027224 */ /* 0x040fe200078e0215 */
[----:B------:R0:W-:Y:S01]  /*5040*/  STL [R1+0x29c], R6 ;  /* 0x00029c0601007387 */ /* 0x0001e20000100800 */
[----:B------:R-:W-:Y:S01]  /*5050*/  IMAD.MOV R20, RZ, RZ, -R20 ;  /* 0x000000ffff147224 */ /* 0x000fe200078e0a14 */
[C---:B------:R-:W-:Y:S01]  /*5060*/  ISETP.GT.U32.AND P2, PT, R27.reuse, R11, PT ;  /* 0x0000000b1b00720c */ /* 0x040fe20003f44070 */
[----:B-1----:R-:W-:Y:S01]  /*5070*/  IMAD.MOV.U32 R7, RZ, RZ, R13 ;  /* 0x000000ffff077224 */ /* 0x002fe200078e000d */
[C---:B------:R-:W-:Y:S01]  /*5080*/  ISETP.GT.U32.AND P1, PT, R27.reuse, R2, PT ;  /* 0x000000021b00720c */ /* 0x040fe20003f24070 */
[C---:B------:R-:W-:Y:S01]  /*5090*/  IMAD R14, R27.reuse, R20, R14 ;  /* 0x000000141b0e7224 */ /* 0x040fe200078e020e */
[----:B------:R-:W-:Y:S01]  /*50a0*/  IABS R19, R16 ;  /* 0x0000001000137213 */ /* 0x000fe20000000000 */
[----:B------:R-:W-:Y:S01]  /*50b0*/  @!P5 IMAD.MOV R7, RZ, RZ, -R7 ;  /* 0x000000ffff07d224 */ /* 0x000fe200078e0a07 */
[----:B------:R-:W-:Y:S01]  /*50c0*/  ISETP.GE.AND P5, PT, R12, RZ, PT ;  /* 0x000000ff0c00720c */ /* 0x000fe20003fa6270 */
[----:B------:R-:W-:Y:S01]  /*50d0*/  @!P6 IMAD.IADD R4, R4, 0x1, -R27 ;  /* 0x000000010404e824 */ /* 0x000fe200078e0a1b */
[----:B------:R-:W-:Y:S01]  /*50e0*/  ISETP.GT.U32.AND P6, PT, R27, R14, PT ;  /* 0x0000000e1b00720c */ /* 0x000fe20003fc4070 */
[----:B0-----:R-:W-:Y:S01]  /*50f0*/  IMAD.MOV.U32 R6, RZ, RZ, R3 ;  /* 0x000000ffff067224 */ /* 0x001fe200078e0003 */
[----:B------:R-:W-:Y:S01]  /*5100*/  STL [R1+0x298], R7 ;  /* 0x0002980701007387 */ /* 0x000fe20000100800 */
[----:B------:R-:W-:Y:S01]  /*5110*/  IMAD.HI.U32 R3, R0, R19, RZ ;  /* 0x0000001300037227 */ /* 0x000fe200078e00ff */
[----:B------:R-:W-:-:S02]  /*5120*/  IADD3 R12, R5, 0x144, RZ ;  /* 0x00000144050c7810 */ /* 0x000fc40007ffe0ff */
[----:B------:R-:W-:Y:S01]  /*5130*/  IADD3 R13, R5, 0x142, RZ ;  /* 0x00000142050d7810 */ /* 0x000fe20007ffe0ff */
[----:B------:R-:W-:Y:S01]  /*5140*/  @!P4 IMAD.MOV R6, RZ, RZ, -R6 ;  /* 0x000000ffff06c224 */ /* 0x000fe200078e0a06 */
[----:B------:R-:W-:Y:S01]  /*5150*/  IABS R21, R12 ;  /* 0x0000000c00157213 */ /* 0x000fe20000000000 */
[----:B------:R-:W-:Y:S01]  /*5160*/  IMAD.MOV R3, RZ, RZ, -R3 ;  /* 0x000000ffff037224 */ /* 0x000fe200078e0a03 */
[----:B------:R-:W-:Y:S01]  /*5170*/  IABS R17, R13 ;  /* 0x0000000d00117213 */ /* 0x000fe20000000000 */
[--C-:B------:R-:W-:Y:S01]  /*5180*/  @!P2 IMAD.IADD R11, R11, 0x1, -R27.reuse ;  /* 0x000000010b0ba824 */ /* 0x100fe200078e0a1b */
[----:B------:R0:W-:Y:S01]  /*5190*/  STL [R1+0x294], R6 ;  /* 0x0002940601007387 */ /* 0x0001e20000100800 */
[----:B------:R-:W-:Y:S01]  /*51a0*/  @!P1 IMAD.IADD R2, R2, 0x1, -R27 ;  /* 0x0000000102029824 */ /* 0x000fe200078e0a1b */
[----:B------:R-:W-:Y:S01]  /*51b0*/  ISETP.GE.AND P1, PT, R12, RZ, PT ;  /* 0x000000ff0c00720c */ /* 0x000fe20003f26270 */
[----:B------:R-:W-:Y:S01]  /*51c0*/  IMAD R22, R27, R3, R19 ;  /* 0x000000031b167224 */ /* 0x000fe200078e0213 */
[----:B------:R-:W-:Y:S01]  /*51d0*/  IADD3 R12, R5, 0x140, RZ ;  /* 0x00000140050c7810 */ /* 0x000fe20007ffe0ff */
[----:B------:R-:W-:Y:S01]  /*51e0*/  @!P6 IMAD.IADD R14, R14, 0x1, -R27 ;  /* 0x000000010e0ee824 */ /* 0x000fe200078e0a1b */
[----:B------:R-:W-:-:S02]  /*51f0*/  ISETP.GT.U32.AND P6, PT, R27, R2, PT ;  /* 0x000000021b00720c */ /* 0x000fc40003fc4070 */
[----:B------:R-:W-:Y:S01]  /*5200*/  ISETP.GE.AND P4, PT, R15, RZ, PT ;  /* 0x000000ff0f00720c */ /* 0x000fe20003f86270 */
[----:B0-----:R-:W-:Y:S01]  /*5210*/  IMAD.MOV.U32 R6, RZ, RZ, R4 ;  /* 0x000000ffff067224 */ /* 0x001fe200078e0004 */
[----:B------:R-:W-:Y:S01]  /*5220*/  IABS R20, R12 ;  /* 0x0000000c00147213 */ /* 0x000fe20000000000 */
[----:B------:R-:W-:Y:S01]  /*5230*/  IMAD.HI.U32 R4, R0, R21, RZ ;  /* 0x0000001500047227 */ /* 0x000fe200078e00ff */
[----:B------:R-:W-:Y:S02]  /*5240*/  IADD3 R3, R5, 0x13e, RZ ;  /* 0x0000013e05037810 */ /* 0x000fe40007ffe0ff */
[----:B------:R-:W-:Y:S01]  /*5250*/  ISETP.GE.AND P2, PT, R16, RZ, PT ;  /* 0x000000ff1000720c */ /* 0x000fe20003f46270 */
[----:B------:R-:W-:Y:S01]  /*5260*/  @!P0 IMAD.MOV R6, RZ, RZ, -R6 ;  /* 0x000000ffff068224 */ /* 0x000fe200078e0a06 */
[C---:B------:R-:W-:Y:S01]  /*5270*/  ISETP.GT.U32.AND P0, PT, R27.reuse, R14, PT ;  /* 0x0000000e1b00720c */ /* 0x040fe20003f04070 */
[----:B------:R-:W-:Y:S01]  /*5280*/  IMAD.MOV R4, RZ, RZ, -R4 ;  /* 0x000000ffff047224 */ /* 0x000fe200078e0a04 */
[----:B------:R-:W-:Y:S01]  /*5290*/  IABS R19, R3 ;  /* 0x0000000300137213 */ /* 0x000fe20000000000 */
[----:B------:R-:W-:Y:S01]  /*52a0*/  @!P6 IMAD.IADD R2, R2, 0x1, -R27 ;  /* 0x000000010202e824 */ /* 0x000fe200078e0a1b */
[----:B------:R0:W-:Y:S01]  /*52b0*/  STL [R1+0x28c], R6 ;  /* 0x00028c0601007387 */ /* 0x0001e20000100800 */
[----:B------:R-:W-:Y:S01]  /*52c0*/  IMAD R21, R27, R4, R21 ;  /* 0x000000041b157224 */ /* 0x000fe200078e0215 */
[----:B------:R-:W-:Y:S01]  /*52d0*/  IADD3 R16, R5, 0x136, RZ ;  /* 0x0000013605107810 */ /* 0x000fe20007ffe0ff */
[----:B------:R-:W-:-:S03]  /*52e0*/  IMAD.HI.U32 R4, R0, R17, RZ ;  /* 0x0000001100047227 */ /* 0x000fc600078e00ff */
[----:B------:R-:W-:-:S03]  /*52f0*/  ISETP.GT.U32.AND P6, PT, R27, R21, PT ;  /* 0x000000151b00720c */ /* 0x000fc60003fc4070 */
[----:B------:R-:W-:Y:S01]  /*5300*/  @!P0 IMAD.IADD R14, R14, 0x1, -R27 ;  /* 0x000000010e0e8824 */ /* 0x000fe200078e0a1b */
[----:B------:R-:W-:Y:S01]  /*5310*/  ISETP.GE.AND P0, PT, R13, RZ, PT ;  /* 0x000000ff0d00720c */ /* 0x000fe20003f06270 */
[----:B0-----:R-:W-:Y:S02]  /*5320*/  IMAD.MOV.U32 R6, RZ, RZ, R11 ;  /* 0x000000ffff067224 */ /* 0x001fe400078e000b */
[----:B------:R-:W-:-:S04]  /*5330*/  IMAD.HI.U32 R11, R0, R20, RZ ;  /* 0x00000014000b7227 */ /* 0x000fc800078e00ff */
[----:B------:R-:W-:Y:S01]  /*5340*/  @!P3 IMAD.MOV R6, RZ, RZ, -R6 ;  /* 0x000000ffff06b224 */ /* 0x000fe200078e0a06 */
[C---:B------:R-:W-:Y:S01]  /*5350*/  ISETP.GT.U32.AND P3, PT, R27.reuse, R22, PT ;  /* 0x000000161b00720c */ /* 0x040fe20003f64070 */
[----:B------:R-:W-:Y:S02]  /*5360*/  IMAD.MOV R13, RZ, RZ, -R4 ;  /* 0x000000ffff0d7224 */ /* 0x000fe400078e0a04 */
[----:B------:R-:W-:Y:S01]  /*5370*/  IMAD.MOV R11, RZ, RZ, -R11 ;  /* 0x000000ffff0b7224 */ /* 0x000fe200078e0a0b */
[----:B------:R0:W-:Y:S01]  /*5380*/  STL [R1+0x288], R6 ;  /* 0x0002880601007387 */ /* 0x0001e20000100800 */
[----:B------:R-:W-:Y:S01]  /*5390*/  IMAD R17, R27, R13, R17 ;  /* 0x0000000d1b117224 */ /* 0x000fe200078e0211 */
[----:B------:R-:W-:Y:S01]  /*53a0*/  IADD3 R13, R5, 0x13c, RZ ;  /* 0x0000013c050d7810 */ /* 0x000fe20007ffe0ff */
[----:B------:R-:W-:Y:S02]  /*53b0*/  @!P6 IMAD.IADD R21, R21, 0x1, -R27 ;  /* 0x000000011515e824 */ /* 0x000fe400078e0a1b */
[C---:B------:R-:W-:Y:S01]  /*53c0*/  IMAD R20, R27.reuse, R11, R20 ;  /* 0x0000000b1b147224 */ /* 0x040fe200078e0214 */
[----:B------:R-:W-:Y:S01]  /*53d0*/  IABS R15, R13 ;  /* 0x0000000d000f7213 */ /* 0x000fe20000000000 */
[----:B------:R-:W-:Y:S01]  /*53e0*/  IMAD.HI.U32 R4, R0, R19, RZ ;  /* 0x0000001300047227 */ /* 0x000fe200078e00ff */
[----:B------:R-:W-:-:S03]  /*53f0*/  ISETP.GT.U32.AND P6, PT, R27, R21, PT ;  /* 0x000000151b00720c */ /* 0x000fc60003fc4070 */
[----:B------:R-:W-:Y:S01]  /*5400*/  @!P3 IMAD.IADD R22, R22, 0x1, -R27 ;  /* 0x000000011616b824 */ /* 0x000fe200078e0a1b */
[----:B------:R-:W-:Y:S01]  /*5410*/  ISETP.GE.AND P3, PT, R12, RZ, PT ;  /* 0x000000ff0c00720c */ /* 0x000fe20003f66270 */
[----:B0-----:R-:W-:Y:S01]  /*5420*/  IMAD.MOV.U32 R6, RZ, RZ, R2 ;  /* 0x000000ffff067224 */ /* 0x001fe200078e0002 */
[----:B------:R-:W-:Y:S01]  /*5430*/  IADD3 R2, R5, 0x13a, RZ ;  /* 0x0000013a05027810 */ /* 0x000fe20007ffe0ff */
        /* <DEDUP_REMOVED lines=9> */
[----:B------:R-:W-:Y:S01]  /*54d0*/  IABS R4, R16 ;  /* 0x0000001000047213 */ /* 0x000fe20000000000 */
[----:B------:R-:W-:-:S04]  /*54e0*/  IMAD.MOV R18, RZ, RZ, -R18 ;  /* 0x000000ffff127224 */ /* 0x000fc800078e0a12 */
[----:B------:R-:W-:Y:S01]  /*54f0*/  @!P5 IMAD.IADD R22, R22, 0x1, -R27 ;  /* 0x000000011616d824 */ /* 0x000fe200078e0a1b */
[----:B------:R-:W-:Y:S01]  /*5500*/  ISETP.GT.U32.AND P5, PT, R27, R20, PT ;  /* 0x000000141b00720c */ /* 0x000fe20003fa4070 */
[----:B0-----:R-:W-:Y:S01]  /*5510*/  IMAD.MOV.U32 R6, RZ, RZ, R14 ;  /* 0x000000ffff067224 */ /* 0x001fe200078e000e */
[----:B------:R-:W-:Y:S01]  /*5520*/  IADD3 R14, R5, 0x138, RZ ;  /* 0x00000138050e7810 */ /* 0x000fe20007ffe0ff */
[C---:B------:R-:W-:Y:S02]  /*5530*/  IMAD R15, R27.reuse, R18, R15 ;  /* 0x000000121b0f7224 */ /* 0x040fe400078e020f */
[----:B------:R-:W-:Y:S01]  /*5540*/  @!P4 IMAD.MOV R6, RZ, RZ, -R6 ;  /* 0x000000ffff06c224 */ /* 0x000fe200078e0a06 */
[----:B------:R-:W-:Y:S01]  /*5550*/  ISETP.GT.U32.AND P4, PT, R27, R17, PT ;  /* 0x000000111b00720c */ /* 0x000fe20003f84070 */
[----:B------:R-:W-:Y:S01]  /*5560*/  @!P6 IMAD.IADD R19, R19, 0x1, -R27 ;  /* 0x000000011313e824 */ /* 0x000fe200078e0a1b */
[----:B------:R-:W-:Y:S01]  /*5570*/  IABS R11, R14 ;  /* 0x0000000e000b7213 */ /* 0x000fe20000000000 */
[----:B------:R-:W-:Y:S01]  /*5580*/  IMAD.MOV.U32 R7, RZ, RZ, R22 ;  /* 0x000000ffff077224 */ /* 0x000fe200078e0016 */
[----:B------:R0:W-:Y:S01]  /*5590*/  STL [R1+0x284], R6 ;  /* 0x0002840601007387 */ /* 0x0001e20000100800 */
[----:B------:R-:W-:-:S02]  /*55a0*/  IADD3 R22, R5, 0x128, RZ ;  /* 0x0000012805167810 */ /* 0x000fc40007ffe0ff */
[----:B------:R-:W-:Y:S02]  /*55b0*/  @!P5 IMAD.IADD R20, R20, 0x1, -R27 ;  /* 0x000000011414d824 */ /* 0x000fe400078e0a1b */
[----:B------:R-:W-:Y:S01]  /*55c0*/  @!P2 IMAD.MOV R7, RZ, RZ, -R7 ;  /* 0x000000ffff07a224 */ /* 0x000fe200078e0a07 */
[C---:B------:R-:W-:Y:S01]  /*55d0*/  ISETP.GT.U32.AND P2, PT, R27.reuse, R19, PT ;  /* 0x000000131b00720c */ /* 0x040fe20003f44070 */
[C---:B------:R-:W-:Y:S01]  /*55e0*/  IMAD.HI.U32 R18, R0.reuse, R11, RZ ;  /* 0x0000000b00127227 */ /* 0x040fe200078e00ff */
[----:B------:R-:W-:Y:S02]  /*55f0*/  ISETP.GT.U32.AND P6, PT, R27, R20, PT ;  /* 0x000000141b00720c */ /* 0x000fe40003fc4070 */
[----:B------:R1:W-:Y:S01]  /*5600*/  STL [R1+0x23c], R7 ;  /* 0x00023c0701007387 */ /* 0x0003e20000100800 */
[----:B------:R-:W-:Y:S01]  /*5610*/  @!P4 IMAD.IADD R17, R17, 0x1, -R27 ;  /* 0x000000011111c824 */ /* 0x000fe200078e0a1b */
[----:B------:R-:W-:Y:S01]  /*5620*/  ISETP.GE.AND P4, PT, R3, RZ, PT ;  /* 0x000000ff0300720c */ /* 0x000fe20003f86270 */
[----:B------:R-:W-:-:S03]  /*5630*/  IMAD.HI.U32 R3, R0, R12, RZ ;  /* 0x0000000c00037227 */ /* 0x000fc600078e00ff */
[C---:B------:R-:W-:Y:S01]  /*5640*/  ISETP.GT.U32.AND P5, PT, R27.reuse, R17, PT ;  /* 0x000000111b00720c */ /* 0x040fe20003fa4070 */
[----:B------:R-:W-:Y:S02]  /*5650*/  IMAD.MOV R3, RZ, RZ, -R3 ;  /* 0x000000ffff037224 */ /* 0x000fe400078e0a03 */
[----:B0-----:R-:W-:Y:S02]  /*5660*/  IMAD.MOV.U32 R6, RZ, RZ, R21 ;  /* 0x000000ffff067224 */ /* 0x001fe400078e0015 */
[----:B------:R-:W-:Y:S01]  /*5670*/  IMAD R12, R27, R3, R12 ;  /* 0x000000031b0c7224 */ /* 0x000fe200078e020c */
[----:B------:R-:W-:Y:S01]  /*5680*/  IADD3 R3, R5, 0x134, RZ ;  /* 0x0000013405037810 */ /* 0x000fe20007ffe0ff */
[----:B------:R-:W-:Y:S01]  /*5690*/  @!P1 IMAD.MOV R6, RZ, RZ, -R6 ;  /* 0x000000ffff069224 */ /* 0x000fe200078e0a06 */
[----:B------:R-:W-:Y:S01]  /*56a0*/  ISETP.GE.AND P1, PT, R13, RZ, PT ;  /* 0x000000ff0d00720c */ /* 0x000fe20003f26270 */
[----:B------:R-:W-:-:S03]  /*56b0*/  IMAD.HI.U32 R13, R0, R4, RZ ;  /* 0x00000004000d7227 */ /* 0x000fc600078e00ff */
[----:B------:R0:W-:Y:S01]  /*56c0*/  STL [R1+0x24c], R6 ;  /* 0x00024c0601007387 */ /* 0x0001e20000100800 */
[--C-:B------:R-:W-:Y:S01]  /*56d0*/  @!P5 IMAD.IADD R17, R17, 0x1, -R27.reuse ;  /* 0x000000011111d824 */ /* 0x100fe200078e0a1b */
[C---:B------:R-:W-:Y:S01]  /*56e0*/  ISETP.GT.U32.AND P5, PT, R27.reuse, R15, PT ;  /* 0x0000000f1b00720c */ /* 0x040fe20003fa4070 */
[----:B------:R-:W-:Y:S01]  /*56f0*/  @!P6 IMAD.IADD R20, R20, 0x1, -R27 ;  /* 0x000000011414e824 */ /* 0x000fe200078e0a1b */
[C---:B------:R-:W-:Y:S01]  /*5700*/  ISETP.GT.U32.AND P6, PT, R27.reuse, R12, PT ;  /* 0x0000000c1b00720c */ /* 0x040fe20003fc4070 */
[----:B------:R-:W-:Y:S02]  /*5710*/  IMAD.MOV R13, RZ, RZ, -R13 ;  /* 0x000000ffff0d7224 */ /* 0x000fe400078e0a0d */
[----:B-1----:R-:W-:Y:S02]  /*5720*/  IMAD.MOV.U32 R7, RZ, RZ, R20 ;  /* 0x000000ffff077224 */ /* 0x002fe400078e0014 */
[----:B------:R-:W-:Y:S01]  /*5730*/  IMAD R4, R27, R13, R4 ;  /* 0x0000000d1b047224 */ /* 0x000fe200078e0204 */
[----:B------:R-:W-:Y:S01]  /*5740*/  IADD3 R13, R5, 0x132, RZ ;  /* 0x00000132050d7810 */ /* 0x000fe20007ffe0ff */
[----:B0-----:R-:W-:-:S02]  /*5750*/  IMAD.MOV.U32 R6, RZ, RZ, R17 ;  /* 0x000000ffff067224 */ /* 0x001fc400078e0011 */
[--C-:B------:R-:W-:Y:S01]  /*5760*/  @!P2 IMAD.IADD R19, R19, 0x1, -R27.reuse ;  /* 0x000000011313a824 */ /* 0x100fe200078e0a1b */
[----:B------:R-:W-:Y:S01]  /*5770*/  ISETP.GE.AND P2, PT, R2, RZ, PT ;  /* 0x000000ff0200720c */ /* 0x000fe20003f46270 */
[----:B------:R-:W-:Y:S01]  /*5780*/  @!P5 IMAD.IADD R15, R15, 0x1, -R27 ;  /* 0x000000010f0fd824 */ /* 0x000fe200078e0a1b */
[----:B------:R-:W-:Y:S01]  /*5790*/  IABS R2, R3 ;  /* 0x0000000300027213 */ /* 0x000fe20000000000 */
[----:B------:R-:W-:Y:S02]  /*57a0*/  @!P0 IMAD.MOV R6, RZ, RZ, -R6 ;  /* 0x000000ffff068224 */ /* 0x000fe400078e0a06 */
[----:B------:R-:W-:Y:S01]  /*57b0*/  @!P3 IMAD.MOV R7, RZ, RZ, -R7 ;  /* 0x000000ffff07b224 */ /* 0x000fe200078e0a07 */
[C---:B------:R-:W-:Y:S01]  /*57c0*/  ISETP.GT.U32.AND P0, PT, R27.reuse, R15, PT ;  /* 0x0000000f1b00720c */ /* 0x040fe20003f04070 */
[----:B------:R-:W-:Y:S01]  /*57d0*/  IMAD.MOV R18, RZ, RZ, -R18 ;  /* 0x000000ffff127224 */ /* 0x000fe200078e0a12 */
[----:B------:R-:W-:Y:S01]  /*57e0*/  ISETP.GT.U32.AND P3, PT, R27, R4, PT ;  /* 0x000000041b00720c */ /* 0x000fe20003f64070 */
[----:B------:R0:W-:Y:S01]  /*57f0*/  STL [R1+0x278], R6 ;  /* 0x0002780601007387 */ /* 0x0001e20000100800 */
[----:B------:R-:W-:-:S02]  /*5800*/  @!P6 IMAD.IADD R12, R12, 0x1, -R27 ;  /* 0x000000010c0ce824 */ /* 0x000fc400078e0a1b */
[C---:B------:R-:W-:Y:S01]  /*5810*/  IMAD R11, R27.reuse, R18, R11 ;  /* 0x000000121b0b7224 */ /* 0x040fe200078e020b */
[----:B------:R-:W-:Y:S01]  /*5820*/  IABS R18, R13 ;  /* 0x0000000d00127213 */ /* 0x000fe20000000000 */
[----:B------:R-:W-:Y:S01]  /*5830*/  IMAD.HI.U32 R17, R0, R2, RZ ;  /* 0x0000000200117227 */ /* 0x000fe200078e00ff */
[C---:B------:R-:W-:Y:S01]  /*5840*/  ISETP.GT.U32.AND P6, PT, R27.reuse, R12, PT ;  /* 0x0000000c1b00720c */ /* 0x040fe20003fc4070 */
[----:B------:R-:W-:Y:S01]  /*5850*/  STL [R1+0x25c], R7 ;  /* 0x00025c0701007387 */ /* 0x000fe20000100800 */
[----:B------:R-:W-:Y:S01]  /*5860*/  ISETP.GT.U32.AND P5, PT, R27, R11, PT ;  /* 0x0000000b1b00720c */ /* 0x000fe20003fa4070 */
[----:B------:R-:W-:Y:S02]  /*5870*/  IMAD.MOV R17, RZ, RZ, -R17 ;  /* 0x000000ffff117224 */ /* 0x000fe400078e0a11 */
[----:B0-----:R-:W-:Y:S02]  /*5880*/  IMAD.MOV.U32 R6, RZ, RZ, R19 ;  /* 0x000000ffff067224 */ /* 0x001fe400078e0013 */
[--C-:B------:R-:W-:Y:S01]  /*5890*/  @!P0 IMAD.IADD R15, R15, 0x1, -R27.reuse ;  /* 0x000000010f0f8824 */ /* 0x100fe200078e0a1b */
[----:B------:R-:W-:Y:S01]  /*58a0*/  ISETP.GE.AND P0, PT, R16, RZ, PT ;  /* 0x000000ff1000720c */ /* 0x000fe20003f06270 */
[----:B------:R-:W-:Y:S01]  /*58b0*/  @!P4 IMAD.MOV R6, RZ, RZ, -R6 ;  /* 0x000000ffff06c224 */ /* 0x000fe200078e0a06 */
[----:B------:R-:W-:Y:S01]  /*58c0*/  ISETP.GE.AND P4, PT, R14, RZ, PT ;  /* 0x000000ff0e00720c */ /* 0x000fe20003f86270 */
[----:B------:R-:W-:Y:S01]  /*58d0*/  @!P3 IMAD.IADD R4, R4, 0x1, -R27 ;  /* 0x000000010404b824 */ /* 0x000fe200078e0a1b */
[----:B------:R-:W-:Y:S01]  /*58e0*/  ISETP.GE.AND P3, PT, R3, RZ, PT ;  /* 0x000000ff0300720c */ /* 0x000fe20003f66270 */
[----:B------:R-:W-:Y:S01]  /*58f0*/  IMAD.MOV.U32 R14, RZ, RZ, R18 ;  /* 0x000000ffff0e7224 */ /* 0x000fe200078e0012 */
[----:B------:R0:W-:Y:S01]  /*5900*/  STL [R1+0x260], R6 ;  /* 0x0002600601007387 */ /* 0x0001e20000100800 */
[----:B------:R-:W-:Y:S01]  /*5910*/  IMAD R2, R27, R17, R2 ;  /* 0x000000111b027224 */ /* 0x000fe200078e0202 */
[C---:B------:R-:W-:Y:S01]  /*5920*/  IADD3 R18, R5.reuse, 0x130, RZ ;  /* 0x0000013005127810 */ /* 0x040fe20007ffe0ff */
[----:B------:R-:W-:Y:S01]  /*5930*/  IMAD.HI.U32 R16, R0, R14, RZ ;  /* 0x0000000e00107227 */ /* 0x000fe200078e00ff */
[----:B------:R-:W-:-:S03]  /*5940*/  IADD3 R17, R5, 0x126, RZ ;  /* 0x0000012605117810 */ /* 0x000fc60007ffe0ff */
[----:B------:R-:W-:Y:S01]  /*5950*/  @!P6 IMAD.IADD R12, R12, 0x1, -R27 ;  /* 0x000000010c0ce824 */ /* 0x000fe200078e0a1b */
[----:B------:R-:W-:Y:S01]  /*5960*/  ISETP.GT.U32.AND P6, PT, R27, R2, PT ;  /* 0x000000021b00720c */ /* 0x000fe20003fc4070 */
[----:B------:R-:W-:Y:S01]  /*5970*/  IMAD.MOV R16, RZ, RZ, -R16 ;  /* 0x000000ffff107224 */ /* 0x000fe200078e0a10 */
[----:B------:R-:W-:Y:S01]  /*5980*/  IABS R20, R17 ;  /* 0x0000001100147213 */ /* 0x000fe20000000000 */
[----:B0-----:R-:W-:Y:S01]  /*5990*/  IMAD.MOV.U32 R6, RZ, RZ, R15 ;  /* 0x000000ffff067224 */ /* 0x001fe200078e000f */
[----:B------:R-:W-:Y:S01]  /*59a0*/  IADD3 R15, R5, 0x12e, RZ ;  /* 0x0000012e050f7810 */ /* 0x000fe20007ffe0ff */
[----:B------:R-:W-:Y:S02]  /*59b0*/  @!P5 IMAD.IADD R11, R11, 0x1, -R27 ;  /* 0x000000010b0bd824 */ /* 0x000fe400078e0a1b */
[----:B------:R-:W-:Y:S01]  /*59c0*/  @!P1 IMAD.MOV R6, RZ, RZ, -R6 ;  /* 0x000000ffff069224 */ /* 0x000fe200078e0a06 */
[C---:B------:R-:W-:Y:S01]  /*59d0*/  ISETP.GT.U32.AND P1, PT, R27.reuse, R4, PT ;  /* 0x000000041b00720c */ /* 0x040fe20003f24070 */
[C---:B------:R-:W-:Y:S01]  /*59e0*/  IMAD R3, R27.reuse, R16, R14 ;  /* 0x000000101b037224 */ /* 0x040fe200078e020e */
[----:B------:R-:W-:-:S02]  /*59f0*/  ISETP.GT.U32.AND P5, PT, R27, R11, PT ;  /* 0x0000000b1b00720c */ /* 0x000fc40003fa4070 */
[----:B------:R0:W-:Y:S01]  /*5a00*/  STL [R1+0x264], R6 ;  /* 0x0002640601007387 */ /* 0x0001e20000100800 */
[----:B------:R-:W-:-:S05]  /*5a10*/  @!P6 IMAD.IADD R2, R2, 0x1, -R27 ;  /* 0x000000010202e824 */ /* 0x000fca00078e0a1b */
[----:B------:R-:W-:-:S03]  /*5a20*/  ISETP.GT.U32.AND P6, PT, R27, R2, PT ;  /* 0x000000021b00720c */ /* 0x000fc60003fc4070 */
[--C-:B------:R-:W-:Y:S01]  /*5a30*/  @!P1 IMAD.IADD R4, R4, 0x1, -R27.reuse ;  /* 0x0000000104049824 */ /* 0x100fe200078e0a1b */
[----:B------:R-:W-:Y:S01]  /*5a40*/  ISETP.GT.U32.AND P1, PT, R27, R3, PT ;  /* 0x000000031b00720c */ /* 0x000fe20003f24070 */
[----:B0-----:R-:W-:Y:S01]  /*5a50*/  IMAD.MOV.U32 R6, RZ, RZ, R12 ;  /* 0x000000ffff067224 */ /* 0x001fe200078e000c */
[----:B------:R-:W-:Y:S01]  /*5a60*/  IADD3 R12, R5, 0x12c, RZ ;  /* 0x0000012c050c7810 */ /* 0x000fe20007ffe0ff */
[----:B------:R-:W-:Y:S01]  /*5a70*/  @!P5 IMAD.IADD R11, R11, 0x1, -R27 ;  /* 0x000000010b0bd824 */ /* 0x000fe200078e0a1b */
[----:B------:R-:W-:Y:S01]  /*5a80*/  ISETP.GE.AND P5, PT, R13, RZ, PT ;  /* 0x000000ff0d00720c */ /* 0x000fe20003fa6270 */
[----:B------:R-:W-:Y:S01]  /*5a90*/  @!P2 IMAD.MOV R6, RZ, RZ, -R6 ;  /* 0x000000ffff06a224 */ /* 0x000fe200078e0a06 */
[----:B------:R-:W-:Y:S01]  /*5aa0*/  ISETP.GE.AND P2, PT, R18, RZ, PT ;  /* 0x000000ff1200720c */ /* 0x000fe20003f46270 */
[----:B------:R-:W-:Y:S01]  /*5ab0*/  IMAD.MOV.U32 R7, RZ, RZ, R11 ;  /* 0x000000ffff077224 */ /* 0x000fe200078e000b */
[----:B------:R-:W-:Y:S01]  /*5ac0*/  IABS R18, R18 ;  /* 0x0000001200127213 */ /* 0x000fe20000000000 */
[----:B------:R-:W-:Y:S01]  /*5ad0*/  @!P6 IMAD.IADD R2, R2, 0x1, -R27 ;  /* 0x000000010202e824 */ /* 0x000fe200078e0a1b */
[----:B------:R0:W-:Y:S01]  /*5ae0*/  STL [R1+0x268], R6 ;  /* 0x0002680601007387 */ /* 0x0001e20000100800 */
[----:B------:R-:W-:Y:S01]  /*5af0*/  @!P4 IMAD.MOV R7, RZ, RZ, -R7 ;  /* 0x000000ffff07c224 */ /* 0x000fe200078e0a07 */
[----:B------:R-:W-:Y:S01]  /*5b00*/  ISETP.GE.AND P4, PT, R15, RZ, PT ;  /* 0x000000ff0f00720c */ /* 0x000fe20003f86270 */
[----:B------:R-:W-:Y:S01]  /*5b10*/  @!P1 IMAD.IADD R3, R3, 0x1, -R27 ;  /* 0x0000000103039824 */ /* 0x000fe200078e0a1b */
[----:B------:R-:W-:Y:S01]  /*5b20*/  IABS R15, R15 ;  /* 0x0000000f000f7213 */ /* 0x000fe20000000000 */
[----:B------:R-:W-:Y:S01]  /*5b30*/  IMAD.HI.U32 R14, R0, R18, RZ ;  /* 0x00000012000e7227 */ /* 0x000fe200078e00ff */
[----:B------:R-:W-:Y:S01]  /*5b40*/  STL [R1+0x270], R7 ;  /* 0x0002700701007387 */ /* 0x000fe20000100800 */
[----:B------:R-:W-:-:S02]  /*5b50*/  IADD3 R13, R5, 0x12a, RZ ;  /* 0x0000012a050d7810 */ /* 0x000fc40007ffe0ff */
[----:B------:R-:W-:Y:S01]  /*5b60*/  ISETP.GT.U32.AND P1, PT, R27, R3, PT ;  /* 0x000000031b00720c */ /* 0x000fe20003f24070 */
[----:B0-----:R-:W-:Y:S01]  /*5b70*/  IMAD.MOV.U32 R6, RZ, RZ, R4 ;  /* 0x000000ffff067224 */ /* 0x001fe200078e0004 */
[----:B------:R-:W-:Y:S01]  /*5b80*/  ISETP.GE.AND P6, PT, R13, RZ, PT ;  /* 0x000000ff0d00720c */ /* 0x000fe20003fc6270 */
[----:B------:R-:W-:Y:S01]  /*5b90*/  IMAD.MOV R14, RZ, RZ, -R14 ;  /* 0x000000ffff0e7224 */ /* 0x000fe200078e0a0e */
[----:B------:R-:W-:Y:S01]  /*5ba0*/  IABS R13, R13 ;  /* 0x0000000d000d7213 */ /* 0x000fe20000000000 */
[----:B------:R-:W-:Y:S01]  /*5bb0*/  @!P0 IMAD.MOV R6, RZ, RZ, -R6 ;  /* 0x000000ffff068224 */ /* 0x000fe200078e0a06 */
[----:B------:R-:W-:Y:S01]  /*5bc0*/  ISETP.GE.AND P0, PT, R12, RZ, PT ;  /* 0x000000ff0c00720c */ /* 0x000fe20003f06270 */
[----:B------:R-:W-:Y:S01]  /*5bd0*/  IMAD R18, R27, R14, R18 ;  /* 0x0000000e1b127224 */ /* 0x000fe200078e0212 */
[----:B------:R-:W-:Y:S01]  /*5be0*/  IABS R12, R12 ;  /* 0x0000000c000c7213 */ /* 0x000fe20000000000 */
[C---:B------:R-:W-:Y:S01]  /*5bf0*/  IMAD.HI.U32 R11, R0.reuse, R15, RZ ;  /* 0x0000000f000b7227 */ /* 0x040fe200078e00ff */
[----:B------:R0:W-:Y:S03]  /*5c00*/  STL [R1+0x274], R6 ;  /* 0x0002740601007387 */ /* 0x0001e60000100800 */
[----:B------:R-:W-:-:S04]  /*5c10*/  IMAD.HI.U32 R4, R0, R12, RZ ;  /* 0x0000000c00047227 */ /* 0x000fc800078e00ff */
[----:B------:R-:W-:Y:S02]  /*5c20*/  IMAD.MOV R4, RZ, RZ, -R4 ;  /* 0x000000ffff047224 */ /* 0x000fe400078e0a04 */
[----:B------:R-:W-:Y:S02]  /*5c30*/  @!P1 IMAD.IADD R3, R3, 0x1, -R27 ;  /* 0x0000000103039824 */ /* 0x000fe400078e0a1b */
[----:B0-----:R-:W-:Y:S02]  /*5c40*/  IMAD.MOV.U32 R6, RZ, RZ, R2 ;  /* 0x000000ffff067224 */ /* 0x001fe400078e0002 */
[C---:B------:R-:W-:Y:S01]  /*5c50*/  IMAD R12, R27.reuse, R4, R12 ;  /* 0x000000041b0c7224 */ /* 0x040fe200078e020c */
[----:B------:R-:W-:Y:S01]  /*5c60*/  IABS R4, R22 ;  /* 0x0000001600047213 */ /* 0x000fe20000000000 */
[----:B------:R-:W-:Y:S01]  /*5c70*/  @!P3 IMAD.MOV R6, RZ, RZ, -R6 ;  /* 0x000000ffff06b224 */ /* 0x000fe200078e0a06 */
[----:B------:R-:W-:Y:S01]  /*5c80*/  ISETP.GT.U32.AND P3, PT, R27, R18, PT ;  /* 0x000000121b00720c */ /* 0x000fe20003f64070 */
[----:B------:R-:W-:-:S02]  /*5c90*/  IMAD.MOV R11, RZ, RZ, -R11 ;  /* 0x000000ffff0b7224 */ /* 0x000fc400078e0a0b */
[C---:B------:R-:W-:Y:S01]  /*5ca0*/  IMAD.HI.U32 R2, R0.reuse, R13, RZ ;  /* 0x0000000d00027227 */ /* 0x040fe200078e00ff */
[----:B------:R0:W-:Y:S03]  /*5cb0*/  STL [R1+0x26c], R6 ;  /* 0x00026c0601007387 */ /* 0x0001e60000100800 */
[C---:B------:R-:W-:Y:S02]  /*5cc0*/  IMAD R15, R27.reuse, R11, R15 ;  /* 0x0000000b1b0f7224 */ /* 0x040fe400078e020f */
[----:B------:R-:W-:Y:S02]  /*5cd0*/  IMAD.MOV R2, RZ, RZ, -R2 ;  /* 0x000000ffff027224 */ /* 0x000fe400078e0a02 */
[----:B------:R-:W-:Y:S01]  /*5ce0*/  IMAD.HI.U32 R11, R0, R20, RZ ;  /* 0x00000014000b7227 */ /* 0x000fe200078e00ff */
[----:B------:R-:W-:-:S03]  /*5cf0*/  ISETP.GT.U32.AND P1, PT, R27, R15, PT ;  /* 0x0000000f1b00720c */ /* 0x000fc60003f24070 */
[----:B0-----:R-:W-:Y:S01]  /*5d00*/  IMAD.MOV.U32 R6, RZ, RZ, R3 ;  /* 0x000000ffff067224 */ /* 0x001fe200078e0003 */
[----:B------:R-:W-:Y:S01]  /*5d10*/  IADD3 R3, R5, 0x122, RZ ;  /* 0x0000012205037810 */ /* 0x000fe20007ffe0ff */
[----:B------:R-:W-:Y:S02]  /*5d20*/  @!P3 IMAD.IADD R18, R18, 0x1, -R27 ;  /* 0x000000011212b824 */ /* 0x000fe400078e0a1b */
[----:B------:R-:W-:Y:S01]  /*5d30*/  @!P5 IMAD.MOV R6, RZ, RZ, -R6 ;  /* 0x000000ffff06d224 */ /* 0x000fe200078e0a06 */
[C---:B------:R-:W-:Y:S01]  /*5d40*/  ISETP.GT.U32.AND P5, PT, R27.reuse, R12, PT ;  /* 0x0000000c1b00720c */ /* 0x040fe20003fa4070 */
[C---:B------:R-:W-:Y:S01]  /*5d50*/  IMAD R13, R27.reuse, R2, R13 ;  /* 0x000000021b0d7224 */ /* 0x040fe200078e020d */
[----:B------:R-:W-:Y:S01]  /*5d60*/  ISETP.GT.U32.AND P3, PT, R27, R18, PT ;  /* 0x000000121b00720c */ /* 0x000fe20003f64070 */
[----:B------:R-:W-:Y:S01]  /*5d70*/  IMAD.MOV R11, RZ, RZ, -R11 ;  /* 0x000000ffff0b7224 */ /* 0x000fe200078e0a0b */
[----:B------:R0:W-:Y:S01]  /*5d80*/  STL [R1+0x40c], R6 ;  /* 0x00040c0601007387 */ /* 0x0001e20000100800 */
[----:B------:R-:W-:Y:S01]  /*5d90*/  @!P1 IMAD.IADD R15, R15, 0x1, -R27 ;  /* 0x000000010f0f9824 */ /* 0x000fe200078e0a1b */
[----:B------:R-:W-:Y:S01]  /*5da0*/  IADD3 R2, R5, 0x124, RZ ;  /* 0x0000012405027810 */ /* 0x000fe20007ffe0ff */
[----:B------:R-:W-:Y:S01]  /*5db0*/  IMAD.HI.U32 R16, R0, R4, RZ ;  /* 0x0000000400107227 */ /* 0x000fe200078e00ff */
[----:B------:R-:W-:-:S02]  /*5dc0*/  IABS R19, R3 ;  /* 0x0000000300137213 */ /* 0x000fc40000000000 */
[C---:B------:R-:W-:Y:S01]  /*5dd0*/  ISETP.GT.U32.AND P1, PT, R27.reuse, R15, PT ;  /* 0x0000000f1b00720c */ /* 0x040fe20003f24070 */
[----:B------:R-:W-:Y:S01]  /*5de0*/  IMAD R20, R27, R11, R20 ;  /* 0x0000000b1b147224 */ /* 0x000fe200078e0214 */
[----:B------:R-:W-:Y:S01]  /*5df0*/  IABS R14, R2 ;  /* 0x00000002000e7213 */ /* 0x000fe20000000000 */
[--C-:B------:R-:W-:Y:S01]  /*5e00*/  @!P5 IMAD.IADD R12, R12, 0x1, -R27.reuse ;  /* 0x000000010c0cd824 */ /* 0x100fe200078e0a1b */
[----:B------:R-:W-:Y:S01]  /*5e10*/  IADD3 R11, R5, 0x120, RZ ;  /* 0x00000120050b7810 */ /* 0x000fe20007ffe0ff */
[----:B------:R-:W-:Y:S01]  /*5e20*/  @!P3 IMAD.IADD R18, R18, 0x1, -R27 ;  /* 0x000000011212b824 */ /* 0x000fe200078e0a1b */
[C---:B------:R-:W-:Y:S01]  /*5e30*/  ISETP.GT.U32.AND P3, PT, R27.reuse, R13, PT ;  /* 0x0000000d1b00720c */ /* 0x040fe20003f64070 */
[----:B------:R-:W-:Y:S01]  /*5e40*/  IMAD.MOV R16, RZ, RZ, -R16 ;  /* 0x000000ffff107224 */ /* 0x000fe200078e0a10 */
[C---:B------:R-:W-:Y:S01]  /*5e50*/  ISETP.GT.U32.AND P5, PT, R27.reuse, R12, PT ;  /* 0x0000000c1b00720c */ /* 0x040fe20003fa4070 */
[----:B0-----:R-:W-:Y:S01]  /*5e60*/  IMAD.MOV.U32 R6, RZ, RZ, R18 ;  /* 0x000000ffff067224 */ /* 0x001fe200078e0012 */
[----:B------:R-:W-:Y:S01]  /*5e70*/  IABS R18, R11 ;  /* 0x0000000b00127213 */ /* 0x000fe20000000000 */
[----:B------:R-:W-:-:S02]  /*5e80*/  IMAD R4, R27, R16, R4 ;  /* 0x000000101b047224 */ /* 0x000fc400078e0204 */
[--C-:B------:R-:W-:Y:S02]  /*5e90*/  @!P1 IMAD.IADD R15, R15, 0x1, -R27.reuse ;  /* 0x000000010f0f9824 */ /* 0x100fe400078e0a1b */
[----:B------:R-:W-:Y:S01]  /*5ea0*/  @!P2 IMAD.MOV R6, RZ, RZ, -R6 ;  /* 0x000000ffff06a224 */ /* 0x000fe200078e0a06 */
[C---:B------:R-:W-:Y:S01]  /*5eb0*/  ISETP.GT.U32.AND P1, PT, R27.reuse, R4, PT ;  /* 0x000000041b00720c */ /* 0x040fe20003f24070 */
[----:B------:R-:W-:Y:S01]  /*5ec0*/  IMAD.HI.U32 R21, R0, R14, RZ ;  /* 0x0000000e00157227 */ /* 0x000fe200078e00ff */
[----:B------:R-:W-:Y:S02]  /*5ed0*/  ISETP.GE.AND P2, PT, R22, RZ, PT ;  /* 0x000000ff1600720c */ /* 0x000fe40003f46270 */
[----:B------:R0:W-:Y:S01]  /*5ee0*/  STL [R1+0x254], R6 ;  /* 0x0002540601007387 */ /* 0x0001e20000100800 */
[--C-:B------:R-:W-:Y:S01]  /*5ef0*/  @!P5 IMAD.IADD R12, R12, 0x1, -R27.reuse ;  /* 0x000000010c0cd824 */ /* 0x100fe200078e0a1b */
[----:B------:R-:W-:Y:S01]  /*5f00*/  ISETP.GT.U32.AND P5, PT, R27, R20, PT ;  /* 0x000000141b00720c */ /* 0x000fe20003fa4070 */
[----:B------:R-:W-:-:S02]  /*5f10*/  @!P3 IMAD.IADD R13, R13, 0x1, -R27 ;  /* 0x000000010d0db824 */ /* 0x000fc400078e0a1b */
[----:B------:R-:W-:-:S03]  /*5f20*/  IMAD.HI.U32 R16, R0, R19, RZ ;  /* 0x0000001300107227 */ /* 0x000fc600078e00ff */
[----:B------:R-:W-:Y:S01]  /*5f30*/  ISETP.GT.U32.AND P3, PT, R27, R13, PT ;  /* 0x0000000d1b00720c */ /* 0x000fe20003f64070 */
[----:B------:R-:W-:Y:S02]  /*5f40*/  IMAD.MOV R21, RZ, RZ, -R21 ;  /* 0x000000ffff157224 */ /* 0x000fe400078e0a15 */
[----:B0-----:R-:W-:Y:S02]  /*5f50*/  IMAD.MOV.U32 R6, RZ, RZ, R15 ;  /* 0x000000ffff067224 */ /* 0x001fe400078e000f */
[--C-:B------:R-:W-:Y:S01]  /*5f60*/  @!P1 IMAD.IADD R4, R4, 0x1, -R27.reuse ;  /* 0x0000000104049824 */ /* 0x100fe200078e0a1b */
[----:B------:R-:W-:Y:S01]  /*5f70*/  ISETP.GE.AND P1, PT, R17, RZ, PT ;  /* 0x000000ff1100720c */ /* 0x000fe20003f26270 */
[----:B------:R-:W-:Y:S02]  /*5f80*/  @!P5 IMAD.IADD R20, R20, 0x1, -R27 ;  /* 0x000000011414d824 */ /* 0x000fe400078e0a1b */
[----:B------:R-:W-:Y:S01]  /*5f90*/  @!P4 IMAD.MOV R6, RZ, RZ, -R6 ;  /* 0x000000ffff06c224 */ /* 0x000fe200078e0a06 */
[C---:B------:R-:W-:Y:S01]  /*5fa0*/  ISETP.GT.U32.AND P5, PT, R27.reuse, R4, PT ;  /* 0x000000041b00720c */ /* 0x040fe20003fa4070 */
[----:B------:R-:W-:Y:S01]  /*5fb0*/  IMAD.HI.U32 R15, R0, R18, RZ ;  /* 0x00000012000f7227 */ /* 0x000fe200078e00ff */
[----:B------:R-:W-:-:S02]  /*5fc0*/  ISETP.GT.U32.AND P4, PT, R27, R20, PT ;  /* 0x000000141b00720c */ /* 0x000fc40003f84070 */
[----:B------:R0:W-:Y:S01]  /*5fd0*/  STL [R1+0x248], R6 ;  /* 0x0002480601007387 */ /* 0x0001e20000100800 */
[----:B------:R-:W-:Y:S02]  /*5fe0*/  IMAD.MOV R16, RZ, RZ, -R16 ;  /* 0x000000ffff107224 */ /* 0x000fe400078e0a10 */
[----:B------:R-:W-:Y:S02]  /*5ff0*/  IMAD R14, R27, R21, R14 ;  /* 0x000000151b0e7224 */ /* 0x000fe400078e020e */
[----:B------:R-:W-:Y:S02]  /*6000*/  @!P3 IMAD.IADD R13, R13, 0x1, -R27 ;  /* 0x000000010d0db824 */ /* 0x000fe400078e0a1b */
[----:B------:R-:W-:Y:S01]  /*6010*/  IMAD.MOV R15, RZ, RZ, -R15 ;  /* 0x000000ffff0f7224 */ /* 0x000fe200078e0a0f */
[C---:B------:R-:W-:Y:S01]  /*6020*/  ISETP.GT.U32.AND P3, PT, R27.reuse, R14, PT ;  /* 0x0000000e1b00720c */ /* 0x040fe20003f64070 */
[----:B------:R-:W-:Y:S01]  /*6030*/  IMAD R19, R27, R16, R19 ;  /* 0x000000101b137224 */ /* 0x000fe200078e0213 */
[----:B------:R-:W-:Y:S01]  /*6040*/  IADD3 R16, R5, 0x11a, RZ ;  /* 0x0000011a05107810 */ /* 0x000fe20007ffe0ff */
[----:B0-----:R-:W-:-:S02]  /*6050*/  IMAD.MOV.U32 R6, RZ, RZ, R13 ;  /* 0x000000ffff067224 */ /* 0x001fc400078e000d */
[C---:B------:R-:W-:Y:S01]  /*6060*/  IMAD R18, R27.reuse, R15, R18 ;  /* 0x0000000f1b127224 */ /* 0x040fe200078e0212 */
[----:B------:R-:W-:Y:S01]  /*6070*/  IABS R17, R16 ;  /* 0x0000001000117213 */ /* 0x000fe20000000000 */
[----:B------:R-:W-:Y:S01]  /*6080*/  @!P6 IMAD.MOV R6, RZ, RZ, -R6 ;  /* 0x000000ffff06e224 */ /* 0x000fe200078e0a06 */
[----:B------:R-:W-:Y:S01]  /*6090*/  ISETP.GT.U32.AND P6, PT, R27, R19, PT ;  /* 0x000000131b00720c */ /* 0x000fe20003fc4070 */
[----:B------:R-:W-:Y:S01]  /*60a0*/  IMAD.MOV.U32 R7, RZ, RZ, R12 ;  /* 0x000000ffff077224 */ /* 0x000fe200078e000c */
[----:B------:R-:W-:Y:S01]  /*60b0*/  IADD3 R15, R5, 0x118, RZ ;  /* 0x00000118050f7810 */ /* 0x000fe20007ffe0ff */
[----:B------:R-:W-:Y:S01]  /*60c0*/  @!P4 IMAD.IADD R20, R20, 0x1, -R27 ;  /* 0x000000011414c824 */ /* 0x000fe200078e0a1b */
[----:B------:R-:W-:Y:S01]  /*60d0*/  ISETP.GT.U32.AND P4, PT, R27, R18, PT ;  /* 0x000000121b00720c */ /* 0x000fe20003f84070 */
[----:B------:R-:W-:Y:S01]  /*60e0*/  @!P0 IMAD.MOV R7, RZ, RZ, -R7 ;  /* 0x000000ffff078224 */ /* 0x000fe200078e0a07 */
[----:B------:R-:W-:Y:S01]  /*60f0*/  ISETP.GE.AND P0, PT, R2, RZ, PT ;  /* 0x000000ff0200720c */ /* 0x000fe20003f06270 */
[--C-:B------:R-:W-:Y:S01]  /*6100*/  @!P5 IMAD.IADD R4, R4, 0x1, -R27.reuse ;  /* 0x000000010404d824 */ /* 0x100fe200078e0a1b */
[----:B------:R-:W-:Y:S01]  /*6110*/  IADD3 R2, R5, 0x11e, RZ ;  /* 0x0000011e05027810 */ /* 0x000fe20007ffe0ff */
[--C-:B------:R-:W-:Y:S01]  /*6120*/  @!P3 IMAD.IADD R14, R14, 0x1, -R27.reuse ;  /* 0x000000010e0eb824 */ /* 0x100fe200078e0a1b */
[----:B------:R-:W-:Y:S01]  /*6130*/  ISETP.GE.AND P5, PT, R3, RZ, PT ;  /* 0x000000ff0300720c */ /* 0x000fe20003fa6270 */
[----:B------:R-:W-:Y:S01]  /*6140*/  STL [R1+0x244], R7 ;  /* 0x0002440701007387 */ /* 0x000fe20000100800 */
[----:B------:R-:W-:Y:S01]  /*6150*/  IADD3 R3, R5, 0x11c, RZ ;  /* 0x0000011c05037810 */ /* 0x000fe20007ffe0ff */
[--C-:B------:R-:W-:Y:S01]  /*6160*/  @!P6 IMAD.IADD R19, R19, 0x1, -R27.reuse ;  /* 0x000000011313e824 */ /* 0x100fe200078e0a1b */
[----:B------:R-:W-:Y:S01]  /*6170*/  IABS R13, R2 ;  /* 0x00000002000d7213 */ /* 0x000fe20000000000 */
[----:B------:R0:W-:Y:S01]  /*6180*/  STL [R1+0x240], R6 ;  /* 0x0002400601007387 */ /* 0x0001e20000100800 */
[----:B------:R-:W-:Y:S01]  /*6190*/  ISETP.GE.AND P3, PT, R11, RZ, PT ;  /* 0x000000ff0b00720c */ /* 0x000fe20003f66270 */
[----:B------:R-:W-:Y:S01]  /*61a0*/  @!P4 IMAD.IADD R18, R18, 0x1, -R27 ;  /* 0x000000011212c824 */ /* 0x000fe200078e0a1b */
[----:B------:R-:W-:Y:S01]  /*61b0*/  IABS R11, R3 ;  /* 0x00000003000b7213 */ /* 0x000fe20000000000 */
[----:B------:R-:W-:Y:S01]  /*61c0*/  IMAD.HI.U32 R12, R0, R13, RZ ;  /* 0x0000000d000c7227 */ /* 0x000fe200078e00ff */
[----:B------:R-:W-:-:S02]  /*61d0*/  ISETP.GT.U32.AND P6, PT, R27, R14, PT ;  /* 0x0000000e1b00720c */ /* 0x000fc40003fc4070 */
[C---:B------:R-:W-:Y:S01]  /*61e0*/  ISETP.GT.U32.AND P4, PT, R27.reuse, R19, PT ;  /* 0x000000131b00720c */ /* 0x040fe20003f84070 */
[----:B------:R-:W-:Y:S01]  /*61f0*/  IMAD.MOV R12, RZ, RZ, -R12 ;  /* 0x000000ffff0c7224 */ /* 0x000fe200078e0a0c */
[----:B------:R-:W-:Y:S01]  /*6200*/  IABS R22, R15 ;  /* 0x0000000f00167213 */ /* 0x000fe20000000000 */
[----:B0-----:R-:W-:Y:S02]  /*6210*/  IMAD.MOV.U32 R6, RZ, RZ, R4 ;  /* 0x000000ffff067224 */ /* 0x001fe400078e0004 */
[----:B------:R-:W-:Y:S02]  /*6220*/  IMAD.MOV.U32 R4, RZ, RZ, R11 ;  /* 0x000000ffff047224 */ /* 0x000fe400078e000b */
[----:B------:R-:W-:Y:S01]  /*6230*/  @!P2 IMAD.MOV R6, RZ, RZ, -R6 ;  /* 0x000000ffff06a224 */ /* 0x000fe200078e0a06 */
[----:B------:R-:W-:Y:S01]  /*6240*/  ISETP.GT.U32.AND P2, PT, R27, R18, PT ;  /* 0x000000121b00720c */ /* 0x000fe20003f44070 */
[----:B------:R-:W-:-:S03]  /*6250*/  IMAD.HI.U32 R11, R0, R4, RZ ;  /* 0x00000004000b7227 */ /* 0x000fc600078e00ff */
[----:B------:R0:W-:Y:S01]  /*6260*/  STL [R1+0x210], R6 ;  /* 0x0002100601007387 */ /* 0x0001e20000100800 */
[C---:B------:R-:W-:Y:S02]  /*6270*/  IMAD R13, R27.reuse, R12, R13 ;  /* 0x0000000c1b0d7224 */ /* 0x040fe400078e020d */
[----:B------:R-:W-:Y:S02]  /*6280*/  IMAD.MOV R11, RZ, RZ, -R11 ;  /* 0x000000ffff0b7224 */ /* 0x000fe400078e0a0b */
[--C-:B------:R-:W-:Y:S01]  /*6290*/  @!P6 IMAD.IADD R14, R14, 0x1, -R27.reuse ;  /* 0x000000010e0ee824 */ /* 0x100fe200078e0a1b */
[C---:B------:R-:W-:Y:S01]  /*62a0*/  ISETP.GT.U32.AND P6, PT, R27.reuse, R13, PT ;  /* 0x0000000d1b00720c */ /* 0x040fe20003fc4070 */
[C---:B------:R-:W-:Y:S02]  /*62b0*/  IMAD R4, R27.reuse, R11, R4 ;  /* 0x0000000b1b047224 */ /* 0x040fe400078e0204 */
[----:B------:R-:W-:Y:S02]  /*62c0*/  @!P2 IMAD.IADD R18, R18, 0x1, -R27 ;  /* 0x000000011212a824 */ /* 0x000fe400078e0a1b */
[----:B------:R-:W-:Y:S01]  /*62d0*/  IMAD.HI.U32 R11, R0, R17, RZ ;  /* 0x00000011000b7227 */ /* 0x000fe200078e00ff */
[----:B------:R-:W-:-:S03]  /*62e0*/  ISETP.GT.U32.AND P2, PT, R27, R4, PT ;  /* 0x000000041b00720c */ /* 0x000fc60003f44070 */
[----:B------:R-:W-:Y:S02]  /*62f0*/  IMAD.MOV.U32 R7, RZ, RZ, R20 ;  /* 0x000000ffff077224 */ /* 0x000fe400078e0014 */
[--C-:B------:R-:W-:Y:S01]  /*6300*/  @!P4 IMAD.IADD R19, R19, 0x1, -R27.reuse ;  /* 0x000000011313c824 */ /* 0x100fe200078e0a1b */
[----:B------:R-:W-:Y:S01]  /*6310*/  ISETP.GE.AND P4, PT, R2, RZ, PT ;  /* 0x000000ff0200720c */ /* 0x000fe20003f86270 */
[----:B------:R-:W-:Y:S01]  /*6320*/  @!P6 IMAD.IADD R13, R13, 0x1, -R27 ;  /* 0x000000010d0de824 */ /* 0x000fe200078e0a1b */
[----:B------:R-:W-:Y:S01]  /*6330*/  IADD3 R2, R5, 0x116, RZ ;  /* 0x0000011605027810 */ /* 0x000fe20007ffe0ff */
[----:B------:R-:W-:Y:S01]  /*6340*/  IMAD.MOV R11, RZ, RZ, -R11 ;  /* 0x000000ffff0b7224 */ /* 0x000fe200078e0a0b */
[----:B------:R-:W-:Y:S01]  /*6350*/  ISETP.GE.AND P6, PT, R3, RZ, PT ;  /* 0x000000ff0300720c */ /* 0x000fe20003fc6270 */
[----:B------:R-:W-:Y:S01]  /*6360*/  @!P1 IMAD.MOV R7, RZ, RZ, -R7 ;  /* 0x000000ffff079224 */ /* 0x000fe200078e0a07 */
[----:B------:R-:W-:Y:S01]  /*6370*/  ISETP.GT.U32.AND P1, PT, R27, R13, PT ;  /* 0x0000000d1b00720c */ /* 0x000fe20003f24070 */
[----:B------:R-:W-:Y:S01]  /*6380*/  IMAD.HI.U32 R12, R0, R22, RZ ;  /* 0x00000016000c7227 */ /* 0x000fe200078e00ff */
[----:B------:R-:W-:-:S02]  /*6390*/  IADD3 R3, R5, 0x114, RZ ;  /* 0x0000011405037810 */ /* 0x000fc40007ffe0ff */
[----:B------:R1:W-:Y:S01]  /*63a0*/  STL [R1+0x214], R7 ;  /* 0x0002140701007387 */ /* 0x0003e20000100800 */
[----:B------:R-:W-:Y:S02]  /*63b0*/  @!P2 IMAD.IADD R4, R4, 0x1, -R27 ;  /* 0x000000010404a824 */ /* 0x000fe400078e0a1b */
[C---:B------:R-:W-:Y:S01]  /*63c0*/  IMAD R17, R27.reuse, R11, R17 ;  /* 0x0000000b1b117224 */ /* 0x040fe200078e0211 */
[----:B------:R-:W-:Y:S01]  /*63d0*/  IABS R11, R2 ;  /* 0x00000002000b7213 */ /* 0x000fe20000000000 */
[----:B0-----:R-:W-:Y:S01]  /*63e0*/  IMAD.MOV.U32 R6, RZ, RZ, R14 ;  /* 0x000000ffff067224 */ /* 0x001fe200078e000e */
[C---:B------:R-:W-:Y:S01]  /*63f0*/  ISETP.GT.U32.AND P2, PT, R27.reuse, R4, PT ;  /* 0x000000041b00720c */ /* 0x040fe20003f44070 */
[----:B------:R-:W-:Y:S02]  /*6400*/  IMAD.MOV R12, RZ, RZ, -R12 ;  /* 0x000000ffff0c7224 */ /* 0x000fe400078e0a0c */
[----:B------:R-:W-:Y:S01]  /*6410*/  @!P0 IMAD.MOV R6, RZ, RZ, -R6 ;  /* 0x000000ffff068224 */ /* 0x000fe200078e0a06 */
[----:B------:R-:W-:Y:S01]  /*6420*/  ISETP.GT.U32.AND P0, PT, R27, R17, PT ;  /* 0x000000111b00720c */ /* 0x000fe20003f04070 */
[----:B-1----:R-:W-:-:S02]  /*6430*/  IMAD.MOV.U32 R7, RZ, RZ, R19 ;  /* 0x000000ffff077224 */ /* 0x002fc400078e0013 */
[C---:B------:R-:W-:Y:S01]  /*6440*/  IMAD R22, R27.reuse, R12, R22 ;  /* 0x0000000c1b167224 */ /* 0x040fe200078e0216 */
[----:B------:R-:W-:Y:S01]  /*6450*/  IABS R12, R3 ;  /* 0x00000003000c7213 */ /* 0x000fe20000000000 */
[----:B------:R-:W-:Y:S01]  /*6460*/  IMAD.HI.U32 R14, R0, R11, RZ ;  /* 0x0000000b000e7227 */ /* 0x000fe200078e00ff */
[----:B------:R0:W-:Y:S03]  /*6470*/  STL [R1+0x238], R6 ;  /* 0x0002380601007387 */ /* 0x0001e60000100800 */
[----:B------:R-:W-:Y:S01]  /*6480*/  @!P5 IMAD.MOV R7, RZ, RZ, -R7 ;  /* 0x000000ffff07d224 */ /* 0x000fe200078e0a07 */
[----:B------:R-:W-:Y:S01]  /*6490*/  ISETP.GT.U32.AND P5, PT, R27, R22, PT ;  /* 0x000000161b00720c */ /* 0x000fe20003fa4070 */
[--C-:B------:R-:W-:Y:S01]  /*64a0*/  @!P1 IMAD.IADD R13, R13, 0x1, -R27.reuse ;  /* 0x000000010d0d9824 */ /* 0x100fe200078e0a1b */
[----:B------:R-:W-:Y:S01]  /*64b0*/  ISETP.GE.AND P1, PT, R15, RZ, PT ;  /* 0x000000ff0f00720c */ /* 0x000fe20003f26270 */
[----:B------:R-:W-:Y:S01]  /*64c0*/  IMAD.MOV R14, RZ, RZ, -R14 ;  /* 0x000000ffff0e7224 */ /* 0x000fe200078e0a0e */
[----:B------:R1:W-:Y:S01]  /*64d0*/  STL [R1+0x224], R7 ;  /* 0x0002240701007387 */ /* 0x0003e20000100800 */
[----:B------:R-:W-:Y:S01]  /*64e0*/  @!P2 IMAD.IADD R4, R4, 0x1, -R27 ;  /* 0x000000010404a824 */ /* 0x000fe200078e0a1b */
[----:B------:R-:W-:Y:S01]  /*64f0*/  ISETP.GE.AND P2, PT, R2, RZ, PT ;  /* 0x000000ff0200720c */ /* 0x000fe20003f46270 */
[----:B0-----:R-:W-:Y:S01]  /*6500*/  IMAD.MOV.U32 R6, RZ, RZ, R18 ;  /* 0x000000ffff067224 */ /* 0x001fe200078e0012 */
[----:B------:R-:W-:Y:S01]  /*6510*/  IADD3 R2, R5, 0x112, RZ ;  /* 0x0000011205027810 */ /* 0x000fe20007ffe0ff */
[----:B------:R-:W-:-:S03]  /*6520*/  IMAD.HI.U32 R18, R0, R12, RZ ;  /* 0x0000000c00127227 */ /* 0x000fc600078e00ff */
[----:B------:R-:W-:Y:S01]  /*6530*/  IABS R15, R2 ;  /* 0x00000002000f7213 */ /* 0x000fe20000000000 */
[----:B------:R-:W-:Y:S01]  /*6540*/  @!P3 IMAD.MOV R6, RZ, RZ, -R6 ;  /* 0x000000ffff06b224 */ /* 0x000fe200078e0a06 */
[----:B------:R-:W-:Y:S01]  /*6550*/  ISETP.GE.AND P3, PT, R16, RZ, PT ;  /* 0x000000ff1000720c */ /* 0x000fe20003f66270 */
[----:B------:R-:W-:Y:S01]  /*6560*/  IMAD R11, R27, R14, R11 ;  /* 0x0000000e1b0b7224 */ /* 0x000fe200078e020b */
[C---:B------:R-:W-:Y:S01]  /*6570*/  IADD3 R14, R5.reuse, 0x110, RZ ;  /* 0x00000110050e7810 */ /* 0x040fe20007ffe0ff */
[----:B-1----:R-:W-:Y:S01]  /*6580*/  IMAD.MOV.U32 R7, RZ, RZ, R13 ;  /* 0x000000ffff077224 */ /* 0x002fe200078e000d */
[----:B------:R0:W-:Y:S01]  /*6590*/  STL [R1+0x234], R6 ;  /* 0x0002340601007387 */ /* 0x0001e20000100800 */
[----:B------:R-:W-:Y:S01]  /*65a0*/  IMAD.MOV R18, RZ, RZ, -R18 ;  /* 0x000000ffff127224 */ /* 0x000fe200078e0a12 */
[----:B------:R-:W-:Y:S01]  /*65b0*/  IADD3 R13, R5, 0x10e, RZ ;  /* 0x0000010e050d7810 */ /* 0x000fe20007ffe0ff */
[----:B------:R-:W-:Y:S02]  /*65c0*/  @!P0 IMAD.IADD R17, R17, 0x1, -R27 ;  /* 0x0000000111118824 */ /* 0x000fe400078e0a1b */
[----:B------:R-:W-:Y:S01]  /*65d0*/  @!P4 IMAD.MOV R7, RZ, RZ, -R7 ;  /* 0x000000ffff07c224 */ /* 0x000fe200078e0a07 */
[C---:B------:R-:W-:Y:S01]  /*65e0*/  ISETP.GT.U32.AND P4, PT, R27.reuse, R11, PT ;  /* 0x0000000b1b00720c */ /* 0x040fe20003f84070 */
[C---:B------:R-:W-:Y:S01]  /*65f0*/  IMAD R12, R27.reuse, R18, R12 ;  /* 0x000000121b0c7224 */ /* 0x040fe200078e020c */
[C---:B------:R-:W-:Y:S01]  /*6600*/  ISETP.GT.U32.AND P0, PT, R27.reuse, R17, PT ;  /* 0x000000111b00720c */ /* 0x040fe20003f04070 */
[----:B------:R-:W-:Y:S01]  /*6610*/  @!P5 IMAD.IADD R22, R22, 0x1, -R27 ;  /* 0x000000011616d824 */ /* 0x000fe200078e0a1b */
[----:B------:R-:W-:Y:S01]  /*6620*/  STL [R1+0x228], R7 ;  /* 0x0002280701007387 */ /* 0x000fe20000100800 */
[----:B0-----:R-:W-:Y:S01]  /*6630*/  IMAD.MOV.U32 R6, RZ, RZ, R4 ;  /* 0x000000ffff067224 */ /* 0x001fe200078e0004 */
[----:B------:R-:W-:Y:S01]  /*6640*/  IABS R4, R14 ;  /* 0x0000000e00047213 */ /* 0x000fe20000000000 */
[----:B------:R-:W-:Y:S01]  /*6650*/  IMAD.HI.U32 R16, R0, R15, RZ ;  /* 0x0000000f00107227 */ /* 0x000fe200078e00ff */
[----:B------:R-:W-:-:S02]  /*6660*/  ISETP.GT.U32.AND P5, PT, R27, R22, PT ;  /* 0x000000161b00720c */ /* 0x000fc40003fa4070 */
[----:B------:R-:W-:Y:S01]  /*6670*/  IADD3 R18, R5, 0x10a, RZ ;  /* 0x0000010a05127810 */ /* 0x000fe20007ffe0ff */
[----:B------:R-:W-:Y:S01]  /*6680*/  @!P6 IMAD.MOV R6, RZ, RZ, -R6 ;  /* 0x000000ffff06e224 */ /* 0x000fe200078e0a06 */
[----:B------:R-:W-:Y:S01]  /*6690*/  ISETP.GT.U32.AND P6, PT, R27, R12, PT ;  /* 0x0000000c1b00720c */ /* 0x000fe20003fc4070 */
[--C-:B------:R-:W-:Y:S01]  /*66a0*/  @!P4 IMAD.IADD R11, R11, 0x1, -R27.reuse ;  /* 0x000000010b0bc824 */ /* 0x100fe200078e0a1b */
[----:B------:R-:W-:Y:S01]  /*66b0*/  IABS R19, R18 ;  /* 0x0000001200137213 */ /* 0x000fe20000000000 */
[----:B------:R-:W-:Y:S01]  /*66c0*/  @!P0 IMAD.IADD R17, R17, 0x1, -R27 ;  /* 0x0000000111118824 */ /* 0x000fe200078e0a1b */
[----:B------:R0:W-:Y:S01]  /*66d0*/  STL [R1+0x230], R6 ;  /* 0x0002300601007387 */ /* 0x0001e20000100800 */
[----:B------:R-:W-:Y:S01]  /*66e0*/  IMAD.MOV R16, RZ, RZ, -R16 ;  /* 0x000000ffff107224 */ /* 0x000fe200078e0a10 */
[----:B------:R-:W-:Y:S01]  /*66f0*/  ISETP.GT.U32.AND P4, PT, R27, R11, PT ;  /* 0x0000000b1b00720c */ /* 0x000fe20003f84070 */
[----:B------:R-:W-:Y:S01]  /*6700*/  IMAD.HI.U32 R21, R0, R19, RZ ;  /* 0x0000001300157227 */ /* 0x000fe200078e00ff */
[----:B------:R-:W-:-:S02]  /*6710*/  ISETP.GE.AND P0, PT, R3, RZ, PT ;  /* 0x000000ff0300720c */ /* 0x000fc40003f06270 */
[----:B------:R-:W-:Y:S01]  /*6720*/  IABS R3, R13 ;  /* 0x0000000d00037213 */ /* 0x000fe20000000000 */
[--C-:B------:R-:W-:Y:S01]  /*6730*/  @!P5 IMAD.IADD R22, R22, 0x1, -R27.reuse ;  /* 0x000000011616d824 */ /* 0x100fe200078e0a1b */
[----:B------:R-:W-:Y:S01]  /*6740*/  ISETP.GE.AND P5, PT, R2, RZ, PT ;  /* 0x000000ff0200720c */ /* 0x000fe20003fa6270 */
[----:B------:R-:W-:Y:S02]  /*6750*/  @!P6 IMAD.IADD R12, R12, 0x1, -R27 ;  /* 0x000000010c0ce824 */ /* 0x000fe400078e0a1b */
[----:B0-----:R-:W-:Y:S01]  /*6760*/  IMAD.MOV.U32 R6, RZ, RZ, R17 ;  /* 0x000000ffff067224 */ /* 0x001fe200078e0011 */
[----:B------:R-:W-:Y:S01]  /*6770*/  IADD3 R17, R5, 0x106, RZ ;  /* 0x0000010605117810 */ /* 0x000fe20007ffe0ff */
[----:B------:R-:W-:Y:S01]  /*6780*/  IMAD.HI.U32 R2, R0, R4, RZ ;  /* 0x0000000400027227 */ /* 0x000fe200078e00ff */
[----:B------:R-:W-:-:S03]  /*6790*/  ISETP.GT.U32.AND P6, PT, R27, R12, PT ;  /* 0x0000000c1b00720c */ /* 0x000fc60003fc4070 */
[----:B------:R-:W-:Y:S01]  /*67a0*/  @!P3 IMAD.MOV R6, RZ, RZ, -R6 ;  /* 0x000000ffff06b224 */ /* 0x000fe200078e0a06 */
[----:B------:R-:W-:Y:S01]  /*67b0*/  ISETP.GE.AND P3, PT, R14, RZ, PT ;  /* 0x000000ff0e00720c */ /* 0x000fe20003f66270 */
[----:B------:R-:W-:Y:S01]  /*67c0*/  IMAD R14, R27, R16, R15 ;  /* 0x000000101b0e7224 */ /* 0x000fe200078e020f */
[----:B------:R-:W-:Y:S01]  /*67d0*/  IADD3 R16, R5, 0x10c, RZ ;  /* 0x0000010c05107810 */ /* 0x000fe20007ffe0ff */
[----:B------:R-:W-:Y:S01]  /*67e0*/  IMAD.MOV R2, RZ, RZ, -R2 ;  /* 0x000000ffff027224 */ /* 0x000fe200078e0a02 */
[----:B------:R0:W-:Y:S01]  /*67f0*/  STL [R1+0x22c], R6 ;  /* 0x00022c0601007387 */ /* 0x0001e20000100800 */
[----:B------:R-:W-:Y:S01]  /*6800*/  @!P4 IMAD.IADD R11, R11, 0x1, -R27 ;  /* 0x000000010b0bc824 */ /* 0x000fe200078e0a1b */
[C---:B------:R-:W-:Y:S01]  /*6810*/  ISETP.GT.U32.AND P4, PT, R27.reuse, R14, PT ;  /* 0x0000000e1b00720c */ /* 0x040fe20003f84070 */
[----:B------:R-:W-:Y:S01]  /*6820*/  IMAD R4, R27, R2, R4 ;  /* 0x000000021b047224 */ /* 0x000fe200078e0204 */
[----:B------:R-:W-:Y:S01]  /*6830*/  IABS R20, R16 ;  /* 0x0000001000147213 */ /* 0x000fe20000000000 */
[----:B------:R-:W-:Y:S01]  /*6840*/  IMAD.HI.U32 R15, R0, R3, RZ ;  /* 0x00000003000f7227 */ /* 0x000fe200078e00ff */
[----:B------:R-:W-:-:S03]  /*6850*/  IADD3 R2, R5, 0x108, RZ ;  /* 0x0000010805027810 */ /* 0x000fc60007ffe0ff */
[----:B------:R-:W-:Y:S02]  /*6860*/  IMAD.MOV R15, RZ, RZ, -R15 ;  /* 0x000000ffff0f7224 */ /* 0x000fe400078e0a0f */
[----:B------:R-:W-:Y:S01]  /*6870*/  @!P6 IMAD.IADD R12, R12, 0x1, -R27 ;  /* 0x000000010c0ce824 */ /* 0x000fe200078e0a1b */
[C---:B------:R-:W-:Y:S01]  /*6880*/  ISETP.GT.U32.AND P6, PT, R27.reuse, R4, PT ;  /* 0x000000041b00720c */ /* 0x040fe20003fc4070 */
[C---:B------:R-:W-:Y:S01]  /*6890*/  IMAD R3, R27.reuse, R15, R3 ;  /* 0x0000000f1b037224 */ /* 0x040fe200078e0203 */
[----:B------:R-:W-:Y:S01]  /*68a0*/  IABS R15, R2 ;  /* 0x00000002000f7213 */ /* 0x000fe20000000000 */
[----:B------:R-:W-:Y:S02]  /*68b0*/  @!P4 IMAD.IADD R14, R14, 0x1, -R27 ;  /* 0x000000010e0ec824 */ /* 0x000fe400078e0a1b */
[----:B0-----:R-:W-:Y:S01]  /*68c0*/  IMAD.MOV.U32 R6, RZ, RZ, R22 ;  /* 0x000000ffff067224 */ /* 0x001fe200078e0016 */
[----:B------:R-:W-:Y:S01]  /*68d0*/  ISETP.GT.U32.AND P4, PT, R27, R3, PT ;  /* 0x000000031b00720c */ /* 0x000fe20003f84070 */
[----:B------:R-:W-:-:S04]  /*68e0*/  IMAD.HI.U32 R23, R0, R20, RZ ;  /* 0x0000001400177227 */ /* 0x000fc800078e00ff */
[----:B------:R-:W-:Y:S01]  /*68f0*/  @!P1 IMAD.MOV R6, RZ, RZ, -R6 ;  /* 0x000000ffff069224 */ /* 0x000fe200078e0a06 */
[----:B------:R-:W-:Y:S01]  /*6900*/  ISETP.GE.AND P1, PT, R13, RZ, PT ;  /* 0x000000ff0d00720c */ /* 0x000fe20003f26270 */
[----:B------:R-:W-:Y:S01]  /*6910*/  @!P6 IMAD.IADD R4, R4, 0x1, -R27 ;  /* 0x000000010404e824 */ /* 0x000fe200078e0a1b */
[----:B------:R-:W-:Y:S01]  /*6920*/  ISETP.GT.U32.AND P6, PT, R27, R14, PT ;  /* 0x0000000e1b00720c */ /* 0x000fe20003fc4070 */
[----:B------:R-:W-:Y:S01]  /*6930*/  IMAD.MOV R23, RZ, RZ, -R23 ;  /* 0x000000ffff177224 */ /* 0x000fe200078e0a17 */
[----:B------:R0:W-:Y:S01]  /*6940*/  STL [R1+0x218], R6 ;  /* 0x0002180601007387 */ /* 0x0001e20000100800 */
[----:B------:R-:W-:Y:S02]  /*6950*/  IMAD.MOV.U32 R22, RZ, RZ, R15 ;  /* 0x000000ffff167224 */ /* 0x000fe400078e000f */
[----:B------:R-:W-:Y:S01]  /*6960*/  @!P4 IMAD.IADD R3, R3, 0x1, -R27 ;  /* 0x000000010303c824 */ /* 0x000fe200078e0a1b */
[C---:B------:R-:W-:Y:S01]  /*6970*/  ISETP.GT.U32.AND P4, PT, R27.reuse, R4, PT ;  /* 0x000000041b00720c */ /* 0x040fe20003f84070 */
[----:B------:R-:W-:Y:S01]  /*6980*/  IMAD R13, R27, R23, R20 ;  /* 0x000000171b0d7224 */ /* 0x000fe200078e0214 */
[----:B------:R-:W-:Y:S01]  /*6990*/  IABS R20, R17 ;  /* 0x0000001100147213 */ /* 0x000fe20000000000 */
[----:B------:R-:W-:-:S02]  /*69a0*/  IMAD.MOV R21, RZ, RZ, -R21 ;  /* 0x000000ffff157224 */ /* 0x000fc400078e0a15 */
[----:B------:R-:W-:Y:S02]  /*69b0*/  IMAD.MOV.U32 R7, RZ, RZ, R12 ;  /* 0x000000ffff077224 */ /* 0x000fe400078e000c */
[----:B0-----:R-:W-:Y:S02]  /*69c0*/  IMAD.MOV.U32 R6, RZ, RZ, R11 ;  /* 0x000000ffff067224 */ /* 0x001fe400078e000b */
[----:B------:R-:W-:Y:S01]  /*69d0*/  @!P6 IMAD.IADD R14, R14, 0x1, -R27 ;  /* 0x000000010e0ee824 */ /* 0x000fe200078e0a1b */
[C---:B------:R-:W-:Y:S01]  /*69e0*/  ISETP.GT.U32.AND P6, PT, R27.reuse, R13, PT ;  /* 0x0000000d1b00720c */ /* 0x040fe20003fc4070 */
[----:B------:R-:W-:Y:S01]  /*69f0*/  @!P2 IMAD.MOV R6, RZ, RZ, -R6 ;  /* 0x000000ffff06a224 */ /* 0x000fe200078e0a06 */
[----:B------:R-:W-:Y:S01]  /*6a00*/  ISETP.GT.U32.AND P2, PT, R27, R3, PT ;  /* 0x000000031b00720c */ /* 0x000fe20003f44070 */
[----:B------:R-:W-:-:S03]  /*6a10*/  IMAD.HI.U32 R11, R0, R22, RZ ;  /* 0x00000016000b7227 */ /* 0x000fc600078e00ff */
[----:B------:R0:W-:Y:S01]  /*6a20*/  STL [R1+0x20c], R6 ;  /* 0x00020c0601007387 */ /* 0x0001e20000100800 */
[----:B------:R-:W-:Y:S01]  /*6a30*/  IMAD R15, R27, R21, R19 ;  /* 0x000000151b0f7224 */ /* 0x000fe200078e0213 */
[----:B------:R-:W-:Y:S01]  /*6a40*/  IADD3 R19, R5, 0x102, RZ ;  /* 0x0000010205137810 */ /* 0x000fe20007ffe0ff */
[----:B------:R-:W-:Y:S02]  /*6a50*/  IMAD.MOV R11, RZ, RZ, -R11 ;  /* 0x000000ffff0b7224 */ /* 0x000fe400078e0a0b */
[--C-:B------:R-:W-:Y:S01]  /*6a60*/  @!P4 IMAD.IADD R4, R4, 0x1, -R27.reuse ;  /* 0x000000010404c824 */ /* 0x100fe200078e0a1b */
[----:B------:R-:W-:Y:S01]  /*6a70*/  ISETP.GE.AND P4, PT, R18, RZ, PT ;  /* 0x000000ff1200720c */ /* 0x000fe20003f86270 */
[----:B------:R-:W-:Y:S01]  /*6a80*/  IMAD R18, R27, R11, R22 ;  /* 0x0000000b1b127224 */ /* 0x000fe200078e0216 */
[----:B------:R-:W-:Y:S01]  /*6a90*/  IADD3 R11, R5, 0xfe, RZ ;  /* 0x000000fe050b7810 */ /* 0x000fe20007ffe0ff */
[----:B------:R-:W-:Y:S01]  /*6aa0*/  @!P6 IMAD.IADD R13, R13, 0x1, -R27 ;  /* 0x000000010d0de824 */ /* 0x000fe200078e0a1b */
[----:B------:R-:W-:Y:S01]  /*6ab0*/  IABS R21, R19 ;  /* 0x0000001300157213 */ /* 0x000fe20000000000 */
[----:B0-----:R-:W-:Y:S01]  /*6ac0*/  IMAD.MOV.U32 R6, RZ, RZ, R14 ;  /* 0x000000ffff067224 */ /* 0x001fe200078e000e */
[C---:B------:R-:W-:Y:S01]  /*6ad0*/  ISETP.GT.U32.AND P6, PT, R27.reuse, R18, PT ;  /* 0x000000121b00720c */ /* 0x040fe20003fc4070 */
[----:B------:R-:W-:Y:S01]  /*6ae0*/  @!P0 IMAD.MOV R7, RZ, RZ, -R7 ;  /* 0x000000ffff078224 */ /* 0x000fe200078e0a07 */
[----:B------:R-:W-:Y:S01]  /*6af0*/  ISETP.GE.AND P0, PT, R16, RZ, PT ;  /* 0x000000ff1000720c */ /* 0x000fe20003f06270 */
[----:B------:R-:W-:Y:S01]  /*6b00*/  @!P5 IMAD.MOV R6, RZ, RZ, -R6 ;  /* 0x000000ffff06d224 */ /* 0x000fe200078e0a06 */
[----:B------:R-:W-:Y:S01]  /*6b10*/  ISETP.GT.U32.AND P5, PT, R27, R15, PT ;  /* 0x0000000f1b00720c */ /* 0x000fe20003fa4070 */
[----:B------:R-:W-:Y:S01]  /*6b20*/  IMAD.HI.U32 R12, R0, R20, RZ ;  /* 0x00000014000c7227 */ /* 0x000fe200078e00ff */
[----:B------:R-:W-:Y:S01]  /*6b30*/  STL [R1+0x208], R7 ;  /* 0x0002080701007387 */ /* 0x000fe20000100800 */
[----:B------:R-:W-:-:S02]  /*6b40*/  IADD3 R16, R5, 0x104, RZ ;  /* 0x0000010405107810 */ /* 0x000fc40007ffe0ff */
[----:B------:R-:W-:Y:S01]  /*6b50*/  IMAD.MOV R12, RZ, RZ, -R12 ;  /* 0x000000ffff0c7224 */ /* 0x000fe200078e0a0c */
[----:B------:R0:W-:Y:S01]  /*6b60*/  STL [R1+0x204], R6 ;  /* 0x0002040601007387 */ /* 0x0001e20000100800 */
[--C-:B------:R-:W-:Y:S01]  /*6b70*/  @!P2 IMAD.IADD R3, R3, 0x1, -R27.reuse ;  /* 0x000000010303a824 */ /* 0x100fe200078e0a1b */
[----:B------:R-:W-:Y:S01]  /*6b80*/  ISETP.GE.AND P2, PT, R2, RZ, PT ;  /* 0x000000ff0200720c */ /* 0x000fe20003f46270 */
[----:B------:R-:W-:Y:S01]  /*6b90*/  IMAD R2, R27, R12, R20 ;  /* 0x0000000c1b027224 */ /* 0x000fe200078e0214 */
[----:B------:R-:W-:Y:S01]  /*6ba0*/  IABS R20, R16 ;  /* 0x0000001000147213 */ /* 0x000fe20000000000 */
[--C-:B------:R-:W-:Y:S01]  /*6bb0*/  @!P6 IMAD.IADD R18, R18, 0x1, -R27.reuse ;  /* 0x000000011212e824 */ /* 0x100fe200078e0a1b */
[----:B------:R-:W-:Y:S01]  /*6bc0*/  IADD3 R14, R5, 0x100, RZ ;  /* 0x00000100050e7810 */ /* 0x000fe20007ffe0ff */
[----:B------:R-:W-:Y:S01]  /*6bd0*/  @!P5 IMAD.IADD R15, R15, 0x1, -R27 ;  /* 0x000000010f0fd824 */ /* 0x000fe200078e0a1b */
[----:B------:R-:W-:Y:S01]  /*6be0*/  IABS R12, R11 ;  /* 0x0000000b000c7213 */ /* 0x000fe20000000000 */
[----:B------:R-:W-:Y:S01]  /*6bf0*/  IMAD.HI.U32 R22, R0, R20, RZ ;  /* 0x0000001400167227 */ /* 0x000fe200078e00ff */
[----:B------:R-:W-:-:S02]  /*6c00*/  ISETP.GT.U32.AND P6, PT, R27, R18, PT ;  /* 0x000000121b00720c */ /* 0x000fc40003fc4070 */
[C---:B------:R-:W-:Y:S01]  /*6c10*/  ISETP.GT.U32.AND P5, PT, R27.reuse, R15, PT ;  /* 0x0000000f1b00720c */ /* 0x040fe20003fa4070 */
[----:B0-----:R-:W-:Y:S01]  /*6c20*/  IMAD.MOV.U32 R6, RZ, RZ, R4 ;  /* 0x000000ffff067224 */ /* 0x001fe200078e0004 */
[----:B------:R-:W-:Y:S01]  /*6c30*/  IABS R4, R14 ;  /* 0x0000000e00047213 */ /* 0x000fe20000000000 */
[----:B------:R-:W-:Y:S02]  /*6c40*/  IMAD.MOV R22, RZ, RZ, -R22 ;  /* 0x000000ffff167224 */ /* 0x000fe400078e0a16 */
[----:B------:R-:W-:Y:S01]  /*6c50*/  @!P3 IMAD.MOV R6, RZ, RZ, -R6 ;  /* 0x000000ffff06b224 */ /* 0x000fe200078e0a06 */
[----:B------:R-:W-:Y:S01]  /*6c60*/  ISETP.GT.U32.AND P3, PT, R27, R13, PT ;  /* 0x0000000d1b00720c */ /* 0x000fe20003f64070 */
[----:B------:R-:W-:-:S03]  /*6c70*/  IMAD.HI.U32 R23, R0, R4, RZ ;  /* 0x0000000400177227 */ /* 0x000fc600078e00ff */
[----:B------:R0:W-:Y:S01]  /*6c80*/  STL [R1+0x1fc], R6 ;  /* 0x0001fc0601007387 */ /* 0x0001e20000100800 */
[--C-:B------:R-:W-:Y:S02]  /*6c90*/  @!P6 IMAD.IADD R18, R18, 0x1, -R27.reuse ;  /* 0x000000011212e824 */ /* 0x100fe400078e0a1b */
[----:B------:R-:W-:Y:S01]  /*6ca0*/  @!P5 IMAD.IADD R15, R15, 0x1, -R27 ;  /* 0x000000010f0fd824 */ /* 0x000fe200078e0a1b */
[----:B------:R-:W-:Y:S01]  /*6cb0*/  ISETP.GE.AND P5, PT, R17, RZ, PT ;  /* 0x000000ff1100720c */ /* 0x000fe20003fa6270 */
[----:B------:R-:W-:Y:S02]  /*6cc0*/  IMAD R17, R27, R22, R20 ;  /* 0x000000161b117224 */ /* 0x000fe400078e0214 */
[----:B------:R-:W-:-:S03]  /*6cd0*/  IMAD.HI.U32 R20, R0, R21, RZ ;  /* 0x0000001500147227 */ /* 0x000fc600078e00ff */
[----:B------:R-:W-:Y:S01]  /*6ce0*/  ISETP.GT.U32.AND P6, PT, R27, R17, PT ;  /* 0x000000111b00720c */ /* 0x000fe20003fc4070 */
[----:B------:R-:W-:Y:S01]  /*6cf0*/  @!P3 IMAD.IADD R13, R13, 0x1, -R27 ;  /* 0x000000010d0db824 */ /* 0x000fe200078e0a1b */
[----:B------:R-:W-:Y:S01]  /*6d00*/  ISETP.GT.U32.AND P3, PT, R27, R2, PT ;  /* 0x000000021b00720c */ /* 0x000fe20003f64070 */
[----:B------:R-:W-:Y:S02]  /*6d10*/  @!P1 IMAD.MOV R3, RZ, RZ, -R3 ;  /* 0x000000ffff039224 */ /* 0x000fe400078e0a03 */
[----:B0-----:R-:W-:Y:S02]  /*6d20*/  IMAD.MOV.U32 R6, RZ, RZ, R13 ;  /* 0x000000ffff067224 */ /* 0x001fe400078e000d */
[----:B------:R-:W-:Y:S01]  /*6d30*/  IMAD.HI.U32 R22, R0, R12, RZ ;  /* 0x0000000c00167227 */ /* 0x000fe200078e00ff */
[----:B------:R-:W-:Y:S03]  /*6d40*/  STL [R1+0x1f4], R3 ;  /* 0x0001f40301007387 */ /* 0x000fe60000100800 */
[----:B------:R-:W-:-:S02]  /*6d50*/  IMAD.MOV R20, RZ, RZ, -R20 ;  /* 0x000000ffff147224 */ /* 0x000fc400078e0a14 */
[--C-:B------:R-:W-:Y:S02]  /*6d60*/  @!P6 IMAD.IADD R17, R17, 0x1, -R27.reuse ;  /* 0x000000011111e824 */ /* 0x100fe400078e0a1b */
[----:B------:R-:W-:Y:S01]  /*6d70*/  @!P3 IMAD.IADD R2, R2, 0x1, -R27 ;  /* 0x000000010202b824 */ /* 0x000fe200078e0a1b */
[----:B------:R-:W-:Y:S01]  /*6d80*/  ISETP.GE.AND P3, PT, R16, RZ, PT ;  /* 0x000000ff1000720c */ /* 0x000fe20003f66270 */
[----:B------:R-:W-:Y:S01]  /*6d90*/  @!P0 IMAD.MOV R6, RZ, RZ, -R6 ;  /* 0x000000ffff068224 */ /* 0x000fe200078e0a06 */
[----:B------:R-:W-:Y:S01]  /*6da0*/  IADD3 R16, R5, 0xfc, RZ ;  /* 0x000000fc05107810 */ /* 0x000fe20007ffe0ff */
[----:B------:R-:W-:Y:S01]  /*6db0*/  IMAD.MOV R23, RZ, RZ, -R23 ;  /* 0x000000ffff177224 */ /* 0x000fe200078e0a17 */
[C---:B------:R-:W-:Y:S01]  /*6dc0*/  ISETP.GT.U32.AND P6, PT, R27.reuse, R2, PT ;  /* 0x000000021b00720c */ /* 0x040fe20003fc4070 */
[----:B------:R-:W-:Y:S01]  /*6dd0*/  IMAD.MOV R22, RZ, RZ, -R22 ;  /* 0x000000ffff167224 */ /* 0x000fe200078e0a16 */
[----:B------:R0:W-:Y:S01]  /*6de0*/  STL [R1+0x1f0], R6 ;  /* 0x0001f00601007387 */ /* 0x0001e20000100800 */
[C---:B------:R-:W-:Y:S01]  /*6df0*/  IMAD R20, R27.reuse, R20, R21 ;  /* 0x000000141b147224 */ /* 0x040fe200078e0215 */
[----:B------:R-:W-:Y:S01]  /*6e00*/  ISETP.GT.U32.AND P1, PT, R27, R17, PT ;  /* 0x000000111b00720c */ /* 0x000fe20003f24070 */
[----:B------:R-:W-:Y:S01]  /*6e10*/  IMAD.MOV.U32 R7, RZ, RZ, R15 ;  /* 0x000000ffff077224 */ /* 0x000fe200078e000f */
[----:B------:R-:W-:Y:S01]  /*6e20*/  IADD3 R21, R5, 0xfa, RZ ;  /* 0x000000fa05157810 */ /* 0x000fe20007ffe0ff */
[C---:B------:R-:W-:Y:S01]  /*6e30*/  IMAD R4, R27.reuse, R23, R4 ;  /* 0x000000171b047224 */ /* 0x040fe200078e0204 */
[C---:B------:R-:W-:Y:S01]  /*6e40*/  ISETP.GT.U32.AND P0, PT, R27.reuse, R20, PT ;  /* 0x000000141b00720c */ /* 0x040fe20003f04070 */
[C---:B------:R-:W-:Y:S01]  /*6e50*/  IMAD R12, R27.reuse, R22, R12 ;  /* 0x000000161b0c7224 */ /* 0x040fe200078e020c */
[----:B------:R-:W-:Y:S01]  /*6e60*/  IABS R22, R16 ;  /* 0x0000001000167213 */ /* 0x000fe20000000000 */
[----:B------:R-:W-:Y:S01]  /*6e70*/  @!P4 IMAD.MOV R7, RZ, RZ, -R7 ;  /* 0x000000ffff07c224 */ /* 0x000fe200078e0a07 */
[C---:B------:R-:W-:Y:S01]  /*6e80*/  ISETP.GT.U32.AND P4, PT, R27.reuse, R4, PT ;  /* 0x000000041b00720c */ /* 0x040fe20003f84070 */
[----:B0-----:R-:W-:Y:S01]  /*6e90*/  IMAD.MOV.U32 R6, RZ, RZ, R18 ;  /* 0x000000ffff067224 */ /* 0x001fe200078e0012 */
[----:B------:R-:W-:Y:S01]  /*6ea0*/  IABS R3, R21 ;  /* 0x0000001500037213 */ /* 0x000fe20000000000 */
[--C-:B------:R-:W-:Y:S01]  /*6eb0*/  @!P6 IMAD.IADD R2, R2, 0x1, -R27.reuse ;  /* 0x000000010202e824 */ /* 0x100fe200078e0a1b */
[----:B------:R-:W-:Y:S01]  /*6ec0*/  STL [R1+0x1ec], R7 ;  /* 0x0001ec0701007387 */ /* 0x000fe20000100800 */
[----:B------:R-:W-:Y:S01]  /*6ed0*/  @!P2 IMAD.MOV R6, RZ, RZ, -R6 ;  /* 0x000000ffff06a224 */ /* 0x000fe200078e0a06 */
[----:B------:R-:W-:Y:S01]  /*6ee0*/  ISETP.GT.U32.AND P6, PT, R27, R12, PT ;  /* 0x0000000c1b00720c */ /* 0x000fe20003fc4070 */
[----:B------:R-:W-:Y:S01]  /*6ef0*/  IMAD.MOV.U32 R13, RZ, RZ, R22 ;  /* 0x000000ffff0d7224 */ /* 0x000fe200078e0016 */
[----:B------:R-:W-:Y:S01]  /*6f00*/  ISETP.GE.AND P2, PT, R19, RZ, PT ;  /* 0x000000ff1300720c */ /* 0x000fe20003f46270 */
[----:B------:R-:W-:Y:S01]  /*6f10*/  @!P1 IMAD.IADD R17, R17, 0x1, -R27 ;  /* 0x0000000111119824 */ /* 0x000fe200078e0a1b */
[----:B------:R0:W-:Y:S01]  /*6f20*/  STL [R1+0x1e8], R6 ;  /* 0x0001e80601007387 */ /* 0x0001e20000100800 */
[----:B------:R-:W-:Y:S01]  /*6f30*/  IMAD.HI.U32 R15, R0, R13, RZ ;  /* 0x0000000d000f7227 */ /* 0x000fe200078e00ff */
[----:B------:R-:W-:-:S02]  /*6f40*/  ISETP.GE.AND P1, PT, R14, RZ, PT ;  /* 0x000000ff0e00720c */ /* 0x000fc40003f26270 */
[----:B------:R-:W-:Y:S01]  /*6f50*/  IADD3 R18, R5, 0xf8, RZ ;  /* 0x000000f805127810 */ /* 0x000fe20007ffe0ff */
[----:B------:R-:W-:Y:S02]  /*6f60*/  IMAD.MOV R15, RZ, RZ, -R15 ;  /* 0x000000ffff0f7224 */ /* 0x000fe400078e0a0f */
[--C-:B------:R-:W-:Y:S01]  /*6f70*/  @!P0 IMAD.IADD R20, R20, 0x1, -R27.reuse ;  /* 0x0000000114148824 */ /* 0x100fe200078e0a1b */
[----:B------:R-:W-:Y:S01]  /*6f80*/  ISETP.GE.AND P0, PT, R11, RZ, PT ;  /* 0x000000ff0b00720c */ /* 0x000fe20003f06270 */
[----:B------:R-:W-:Y:S02]  /*6f90*/  @!P4 IMAD.IADD R4, R4, 0x1, -R27 ;  /* 0x000000010404c824 */ /* 0x000fe400078e0a1b */
[----:B0-----:R-:W-:Y:S01]  /*6fa0*/  IMAD.MOV.U32 R6, RZ, RZ, R2 ;  /* 0x000000ffff067224 */ /* 0x001fe200078e0002 */
[C---:B------:R-:W-:Y:S01]  /*6fb0*/  ISETP.GT.U32.AND P4, PT, R27.reuse, R20, PT ;  /* 0x000000141b00720c */ /* 0x040fe20003f84070 */
[----:B------:R-:W-:Y:S01]  /*6fc0*/  IMAD R11, R27, R15, R13 ;  /* 0x0000000f1b0b7224 */ /* 0x000fe200078e020d */
[----:B------:R-:W-:Y:S01]  /*6fd0*/  IADD3 R13, R5, 0xf6, RZ ;  /* 0x000000f6050d7810 */ /* 0x000fe20007ffe0ff */
[----:B------:R-:W-:Y:S01]  /*6fe0*/  @!P5 IMAD.MOV R6, RZ, RZ, -R6 ;  /* 0x000000ffff06d224 */ /* 0x000fe200078e0a06 */
[----:B------:R-:W-:Y:S01]  /*6ff0*/  ISETP.GT.U32.AND P5, PT, R27, R4, PT ;  /* 0x000000041b00720c */ /* 0x000fe20003fa4070 */
[----:B------:R-:W-:Y:S01]  /*7000*/  IMAD.HI.U32 R14, R0, R3, RZ ;  /* 0x00000003000e7227 */ /* 0x000fe200078e00ff */
[----:B------:R-:W-:-:S02]  /*7010*/  IABS R15, R13 ;  /* 0x0000000d000f7213 */ /* 0x000fc40000000000 */
[----:B------:R0:W-:Y:S01]  /*7020*/  STL [R1+0x1e4], R6 ;  /* 0x0001e40601007387 */ /* 0x0001e20000100800 */
[----:B------:R-:W-:Y:S02]  /*7030*/  IMAD.MOV R14, RZ, RZ, -R14 ;  /* 0x000000ffff0e7224 */ /* 0x000fe400078e0a0e */
[----:B------:R-:W-:Y:S02]  /*7040*/  @!P6 IMAD.IADD R12, R12, 0x1, -R27 ;  /* 0x000000010c0ce824 */ /* 0x000fe400078e0a1b */
[C---:B------:R-:W-:Y:S01]  /*7050*/  IMAD R2, R27.reuse, R14, R3 ;  /* 0x0000000e1b027224 */ /* 0x040fe200078e0203 */
[----:B------:R-:W-:Y:S01]  /*7060*/  IABS R3, R18 ;  /* 0x0000001200037213 */ /* 0x000fe20000000000 */
[--C-:B------:R-:W-:Y:S01]  /*7070*/  @!P4 IMAD.IADD R20, R20, 0x1, -R27.reuse ;  /* 0x000000011414c824 */ /* 0x100fe200078e0a1b */
[C---:B------:R-:W-:Y:S01]  /*7080*/  ISETP.GT.U32.AND P6, PT, R27.reuse, R12, PT ;  /* 0x0000000c1b00720c */ /* 0x040fe20003fc4070 */
[----:B------:R-:W-:Y:S01]  /*7090*/  @!P5 IMAD.IADD R4, R4, 0x1, -R27 ;  /* 0x000000010404d824 */ /* 0x000fe200078e0a1b */
[----:B------:R-:W-:Y:S01]  /*70a0*/  ISETP.GT.U32.AND P5, PT, R27, R2, PT ;  /* 0x000000021b00720c */ /* 0x000fe20003fa4070 */
[----:B0-----:R-:W-:Y:S01]  /*70b0*/  IMAD.MOV.U32 R6, RZ, RZ, R17 ;  /* 0x000000ffff067224 */ /* 0x001fe200078e0011 */
[----:B------:R-:W-:Y:S01]  /*70c0*/  IADD3 R14, R5, 0xf4, RZ ;  /* 0x000000f4050e7810 */ /* 0x000fe20007ffe0ff */
[----:B------:R-:W-:Y:S01]  /*70d0*/  IMAD.HI.U32 R19, R0, R3, RZ ;  /* 0x0000000300137227 */ /* 0x000fe200078e00ff */
[----:B------:R-:W-:-:S02]  /*70e0*/  ISETP.GE.AND P4, PT, R16, RZ, PT ;  /* 0x000000ff1000720c */ /* 0x000fc40003f86270 */
[----:B------:R-:W-:Y:S01]  /*70f0*/  IABS R16, R14 ;  /* 0x0000000e00107213 */ /* 0x000fe20000000000 */
[----:B------:R-:W-:Y:S01]  /*7100*/  @!P3 IMAD.MOV R6, RZ, RZ, -R6 ;  /* 0x000000ffff06b224 */ /* 0x000fe200078e0a06 */
[C---:B------:R-:W-:Y:S01]  /*7110*/  ISETP.GT.U32.AND P3, PT, R27.reuse, R11, PT ;  /* 0x0000000b1b00720c */ /* 0x040fe20003f64070 */
[----:B------:R-:W-:Y:S02]  /*7120*/  IMAD.MOV R19, RZ, RZ, -R19 ;  /* 0x000000ffff137224 */ /* 0x000fe400078e0a13 */
[----:B------:R-:W-:Y:S01]  /*7130*/  IMAD.MOV.U32 R7, RZ, RZ, R4 ;  /* 0x000000ffff077224 */ /* 0x000fe200078e0004 */
[----:B------:R0:W-:Y:S01]  /*7140*/  STL [R1+0x1e0], R6 ;  /* 0x0001e00601007387 */ /* 0x0001e20000100800 */
[----:B------:R-:W-:Y:S02]  /*7150*/  IMAD R3, R27, R19, R3 ;  /* 0x000000131b037224 */ /* 0x000fe400078e0203 */
[--C-:B------:R-:W-:Y:S01]  /*7160*/  @!P6 IMAD.IADD R12, R12, 0x1, -R27.reuse ;  /* 0x000000010c0ce824 */ /* 0x100fe200078e0a1b */
[----:B------:R-:W-:Y:S01]  /*7170*/  ISETP.GE.AND P6, PT, R21, RZ, PT ;  /* 0x000000ff1500720c */ /* 0x000fe20003fc6270 */
[----:B------:R-:W-:-:S02]  /*7180*/  @!P5 IMAD.IADD R2, R2, 0x1, -R27 ;  /* 0x000000010202d824 */ /* 0x000fc400078e0a1b */
[----:B------:R-:W-:Y:S01]  /*7190*/  @!P1 IMAD.MOV R7, RZ, RZ, -R7 ;  /* 0x000000ffff079224 */ /* 0x000fe200078e0a07 */
[----:B------:R-:W-:Y:S01]  /*71a0*/  ISETP.GT.U32.AND P1, PT, R27, R3, PT ;  /* 0x000000031b00720c */ /* 0x000fe20003f24070 */
[----:B------:R-:W-:Y:S01]  /*71b0*/  @!P3 IMAD.IADD R11, R11, 0x1, -R27 ;  /* 0x000000010b0bb824 */ /* 0x000fe200078e0a1b */
[----:B------:R-:W-:Y:S01]  /*71c0*/  ISETP.GT.U32.AND P5, PT, R27, R2, PT ;  /* 0x000000021b00720c */ /* 0x000fe20003fa4070 */
[----:B0-----:R-:W-:Y:S01]  /*71d0*/  IMAD.MOV.U32 R6, RZ, RZ, R20 ;  /* 0x000000ffff067224 */ /* 0x001fe200078e0014 */
[----:B------:R-:W-:Y:S01]  /*71e0*/  ISETP.GE.AND P3, PT, R18, RZ, PT ;  /* 0x000000ff1200720c */ /* 0x000fe20003f66270 */
[----:B------:R-:W-:Y:S01]  /*71f0*/  IMAD.HI.U32 R17, R0, R15, RZ ;  /* 0x0000000f00117227 */ /* 0x000fe200078e00ff */
[----:B------:R-:W-:-:S03]  /*7200*/  IADD3 R20, R5, 0xe8, RZ ;  /* 0x000000e805147810 */ /* 0x000fc60007ffe0ff */
[----:B------:R-:W-:Y:S01]  /*7210*/  @!P2 IMAD.MOV R6, RZ, RZ, -R6 ;  /* 0x000000ffff06a224 */ /* 0x000fe200078e0a06 */
[----:B------:R-:W-:Y:S01]  /*7220*/  ISETP.GT.U32.AND P2, PT, R27, R11, PT ;  /* 0x0000000b1b00720c */ /* 0x000fe20003f44070 */
[----:B------:R-:W-:Y:S02]  /*7230*/  IMAD.MOV R17, RZ, RZ, -R17 ;  /* 0x000000ffff117224 */ /* 0x000fe400078e0a11 */
[----:B------:R-:W-:Y:S01]  /*7240*/  @!P1 IMAD.IADD R3, R3, 0x1, -R27 ;  /* 0x0000000103039824 */ /* 0x000fe200078e0a1b */
[----:B------:R0:W-:Y:S01]  /*7250*/  STL [R1+0x1d8], R6 ;  /* 0x0001d80601007387 */ /* 0x0001e20000100800 */
[----:B------:R-:W-:Y:S01]  /*7260*/  IMAD R4, R27, R17, R15 ;  /* 0x000000111b047224 */ /* 0x000fe200078e020f */
[----:B------:R-:W-:Y:S01]  /*7270*/  IADD3 R15, R5, 0xf2, RZ ;  /* 0x000000f2050f7810 */ /* 0x000fe20007ffe0ff */
[----:B------:R-:W-:Y:S01]  /*7280*/  @!P5 IMAD.IADD R2, R2, 0x1, -R27 ;  /* 0x000000010202d824 */ /* 0x000fe200078e0a1b */
[----:B------:R1:W-:Y:S01]  /*7290*/  STL [R1+0x1bc], R7 ;  /* 0x0001bc0701007387 */ /* 0x0003e20000100800 */
[----:B------:R-:W-:-:S02]  /*72a0*/  ISETP.GT.U32.AND P1, PT, R27, R3, PT ;  /* 0x000000031b00720c */ /* 0x000fc40003f24070 */
[----:B------:R-:W-:Y:S02]  /*72b0*/  IABS R23, R15 ;  /* 0x0000000f00177213 */ /* 0x000fe40000000000 */
[----:B------:R-:W-:Y:S01]  /*72c0*/  @!P2 IMAD.IADD R11, R11, 0x1, -R27 ;  /* 0x000000010b0ba824 */ /* 0x000fe200078e0a1b */
[----:B------:R-:W-:Y:S01]  /*72d0*/  ISETP.GT.U32.AND P2, PT, R27, R4, PT ;  /* 0x000000041b00720c */ /* 0x000fe20003f44070 */
[----:B0-----:R-:W-:Y:S01]  /*72e0*/  IMAD.MOV.U32 R6, RZ, RZ, R12 ;  /* 0x000000ffff067224 */ /* 0x001fe200078e000c */
[----:B------:R-:W-:Y:S01]  /*72f0*/  ISETP.GE.AND P5, PT, R14, RZ, PT ;  /* 0x000000ff0e00720c */ /* 0x000fe20003fa6270 */
[----:B------:R-:W-:Y:S01]  /*7300*/  IMAD.HI.U32 R12, R0, R16, RZ ;  /* 0x00000010000c7227 */ /* 0x000fe200078e00ff */
[C---:B------:R-:W-:Y:S02]  /*7310*/  IADD3 R14, R5.reuse, 0xf0, RZ ;  /* 0x000000f0050e7810 */ /* 0x040fe40007ffe0ff */
[----:B------:R-:W-:Y:S01]  /*7320*/  IADD3 R17, R5, 0xe6, RZ ;  /* 0x000000e605117810 */ /* 0x000fe20007ffe0ff */
[----:B------:R-:W-:Y:S01]  /*7330*/  IMAD.MOV R12, RZ, RZ, -R12 ;  /* 0x000000ffff0c7224 */ /* 0x000fe200078e0a0c */
[----:B------:R-:W-:Y:S01]  /*7340*/  IABS R24, R14 ;  /* 0x0000000e00187213 */ /* 0x000fe20000000000 */
[----:B-1----:R-:W-:Y:S01]  /*7350*/  IMAD.MOV.U32 R7, RZ, RZ, R11 ;  /* 0x000000ffff077224 */ /* 0x002fe200078e000b */
[----:B------:R-:W-:Y:S01]  /*7360*/  IABS R19, R17 ;  /* 0x0000001100137213 */ /* 0x000fe20000000000 */
[----:B------:R-:W-:-:S02]  /*7370*/  IMAD R12, R27, R12, R16 ;  /* 0x0000000c1b0c7224 */ /* 0x000fc400078e0210 */
[----:B------:R-:W-:Y:S02]  /*7380*/  @!P4 IMAD.MOV R7, RZ, RZ, -R7 ;  /* 0x000000ffff07c224 */ /* 0x000fe400078e0a07 */
[----:B------:R-:W-:Y:S01]  /*7390*/  @!P0 IMAD.MOV R6, RZ, RZ, -R6 ;  /* 0x000000ffff068224 */ /* 0x000fe200078e0a06 */
[----:B------:R-:W-:Y:S01]  /*73a0*/  ISETP.GT.U32.AND P4, PT, R27, R12, PT ;  /* 0x0000000c1b00720c */ /* 0x000fe20003f84070 */
[--C-:B------:R-:W-:Y:S01]  /*73b0*/  @!P2 IMAD.IADD R4, R4, 0x1, -R27.reuse ;  /* 0x000000010404a824 */ /* 0x100fe200078e0a1b */
[----:B------:R-:W-:Y:S01]  /*73c0*/  ISETP.GE.AND P0, PT, R13, RZ, PT ;  /* 0x000000ff0d00720c */ /* 0x000fe20003f06270 */
[----:B------:R-:W-:Y:S01]  /*73d0*/  @!P1 IMAD.IADD R3, R3, 0x1, -R27 ;  /* 0x0000000103039824 */ /* 0x000fe200078e0a1b */
[----:B------:R0:W-:Y:S01]  /*73e0*/  STL [R1+0x1c0], R6 ;  /* 0x0001c00601007387 */ /* 0x0001e20000100800 */
[----:B------:R-:W-:Y:S02]  /*73f0*/  IADD3 R13, R5, 0xee, RZ ;  /* 0x000000ee050d7810 */ /* 0x000fe40007ffe0ff */
[----:B------:R-:W-:Y:S01]  /*7400*/  ISETP.GT.U32.AND P2, PT, R27, R4, PT ;  /* 0x000000041b00720c */ /* 0x000fe20003f44070 */
[----:B------:R1:W-:Y:S01]  /*7410*/  STL [R1+0x1c4], R7 ;  /* 0x0001c40701007387 */ /* 0x0003e20000100800 */
[----:B------:R-:W-:-:S02]  /*7420*/  IABS R16, R13 ;  /* 0x0000000d00107213 */ /* 0x000fc40000000000 */
[----:B------:R-:W-:Y:S02]  /*7430*/  ISETP.GE.AND P1, PT, R14, RZ, PT ;  /* 0x000000ff0e00720c */ /* 0x000fe40003f26270 */
[----:B------:R-:W-:Y:S02]  /*7440*/  @!P4 IMAD.IADD R12, R12, 0x1, -R27 ;  /* 0x000000010c0cc824 */ /* 0x000fe400078e0a1b */
[----:B0-----:R-:W-:Y:S02]  /*7450*/  IMAD.MOV.U32 R6, RZ, RZ, R2 ;  /* 0x000000ffff067224 */ /* 0x001fe400078e0002 */
[----:B------:R-:W-:Y:S01]  /*7460*/  IMAD.MOV.U32 R11, RZ, RZ, R16 ;  /* 0x000000ffff0b7224 */ /* 0x000fe200078e0010 */
[----:B------:R-:W-:Y:S01]  /*7470*/  ISETP.GT.U32.AND P4, PT, R27, R12, PT ;  /* 0x0000000c1b00720c */ /* 0x000fe20003f84070 */
[----:B------:R-:W-:Y:S01]  /*7480*/  @!P6 IMAD.MOV R6, RZ, RZ, -R6 ;  /* 0x000000ffff06e224 */ /* 0x000fe200078e0a06 */
[----:B------:R-:W-:Y:S01]  /*7490*/  ISETP.GE.AND P6, PT, R15, RZ, PT ;  /* 0x000000ff0f00720c */ /* 0x000fe20003fc6270 */
[----:B------:R-:W-:-:S03]  /*74a0*/  IMAD.HI.U32 R15, R0, R23, RZ ;  /* 0x00000017000f7227 */ /* 0x000fc600078e00ff */
[----:B------:R0:W-:Y:S01]  /*74b0*/  STL [R1+0x1cc], R6 ;  /* 0x0001cc0601007387 */ /* 0x0001e20000100800 */
[----:B------:R-:W-:Y:S02]  /*74c0*/  IMAD.MOV R15, RZ, RZ, -R15 ;  /* 0x000000ffff0f7224 */ /* 0x000fe400078e0a0f */
[----:B------:R-:W-:-:S04]  /*74d0*/  IMAD.HI.U32 R16, R0, R24, RZ ;  /* 0x0000001800107227 */ /* 0x000fc800078e00ff */
[----:B------:R-:W-:Y:S01]  /*74e0*/  IMAD R23, R27, R15, R23 ;  /* 0x0000000f1b177224 */ /* 0x000fe200078e0217 */
[----:B------:R-:W-:Y:S01]  /*74f0*/  IABS R15, R20 ;  /* 0x00000014000f7213 */ /* 0x000fe20000000000 */
[----:B-1----:R-:W-:Y:S01]  /*7500*/  IMAD.MOV.U32 R7, RZ, RZ, R3 ;  /* 0x000000ffff077224 */ /* 0x002fe200078e0003 */
[----:B------:R-:W-:Y:S01]  /*7510*/  IADD3 R3, R5, 0xea, RZ ;  /* 0x000000ea05037810 */ /* 0x000fe20007ffe0ff */
[----:B------:R-:W-:Y:S02]  /*7520*/  IMAD.MOV R14, RZ, RZ, -R16 ;  /* 0x000000ffff0e7224 */ /* 0x000fe400078e0a10 */
[----:B------:R-:W-:Y:S01]  /*7530*/  @!P3 IMAD.MOV R7, RZ, RZ, -R7 ;  /* 0x000000ffff07b224 */ /* 0x000fe200078e0a07 */
[C---:B------:R-:W-:Y:S01]  /*7540*/  ISETP.GT.U32.AND P3, PT, R27.reuse, R23, PT ;  /* 0x000000171b00720c */ /* 0x040fe20003f64070 */
[----:B------:R-:W-:Y:S01]  /*7550*/  IMAD R24, R27, R14, R24 ;  /* 0x0000000e1b187224 */ /* 0x000fe200078e0218 */
[----:B------:R-:W-:Y:S01]  /*7560*/  IADD3 R14, R5, 0xec, RZ ;  /* 0x000000ec050e7810 */ /* 0x000fe20007ffe0ff */
[--C-:B------:R-:W-:Y:S01]  /*7570*/  @!P4 IMAD.IADD R12, R12, 0x1, -R27.reuse ;  /* 0x000000010c0cc824 */ /* 0x100fe200078e0a1b */
[----:B------:R-:W-:Y:S01]  /*7580*/  STL [R1+0x1d0], R7 ;  /* 0x0001d00701007387 */ /* 0x000fe20000100800 */
[----:B------:R-:W-:Y:S01]  /*7590*/  @!P2 IMAD.IADD R4, R4, 0x1, -R27 ;  /* 0x000000010404a824 */ /* 0x000fe200078e0a1b */
[----:B------:R-:W-:Y:S01]  /*75a0*/  ISETP.GT.U32.AND P4, PT, R27, R24, PT ;  /* 0x000000181b00720c */ /* 0x000fe20003f84070 */
[----:B------:R-:W-:Y:S01]  /*75b0*/  IMAD.HI.U32 R2, R0, R11, RZ ;  /* 0x0000000b00027227 */ /* 0x000fe200078e00ff */
[----:B------:R-:W-:-:S03]  /*75c0*/  ISETP.GE.AND P2, PT, R13, RZ, PT ;  /* 0x000000ff0d00720c */ /* 0x000fc60003f46270 */
[----:B0-----:R-:W-:Y:S01]  /*75d0*/  IMAD.MOV.U32 R6, RZ, RZ, R4 ;  /* 0x000000ffff067224 */ /* 0x001fe200078e0004 */
[----:B------:R-:W-:Y:S01]  /*75e0*/  IABS R4, R3 ;  /* 0x0000000300047213 */ /* 0x000fe20000000000 */
[--C-:B------:R-:W-:Y:S02]  /*75f0*/  @!P3 IMAD.IADD R23, R23, 0x1, -R27.reuse ;  /* 0x000000011717b824 */ /* 0x100fe400078e0a1b */
[----:B------:R-:W-:Y:S01]  /*7600*/  @!P0 IMAD.MOV R6, RZ, RZ, -R6 ;  /* 0x000000ffff068224 */ /* 0x000fe200078e0a06 */
[----:B------:R-:W-:Y:S01]  /*7610*/  ISETP.GE.AND P0, PT, R14, RZ, PT ;  /* 0x000000ff0e00720c */ /* 0x000fe20003f06270 */
[----:B------:R-:W-:Y:S01]  /*7620*/  IMAD.MOV R2, RZ, RZ, -R2 ;  /* 0x000000ffff027224 */ /* 0x000fe200078e0a02 */
[C---:B------:R-:W-:Y:S01]  /*7630*/  ISETP.GT.U32.AND P3, PT, R27.reuse, R23, PT ;  /* 0x000000171b00720c */ /* 0x040fe20003f64070 */
[----:B------:R-:W-:Y:S01]  /*7640*/  @!P4 IMAD.IADD R24, R24, 0x1, -R27 ;  /* 0x000000011818c824 */ /* 0x000fe200078e0a1b */
[----:B------:R-:W-:Y:S01]  /*7650*/  IABS R14, R14 ;  /* 0x0000000e000e7213 */ /* 0x000fe20000000000 */
[----:B------:R0:W-:Y:S01]  /*7660*/  STL [R1+0x1d4], R6 ;  /* 0x0001d40601007387 */ /* 0x0001e20000100800 */
[----:B------:R-:W-:-:S02]  /*7670*/  IMAD R2, R27, R2, R11 ;  /* 0x000000021b027224 */ /* 0x000fc400078e020b */
[----:B------:R-:W-:Y:S01]  /*7680*/  ISETP.GT.U32.AND P4, PT, R27, R24, PT ;  /* 0x000000181b00720c */ /* 0x000fe20003f84070 */
[----:B------:R-:W-:-:S04]  /*7690*/  IMAD.HI.U32 R16, R0, R14, RZ ;  /* 0x0000000e00107227 */ /* 0x000fc800078e00ff */
[----:B------:R-:W-:-:S04]  /*76a0*/  IMAD.HI.U32 R13, R0, R4, RZ ;  /* 0x00000004000d7227 */ /* 0x000fc800078e00ff */
[----:B0-----:R-:W-:Y:S02]  /*76b0*/  IMAD.MOV.U32 R6, RZ, RZ, R12 ;  /* 0x000000ffff067224 */ /* 0x001fe400078e000c */
[----:B------:R-:W-:Y:S02]  /*76c0*/  IMAD.MOV R16, RZ, RZ, -R16 ;  /* 0x000000ffff107224 */ /* 0x000fe400078e0a10 */
[----:B------:R-:W-:Y:S01]  /*76d0*/  @!P5 IMAD.MOV R6, RZ, RZ, -R6 ;  /* 0x000000ffff06d224 */ /* 0x000fe200078e0a06 */
[----:B------:R-:W-:Y:S01]  /*76e0*/  ISETP.GT.U32.AND P5, PT, R27, R2, PT ;  /* 0x000000021b00720c */ /* 0x000fe20003fa4070 */
[----:B------:R-:W-:Y:S01]  /*76f0*/  @!P3 IMAD.IADD R23, R23, 0x1, -R27 ;  /* 0x000000011717b824 */ /* 0x000fe200078e0a1b */
[----:B------:R-:W-:Y:S01]  /*7700*/  ISETP.GE.AND P3, PT, R3, RZ, PT ;  /* 0x000000ff0300720c */ /* 0x000fe20003f66270 */
[----:B------:R-:W-:Y:S01]  /*7710*/  IMAD.MOV R13, RZ, RZ, -R13 ;  /* 0x000000ffff0d7224 */ /* 0x000fe200078e0a0d */
[----:B------:R0:W-:Y:S01]  /*7720*/  STL [R1+0x1c8], R6 ;  /* 0x0001c80601007387 */ /* 0x0001e20000100800 */
[----:B------:R-:W-:Y:S01]  /*7730*/  IMAD R3, R27, R16, R14 ;  /* 0x000000101b037224 */ /* 0x000fe200078e020e */
[----:B------:R-:W-:Y:S01]  /*7740*/  IADD3 R14, R5, 0xe2, RZ ;  /* 0x000000e2050e7810 */ /* 0x000fe20007ffe0ff */
[----:B------:R-:W-:Y:S01]  /*7750*/  IMAD R4, R27, R13, R4 ;  /* 0x0000000d1b047224 */ /* 0x000fe200078e0204 */
[----:B------:R-:W-:Y:S01]  /*7760*/  IADD3 R13, R5, 0xe4, RZ ;  /* 0x000000e4050d7810 */ /* 0x000fe20007ffe0ff */
[----:B------:R-:W-:Y:S01]  /*7770*/  @!P4 IMAD.IADD R24, R24, 0x1, -R27 ;  /* 0x000000011818c824 */ /* 0x000fe200078e0a1b */
[----:B------:R-:W-:Y:S01]  /*7780*/  ISETP.GT.U32.AND P4, PT, R27, R3, PT ;  /* 0x000000031b00720c */ /* 0x000fe20003f84070 */
[----:B------:R-:W-:Y:S01]  /*7790*/  IMAD.HI.U32 R18, R0, R15, RZ ;  /* 0x0000000f00127227 */ /* 0x000fe200078e00ff */
[----:B------:R-:W-:-:S02]  /*77a0*/  IABS R16, R13 ;  /* 0x0000000d00107213 */ /* 0x000fc40000000000 */
[----:B------:R-:W-:Y:S01]  /*77b0*/  IABS R21, R14 ;  /* 0x0000000e00157213 */ /* 0x000fe20000000000 */
[----:B------:R-:W-:Y:S01]  /*77c0*/  @!P5 IMAD.IADD R2, R2, 0x1, -R27 ;  /* 0x000000010202d824 */ /* 0x000fe200078e0a1b */
[----:B------:R-:W-:Y:S01]  /*77d0*/  ISETP.GT.U32.AND P5, PT, R27, R4, PT ;  /* 0x000000041b00720c */ /* 0x000fe20003fa4070 */
[----:B0-----:R-:W-:Y:S02]  /*77e0*/  IMAD.MOV.U32 R6, RZ, RZ, R23 ;  /* 0x000000ffff067224 */ /* 0x001fe400078e0017 */
[----:B------:R-:W-:-:S04]  /*77f0*/  IMAD.HI.U32 R11, R0, R19, RZ ;  /* 0x00000013000b7227 */ /* 0x000fc800078e00ff */
[--C-:B------:R-:W-:Y:S01]  /*7800*/  @!P4 IMAD.IADD R3, R3, 0x1, -R27.reuse ;  /* 0x000000010303c824 */ /* 0x100fe200078e0a1b */
[C---:B------:R-:W-:Y:S01]  /*7810*/  ISETP.GT.U32.AND P4, PT, R27.reuse, R2, PT ;  /* 0x000000021b00720c */ /* 0x040fe20003f84070 */
[----:B------:R-:W-:Y:S02]  /*7820*/  @!P6 IMAD.MOV R6, RZ, RZ, -R6 ;  /* 0x000000ffff06e224 */ /* 0x000fe400078e0a06 */
[----:B------:R-:W-:Y:S01]  /*7830*/  IMAD.MOV R12, RZ, RZ, -R18 ;  /* 0x000000ffff0c7224 */ /* 0x000fe200078e0a12 */
[----:B------:R-:W-:Y:S01]  /*7840*/  ISETP.GT.U32.AND P6, PT, R27, R3, PT ;  /* 0x000000031b00720c */ /* 0x000fe20003fc4070 */
[----:B------:R-:W-:Y:S01]  /*7850*/  @!P5 IMAD.IADD R4, R4, 0x1, -R27 ;  /* 0x000000010404d824 */ /* 0x000fe200078e0a1b */
[----:B------:R0:W-:Y:S01]  /*7860*/  STL [R1+0x1b8], R6 ;  /* 0x0001b80601007387 */ /* 0x0001e20000100800 */
[----:B------:R-:W-:-:S03]  /*7870*/  IMAD.HI.U32 R25, R0, R16, RZ ;  /* 0x0000001000197227 */ /* 0x000fc600078e00ff */
[C---:B------:R-:W-:Y:S01]  /*7880*/  ISETP.GT.U32.AND P5, PT, R27.reuse, R4, PT ;  /* 0x000000041b00720c */ /* 0x040fe20003fa4070 */
[----:B------:R-:W-:Y:S02]  /*7890*/  IMAD.MOV R11, RZ, RZ, -R11 ;  /* 0x000000ffff0b7224 */ /* 0x000fe400078e0a0b */
[----:B------:R-:W-:Y:S01]  /*78a0*/  IMAD R15, R27, R12, R15 ;  /* 0x0000000c1b0f7224 */ /* 0x000fe200078e020f */
[----:B------:R-:W-:Y:S01]  /*78b0*/  IADD3 R12, R5, 0xde, RZ ;  /* 0x000000de050c7810 */ /* 0x000fe20007ffe0ff */
[----:B------:R-:W-:-:S03]  /*78c0*/  IMAD.HI.U32 R23, R0, R21, RZ ;  /* 0x0000001500177227 */ /* 0x000fc600078e00ff */
[----:B------:R-:W-:Y:S01]  /*78d0*/  IABS R18, R12 ;  /* 0x0000000c00127213 */ /* 0x000fe20000000000 */
[----:B0-----:R-:W-:Y:S02]  /*78e0*/  IMAD.MOV.U32 R6, RZ, RZ, R24 ;  /* 0x000000ffff067224 */ /* 0x001fe400078e0018 */
[----:B------:R-:W-:Y:S02]  /*78f0*/  IMAD.MOV R25, RZ, RZ, -R25 ;  /* 0x000000ffff197224 */ /* 0x000fe400078e0a19 */
[----:B------:R-:W-:Y:S01]  /*7900*/  IMAD R19, R27, R11, R19 ;  /* 0x0000000b1b137224 */ /* 0x000fe200078e0213 */
[----:B------:R-:W-:Y:S01]  /*7910*/  IADD3 R11, R5, 0xe0, RZ ;  /* 0x000000e0050b7810 */ /* 0x000fe20007ffe0ff */
[----:B------:R-:W-:Y:S02]  /*7920*/  IMAD.MOV R23, RZ, RZ, -R23 ;  /* 0x000000ffff177224 */ /* 0x000fe400078e0a17 */
[----:B------:R-:W-:Y:S01]  /*7930*/  @!P1 IMAD.MOV R6, RZ, RZ, -R6 ;  /* 0x000000ffff069224 */ /* 0x000fe200078e0a06 */
[C---:B------:R-:W-:Y:S01]  /*7940*/  ISETP.GT.U32.AND P1, PT, R27.reuse, R15, PT ;  /* 0x0000000f1b00720c */ /* 0x040fe20003f24070 */
[C---:B------:R-:W-:Y:S01]  /*7950*/  IMAD R16, R27.reuse, R25, R16 ;  /* 0x000000191b107224 */ /* 0x040fe200078e0210 */
[----:B------:R-:W-:Y:S01]  /*7960*/  IABS R22, R11 ;  /* 0x0000000b00167213 */ /* 0x000fe20000000000 */
[----:B------:R-:W-:Y:S01]  /*7970*/  @!P4 IMAD.IADD R2, R2, 0x1, -R27 ;  /* 0x000000010202c824 */ /* 0x000fe200078e0a1b */
[C---:B------:R-:W-:Y:S01]  /*7980*/  ISETP.GT.U32.AND P4, PT, R27.reuse, R19, PT ;  /* 0x000000131b00720c */ /* 0x040fe20003f84070 */
[----:B------:R-:W-:Y:S01]  /*7990*/  IMAD R21, R27, R23, R21 ;  /* 0x000000171b157224 */ /* 0x000fe200078e0215 */
[----:B------:R0:W-:Y:S01]  /*79a0*/  STL [R1+0x1b4], R6 ;  /* 0x0001b40601007387 */ /* 0x0001e20000100800 */
[--C-:B------:R-:W-:Y:S01]  /*79b0*/  @!P6 IMAD.IADD R3, R3, 0x1, -R27.reuse ;  /* 0x000000010303e824 */ /* 0x100fe200078e0a1b */
[C---:B------:R-:W-:Y:S01]  /*79c0*/  ISETP.GT.U32.AND P6, PT, R27.reuse, R16, PT ;  /* 0x000000101b00720c */ /* 0x040fe20003fc4070 */
[----:B------:R-:W-:Y:S01]  /*79d0*/  @!P5 IMAD.IADD R4, R4, 0x1, -R27 ;  /* 0x000000010404d824 */ /* 0x000fe200078e0a1b */
[----:B------:R-:W-:Y:S01]  /*79e0*/  ISETP.GT.U32.AND P5, PT, R27, R21, PT ;  /* 0x000000151b00720c */ /* 0x000fe20003fa4070 */
[----:B------:R-:W-:-:S02]  /*79f0*/  IMAD.MOV.U32 R7, RZ, RZ, R2 ;  /* 0x000000ffff077224 */ /* 0x000fc400078e0002 */
[----:B------:R-:W-:Y:S01]  /*7a00*/  @!P1 IMAD.IADD R15, R15, 0x1, -R27 ;  /* 0x000000010f0f9824 */ /* 0x000fe200078e0a1b */
[----:B------:R-:W-:Y:S01]  /*7a10*/  ISETP.GE.AND P1, PT, R20, RZ, PT ;  /* 0x000000ff1400720c */ /* 0x000fe20003f26270 */
[----:B------:R-:W-:Y:S01]  /*7a20*/  IMAD.HI.U32 R24, R0, R22, RZ ;  /* 0x0000001600187227 */ /* 0x000fe200078e00ff */
[----:B------:R-:W-:-:S03]  /*7a30*/  IADD3 R20, R5, 0xdc, RZ ;  /* 0x000000dc05147810 */ /* 0x000fc60007ffe0ff */
[--C-:B------:R-:W-:Y:S01]  /*7a40*/  @!P4 IMAD.IADD R19, R19, 0x1, -R27.reuse ;  /* 0x000000011313c824 */ /* 0x100fe200078e0a1b */
[----:B------:R-:W-:Y:S01]  /*7a50*/  ISETP.GE.AND P4, PT, R17, RZ, PT ;  /* 0x000000ff1100720c */ /* 0x000fe20003f86270 */
[----:B------:R-:W-:Y:S01]  /*7a60*/  @!P6 IMAD.IADD R16, R16, 0x1, -R27 ;  /* 0x000000011010e824 */ /* 0x000fe200078e0a1b */
[----:B------:R-:W-:Y:S01]  /*7a70*/  ISETP.GT.U32.AND P6, PT, R27, R15, PT ;  /* 0x0000000f1b00720c */ /* 0x000fe20003fc4070 */
        /* <DEDUP_REMOVED lines=10> */
[----:B------:R-:W-:Y:S01]  /*7b20*/  IABS R3, R17 ;  /* 0x0000001100037213 */ /* 0x000fe20000000000 */
[----:B------:R-:W-:Y:S01]  /*7b30*/  @!P0 IMAD.MOV R6, RZ, RZ, -R6 ;  /* 0x000000ffff068224 */ /* 0x000fe200078e0a06 */
[C---:B------:R-:W-:Y:S01]  /*7b40*/  ISETP.GT.U32.AND P0, PT, R27.reuse, R21, PT ;  /* 0x000000151b00720c */ /* 0x040fe20003f04070 */
[----:B------:R-:W-:Y:S02]  /*7b50*/  IMAD.MOV R25, RZ, RZ, -R25 ;  /* 0x000000ffff197224 */ /* 0x000fe400078e0a19 */
[----:B------:R-:W-:Y:S01]  /*7b60*/  IMAD R22, R27, R24, R22 ;  /* 0x000000181b167224 */ /* 0x000fe200078e0216 */
[----:B------:R1:W-:Y:S01]  /*7b70*/  STL [R1+0x1ac], R6 ;  /* 0x0001ac0601007387 */ /* 0x0003e20000100800 */
[----:B------:R-:W-:Y:S01]  /*7b80*/  @!P6 IMAD.IADD R15, R15, 0x1, -R27 ;  /* 0x000000010f0fe824 */ /* 0x000fe200078e0a1b */
[----:B------:R-:W-:Y:S01]  /*7b90*/  ISETP.GE.AND P6, PT, R13, RZ, PT ;  /* 0x000000ff0d00720c */ /* 0x000fe20003fc6270 */
[----:B------:R-:W-:-:S02]  /*7ba0*/  IMAD R18, R27, R25, R18 ;  /* 0x000000191b127224 */ /* 0x000fc400078e0212 */
[----:B------:R-:W-:Y:S01]  /*7bb0*/  @!P3 IMAD.MOV R4, RZ, RZ, -R4 ;  /* 0x000000ffff04b224 */ /* 0x000fe200078e0a04 */
[----:B------:R-:W-:Y:S01]  /*7bc0*/  ISETP.GT.U32.AND P3, PT, R27, R22, PT ;  /* 0x000000161b00720c */ /* 0x000fe20003f64070 */
[----:B------:R-:W-:Y:S01]  /*7bd0*/  @!P2 IMAD.IADD R19, R19, 0x1, -R27 ;  /* 0x000000011313a824 */ /* 0x000fe200078e0a1b */
[----:B------:R-:W-:Y:S01]  /*7be0*/  ISETP.GT.U32.AND P2, PT, R27, R18, PT ;  /* 0x000000121b00720c */ /* 0x000fe20003f44070 */
[----:B0-----:R-:W-:Y:S01]  /*7bf0*/  IMAD.MOV.U32 R7, RZ, RZ, R15 ;  /* 0x000000ffff077224 */ /* 0x001fe200078e000f */
[----:B------:R0:W-:Y:S01]  /*7c00*/  STL [R1+0x1a8], R4 ;  /* 0x0001a80401007387 */ /* 0x0001e20000100800 */
[----:B------:R-:W-:Y:S01]  /*7c10*/  IMAD.HI.U32 R13, R0, R2, RZ ;  /* 0x00000002000d7227 */ /* 0x000fe200078e00ff */
[----:B------:R-:W-:-:S03]  /*7c20*/  IADD3 R15, R5, 0xd0, RZ ;  /* 0x000000d0050f7810 */ /* 0x000fc60007ffe0ff */
[--C-:B------:R-:W-:Y:S01]  /*7c30*/  @!P5 IMAD.IADD R16, R16, 0x1, -R27.reuse ;  /* 0x000000011010d824 */ /* 0x100fe200078e0a1b */
[----:B------:R-:W-:Y:S01]  /*7c40*/  ISETP.GE.AND P5, PT, R14, RZ, PT ;  /* 0x000000ff0e00720c */ /* 0x000fe20003fa6270 */
[----:B------:R-:W-:Y:S01]  /*7c50*/  @!P0 IMAD.IADD R21, R21, 0x1, -R27 ;  /* 0x0000000115158824 */ /* 0x000fe200078e0a1b */
[----:B------:R-:W-:Y:S01]  /*7c60*/  ISETP.GE.AND P0, PT, R11, RZ, PT ;  /* 0x000000ff0b00720c */ /* 0x000fe20003f06270 */
[----:B-1----:R-:W-:Y:S01]  /*7c70*/  IMAD.MOV.U32 R6, RZ, RZ, R19 ;  /* 0x000000ffff067224 */ /* 0x002fe200078e0013 */
[----:B------:R-:W-:Y:S01]  /*7c80*/  IADD3 R19, R5, 0xca, RZ ;  /* 0x000000ca05137810 */ /* 0x000fe20007ffe0ff */
[----:B------:R-:W-:Y:S02]  /*7c90*/  @!P1 IMAD.MOV R7, RZ, RZ, -R7 ;  /* 0x000000ffff079224 */ /* 0x000fe400078e0a07 */
[----:B0-----:R-:W-:-:S03]  /*7ca0*/  IMAD.HI.U32 R4, R0, R3, RZ ;  /* 0x0000000300047227 */ /* 0x001fc600078e00ff */
[----:B------:R0:W-:Y:S01]  /*7cb0*/  STL [R1+0x1a4], R7 ;  /* 0x0001a40701007387 */ /* 0x0001e20000100800 */
[----:B------:R-:W-:Y:S01]  /*7cc0*/  IMAD.MOV R11, RZ, RZ, -R13 ;  /* 0x000000ffff0b7224 */ /* 0x000fe200078e0a0d */
[----:B------:R-:W-:Y:S01]  /*7cd0*/  IADD3 R13, R5, 0xd2, RZ ;  /* 0x000000d2050d7810 */ /* 0x000fe20007ffe0ff */
[----:B------:R-:W-:Y:S01]  /*7ce0*/  @!P4 IMAD.MOV R6, RZ, RZ, -R6 ;  /* 0x000000ffff06c224 */ /* 0x000fe200078e0a06 */
[----:B------:R-:W-:Y:S01]  /*7cf0*/  ISETP.GE.AND P4, PT, R20, RZ, PT ;  /* 0x000000ff1400720c */ /* 0x000fe20003f86270 */
[----:B------:R-:W-:Y:S02]  /*7d00*/  IMAD.MOV R4, RZ, RZ, -R4 ;  /* 0x000000ffff047224 */ /* 0x000fe400078e0a04 */
[----:B------:R-:W-:Y:S01]  /*7d10*/  IMAD R11, R27, R11, R2 ;  /* 0x0000000b1b0b7224 */ /* 0x000fe200078e0202 */
[----:B------:R1:W-:Y:S01]  /*7d20*/  STL [R1+0x1a0], R6 ;  /* 0x0001a00601007387 */ /* 0x0003e20000100800 */
[----:B------:R-:W-:Y:S01]  /*7d30*/  @!P3 IMAD.IADD R22, R22, 0x1, -R27 ;  /* 0x000000011616b824 */ /* 0x000fe200078e0a1b */
[----:B------:R-:W-:Y:S01]  /*7d40*/  IADD3 R2, R5, 0xd6, RZ ;  /* 0x000000d605027810 */ /* 0x000fe20007ffe0ff */
[----:B0-----:R-:W-:Y:S01]  /*7d50*/  IMAD.MOV.U32 R7, RZ, RZ, R16 ;  /* 0x000000ffff077224 */ /* 0x001fe200078e0010 */
[----:B------:R-:W-:Y:S01]  /*7d60*/  ISETP.GE.AND P3, PT, R12, RZ, PT ;  /* 0x000000ff0c00720c */ /* 0x000fe20003f66270 */
[C---:B------:R-:W-:Y:S01]  /*7d70*/  IMAD R3, R27.reuse, R4, R3 ;  /* 0x000000041b037224 */ /* 0x040fe200078e0203 */
[C---:B------:R-:W-:Y:S01]  /*7d80*/  ISETP.GT.U32.AND P1, PT, R27.reuse, R22, PT ;  /* 0x000000161b00720c */ /* 0x040fe20003f24070 */
[----:B------:R-:W-:Y:S01]  /*7d90*/  @!P6 IMAD.MOV R7, RZ, RZ, -R7 ;  /* 0x000000ffff07e224 */ /* 0x000fe200078e0a07 */
[----:B------:R-:W-:Y:S01]  /*7da0*/  ISETP.GT.U32.AND P6, PT, R27, R11, PT ;  /* 0x0000000b1b00720c */ /* 0x000fe20003fc4070 */
[----:B------:R-:W-:Y:S01]  /*7db0*/  @!P2 IMAD.IADD R18, R18, 0x1, -R27 ;  /* 0x000000011212a824 */ /* 0x000fe200078e0a1b */
[----:B------:R-:W-:Y:S01]  /*7dc0*/  IADD3 R4, R5, 0xd8, RZ ;  /* 0x000000d805047810 */ /* 0x000fe20007ffe0ff */
[----:B-1----:R-:W-:Y:S01]  /*7dd0*/  IMAD.MOV.U32 R6, RZ, RZ, R21 ;  /* 0x000000ffff067224 */ /* 0x002fe200078e0015 */
[----:B------:R-:W-:Y:S01]  /*7de0*/  IABS R12, R2 ;  /* 0x00000002000c7213 */ /* 0x000fe20000000000 */
[----:B------:R-:W-:Y:S01]  /*7df0*/  STL [R1+0x19c], R7 ;  /* 0x00019c0701007387 */ /* 0x000fe20000100800 */
[C---:B------:R-:W-:Y:S01]  /*7e00*/  ISETP.GT.U32.AND P2, PT, R27.reuse, R18, PT ;  /* 0x000000121b00720c */ /* 0x040fe20003f44070 */
[----:B------:R-:W-:Y:S01]  /*7e10*/  @!P5 IMAD.MOV R6, RZ, RZ, -R6 ;  /* 0x000000ffff06d224 */ /* 0x000fe200078e0a06 */
[----:B------:R-:W-:-:S02]  /*7e20*/  ISETP.GT.U32.AND P5, PT, R27, R3, PT ;  /* 0x000000031b00720c */ /* 0x000fc40003fa4070 */
[----:B------:R-:W-:Y:S01]  /*7e30*/  IADD3 R16, R5, 0xd4, RZ ;  /* 0x000000d405107810 */ /* 0x000fe20007ffe0ff */
[--C-:B------:R-:W-:Y:S01]  /*7e40*/  @!P1 IMAD.IADD R22, R22, 0x1, -R27.reuse ;  /* 0x0000000116169824 */ /* 0x100fe200078e0a1b */
[----:B------:R-:W-:Y:S01]  /*7e50*/  ISETP.GE.AND P1, PT, R17, RZ, PT ;  /* 0x000000ff1100720c */ /* 0x000fe20003f26270 */
[----:B------:R-:W-:Y:S01]  /*7e60*/  @!P6 IMAD.IADD R11, R11, 0x1, -R27 ;  /* 0x000000010b0be824 */ /* 0x000fe200078e0a1b */
[----:B------:R-:W-:Y:S01]  /*7e70*/  IABS R17, R4 ;  /* 0x0000000400117213 */ /* 0x000fe20000000000 */
[----:B------:R0:W-:Y:S01]  /*7e80*/  STL [R1+0x180], R6 ;  /* 0x0001800601007387 */ /* 0x0001e20000100800 */
[----:B------:R-:W-:-:S03]  /*7e90*/  ISETP.GE.AND P6, PT, R2, RZ, PT ;  /* 0x000000ff0200720c */ /* 0x000fc60003fc6270 */
[--C-:B------:R-:W-:Y:S01]  /*7ea0*/  @!P2 IMAD.IADD R18, R18, 0x1, -R27.reuse ;  /* 0x000000011212a824 */ /* 0x100fe200078e0a1b */
[----:B------:R-:W-:Y:S01]  /*7eb0*/  ISETP.GE.AND P2, PT, R4, RZ, PT ;  /* 0x000000ff0400720c */ /* 0x000fe20003f46270 */
[----:B------:R-:W-:Y:S01]  /*7ec0*/  @!P5 IMAD.IADD R3, R3, 0x1, -R27 ;  /* 0x000000010303d824 */ /* 0x000fe200078e0a1b */
[----:B------:R-:W-:Y:S01]  /*7ed0*/  ISETP.GT.U32.AND P5, PT, R27, R11, PT ;  /* 0x0000000b1b00720c */ /* 0x000fe20003fa4070 */
[----:B------:R-:W-:Y:S02]  /*7ee0*/  IMAD.MOV.U32 R4, RZ, RZ, R12 ;  /* 0x000000ffff047224 */ /* 0x000fe400078e000c */
[----:B------:R-:W-:-:S04]  /*7ef0*/  IMAD.HI.U32 R12, R0, R17, RZ ;  /* 0x00000011000c7227 */ /* 0x000fc800078e00ff */
[----:B0-----:R-:W-:Y:S01]  /*7f00*/  IMAD.MOV.U32 R6, RZ, RZ, R22 ;  /* 0x000000ffff067224 */ /* 0x001fe200078e0016 */
[----:B------:R-:W-:Y:S01]  /*7f10*/  IADD3 R22, R5, 0xcc, RZ ;  /* 0x000000cc05167810 */ /* 0x000fe20007ffe0ff */
[----:B------:R-:W-:Y:S02]  /*7f20*/  IMAD.MOV R12, RZ, RZ, -R12 ;  /* 0x000000ffff0c7224 */ /* 0x000fe400078e0a0c */
[----:B------:R-:W-:-:S04]  /*7f30*/  IMAD.HI.U32 R2, R0, R4, RZ ;  /* 0x0000000400027227 */ /* 0x000fc800078e00ff */
[----:B------:R-:W-:Y:S01]  /*7f40*/  @!P0 IMAD.MOV R6, RZ, RZ, -R6 ;  /* 0x000000ffff068224 */ /* 0x000fe200078e0a06 */
[C---:B------:R-:W-:Y:S01]  /*7f50*/  ISETP.GT.U32.AND P0, PT, R27.reuse, R3, PT ;  /* 0x000000031b00720c */ /* 0x040fe20003f04070 */
[----:B------:R-:W-:Y:S02]  /*7f60*/  IMAD R17, R27, R12, R17 ;  /* 0x0000000c1b117224 */ /* 0x000fe400078e0211 */
[----:B------:R-:W-:Y:S01]  /*7f70*/  IMAD.MOV R2, RZ, RZ, -R2 ;  /* 0x000000ffff027224 */ /* 0x000fe200078e0a02 */
[----:B------:R0:W-:Y:S01]  /*7f80*/  STL [R1+0x184], R6 ;  /* 0x0001840601007387 */ /* 0x0001e20000100800 */
[----:B------:R-:W-:Y:S01]  /*7f90*/  @!P5 IMAD.IADD R11, R11, 0x1, -R27 ;  /* 0x000000010b0bd824 */ /* 0x000fe200078e0a1b */
[C---:B------:R-:W-:Y:S01]  /*7fa0*/  ISETP.GT.U32.AND P5, PT, R27.reuse, R17, PT ;  /* 0x000000111b00720c */ /* 0x040fe20003fa4070 */
[----:B------:R-:W-:Y:S01]  /*7fb0*/  IMAD R4, R27, R2, R4 ;  /* 0x000000021b047224 */ /* 0x000fe200078e0204 */
[----:B------:R-:W-:Y:S01]  /*7fc0*/  IADD3 R2, R5, 0xce, RZ ;  /* 0x000000ce05027810 */ /* 0x000fe20007ffe0ff */
[----:B------:R-:W-:-:S03]  /*7fd0*/  IMAD.MOV.U32 R7, RZ, RZ, R11 ;  /* 0x000000ffff077224 */ /* 0x000fc600078e000b */
[----:B------:R-:W-:Y:S01]  /*7fe0*/  IABS R14, R2 ;  /* 0x00000002000e7213 */ /* 0x000fe20000000000 */
[----:B------:R-:W-:Y:S01]  /*7ff0*/  @!P4 IMAD.MOV R7, RZ, RZ, -R7 ;  /* 0x000000ffff07c224 */ /* 0x000fe200078e0a07 */
[----:B------:R-:W-:Y:S01]  /*8000*/  ISETP.GT.U32.AND P4, PT, R27, R4, PT ;  /* 0x000000041b00720c */ /* 0x000fe20003f84070 */
[----:B0-----:R-:W-:Y:S01]  /*8010*/  IMAD.MOV.U32 R6, RZ, RZ, R18 ;  /* 0x000000ffff067224 */ /* 0x001fe200078e0012 */
[----:B------:R-:W-:Y:S01]  /*8020*/  IABS R18, R19 ;  /* 0x0000001300127213 */ /* 0x000fe20000000000 */
[--C-:B------:R-:W-:Y:S01]  /*8030*/  @!P0 IMAD.IADD R3, R3, 0x1, -R27.reuse ;  /* 0x0000000103038824 */ /* 0x100fe200078e0a1b */
[----:B------:R-:W-:Y:S01]  /*8040*/  ISETP.GE.AND P0, PT, R13, RZ, PT ;  /* 0x000000ff0d00720c */ /* 0x000fe20003f06270 */
[----:B------:R-:W-:Y:S01]  /*8050*/  @!P3 IMAD.MOV R6, RZ, RZ, -R6 ;  /* 0x000000ffff06b224 */ /* 0x000fe200078e0a06 */
[----:B------:R-:W-:Y:S01]  /*8060*/  ISETP.GE.AND P3, PT, R16, RZ, PT ;  /* 0x000000ff1000720c */ /* 0x000fe20003f66270 */
[----:B------:R-:W-:Y:S01]  /*8070*/  @!P5 IMAD.IADD R17, R17, 0x1, -R27 ;  /* 0x000000011111d824 */ /* 0x000fe200078e0a1b */
[----:B------:R-:W-:-:S02]  /*8080*/  IABS R16, R16 ;  /* 0x0000001000107213 */ /* 0x000fc40000000000 */
[----:B------:R0:W-:Y:S01]  /*8090*/  STL [R1+0x188], R6 ;  /* 0x0001880601007387 */ /* 0x0001e20000100800 */
[----:B------:R-:W-:Y:S02]  /*80a0*/  IABS R13, R13 ;  /* 0x0000000d000d7213 */ /* 0x000fe40000000000 */
[----:B------:R-:W-:Y:S01]  /*80b0*/  IMAD.HI.U32 R12, R0, R16, RZ ;  /* 0x00000010000c7227 */ /* 0x000fe200078e00ff */
[C---:B------:R-:W-:Y:S01]  /*80c0*/  ISETP.GT.U32.AND P5, PT, R27.reuse, R17, PT ;  /* 0x000000111b00720c */ /* 0x040fe20003fa4070 */
[----:B------:R-:W-:Y:S02]  /*80d0*/  STL [R1+0x18c], R7 ;  /* 0x00018c0701007387 */ /* 0x000fe40000100800 */
[----:B------:R-:W-:Y:S02]  /*80e0*/  @!P4 IMAD.IADD R4, R4, 0x1, -R27 ;  /* 0x000000010404c824 */ /* 0x000fe400078e0a1b */
[----:B------:R-:W-:Y:S02]  /*80f0*/  IMAD.MOV R11, RZ, RZ, -R12 ;  /* 0x000000ffff0b7224 */ /* 0x000fe400078e0a0c */
[----:B0-----:R-:W-:Y:S01]  /*8100*/  IMAD.MOV.U32 R6, RZ, RZ, R3 ;  /* 0x000000ffff067224 */ /* 0x001fe200078e0003 */
[C---:B------:R-:W-:Y:S01]  /*8110*/  ISETP.GT.U32.AND P4, PT, R27.reuse, R4, PT ;  /* 0x000000041b00720c */ /* 0x040fe20003f84070 */
[----:B------:R-:W-:-:S02]  /*8120*/  IMAD R16, R27, R11, R16 ;  /* 0x0000000b1b107224 */ /* 0x000fc400078e0210 */
[----:B------:R-:W-:Y:S01]  /*8130*/  @!P1 IMAD.MOV R6, RZ, RZ, -R6 ;  /* 0x000000ffff069224 */ /* 0x000fe200078e0a06 */
[----:B------:R-:W-:Y:S01]  /*8140*/  ISETP.GE.AND P1, PT, R15, RZ, PT ;  /* 0x000000ff0f00720c */ /* 0x000fe20003f26270 */
[C---:B------:R-:W-:Y:S01]  /*8150*/  IMAD.HI.U32 R3, R0.reuse, R13, RZ ;  /* 0x0000000d00037227 */ /* 0x040fe200078e00ff */
[----:B------:R-:W-:Y:S02]  /*8160*/  IABS R15, R15 ;  /* 0x0000000f000f7213 */ /* 0x000fe40000000000 */
[----:B------:R0:W-:Y:S01]  /*8170*/  STL [R1+0x198], R6 ;  /* 0x0001980601007387 */ /* 0x0001e20000100800 */
[----:B------:R-:W-:Y:S01]  /*8180*/  @!P5 IMAD.IADD R17, R17, 0x1, -R27 ;  /* 0x000000011111d824 */ /* 0x000fe200078e0a1b */
[----:B------:R-:W-:Y:S01]  /*8190*/  ISETP.GT.U32.AND P5, PT, R27, R16, PT ;  /* 0x000000101b00720c */ /* 0x000fe20003fa4070 */
[----:B------:R-:W-:-:S04]  /*81a0*/  IMAD.HI.U32 R11, R0, R15, RZ ;  /* 0x0000000f000b7227 */ /* 0x000fc800078e00ff */
[----:B------:R-:W-:Y:S02]  /*81b0*/  IMAD.MOV R11, RZ, RZ, -R11 ;  /* 0x000000ffff0b7224 */ /* 0x000fe400078e0a0b */
[----:B------:R-:W-:Y:S02]  /*81c0*/  IMAD.MOV R3, RZ, RZ, -R3 ;  /* 0x000000ffff037224 */ /* 0x000fe400078e0a03 */
[----:B------:R-:W-:Y:S02]  /*81d0*/  IMAD R15, R27, R11, R15 ;  /* 0x0000000b1b0f7224 */ /* 0x000fe400078e020f */
[----:B------:R-:W-:-:S04]  /*81e0*/  IMAD.HI.U32 R12, R0, R14, RZ ;  /* 0x0000000e000c7227 */ /* 0x000fc800078e00ff */
[C---:B------:R-:W-:Y:S01]  /*81f0*/  IMAD R13, R27.reuse, R3, R13 ;  /* 0x000000031b0d7224 */ /* 0x040fe200078e020d */
[----:B------:R-:W-:Y:S01]  /*8200*/  IABS R3, R22 ;  /* 0x0000001600037213 */ /* 0x000fe20000000000 */
[----:B0-----:R-:W-:Y:S02]  /*8210*/  IMAD.MOV.U32 R6, RZ, RZ, R17 ;  /* 0x000000ffff067224 */ /* 0x001fe400078e0011 */
[--C-:B------:R-:W-:Y:S01]  /*8220*/  @!P4 IMAD.IADD R4, R4, 0x1, -R27.reuse ;  /* 0x000000010404c824 */ /* 0x100fe200078e0a1b */
[C---:B------:R-:W-:Y:S01]  /*8230*/  ISETP.GT.U32.AND P4, PT, R27.reuse, R15, PT ;  /* 0x0000000f1b00720c */ /* 0x040fe20003f84070 */
[----:B------:R-:W-:Y:S02]  /*8240*/  IMAD.MOV R12, RZ, RZ, -R12 ;  /* 0x000000ffff0c7224 */ /* 0x000fe400078e0a0c */
[----:B------:R-:W-:Y:S01]  /*8250*/  @!P2 IMAD.MOV R6, RZ, RZ, -R6 ;  /* 0x000000ffff06a224 */ /* 0x000fe200078e0a06 */
[C---:B------:R-:W-:Y:S01]  /*8260*/  ISETP.GT.U32.AND P2, PT, R27.reuse, R13, PT ;  /* 0x0000000d1b00720c */ /* 0x040fe20003f44070 */
[----:B------:R-:W-:Y:S01]  /*8270*/  IMAD R14, R27, R12, R14 ;  /* 0x0000000c1b0e7224 */ /* 0x000fe200078e020e */
[----:B------:R-:W-:Y:S01]  /*8280*/  IADD3 R12, R5, 0xc8, RZ ;  /* 0x000000c8050c7810 */ /* 0x000fe20007ffe0ff */
[----:B------:R-:W-:Y:S01]  /*8290*/  @!P5 IMAD.IADD R16, R16, 0x1, -R27 ;  /* 0x000000011010d824 */ /* 0x000fe200078e0a1b */
[----:B------:R0:W-:Y:S01]  /*82a0*/  STL [R1+0x194], R6 ;  /* 0x0001940601007387 */ /* 0x0001e20000100800 */
[----:B------:R-:W-:Y:S01]  /*82b0*/  IMAD.HI.U32 R11, R0, R3, RZ ;  /* 0x00000003000b7227 */ /* 0x000fe200078e00ff */
[----:B------:R-:W-:-:S02]  /*82c0*/  ISETP.GT.U32.AND P5, PT, R27, R14, PT ;  /* 0x0000000e1b00720c */ /* 0x000fc40003fa4070 */
[----:B------:R-:W-:Y:S01]  /*82d0*/  IABS R21, R12 ;  /* 0x0000000c00157213 */ /* 0x000fe20000000000 */
[----:B------:R-:W-:Y:S02]  /*82e0*/  @!P4 IMAD.IADD R15, R15, 0x1, -R27 ;  /* 0x000000010f0fc824 */ /* 0x000fe400078e0a1b */
[----:B------:R-:W-:Y:S02]  /*82f0*/  IMAD.MOV R11, RZ, RZ, -R11 ;  /* 0x000000ffff0b7224 */ /* 0x000fe400078e0a0b */
[----:B------:R-:W-:Y:S01]  /*8300*/  @!P2 IMAD.IADD R13, R13, 0x1, -R27 ;  /* 0x000000010d0da824 */ /* 0x000fe200078e0a1b */
[C---:B------:R-:W-:Y:S01]  /*8310*/  ISETP.GT.U32.AND P2, PT, R27.reuse, R16, PT ;  /* 0x000000101b00720c */ /* 0x040fe20003f44070 */
[----:B0-----:R-:W-:Y:S02]  /*8320*/  IMAD.MOV.U32 R6, RZ, RZ, R4 ;  /* 0x000000ffff067224 */ /* 0x001fe400078e0004 */
[----:B------:R-:W-:Y:S01]  /*8330*/  IMAD.HI.U32 R4, R0, R18, RZ ;  /* 0x0000001200047227 */ /* 0x000fe200078e00ff */
[----:B------:R-:W-:-:S03]  /*8340*/  ISETP.GT.U32.AND P4, PT, R27, R13, PT ;  /* 0x0000000d1b00720c */ /* 0x000fc60003f84070 */
[----:B------:R-:W-:Y:S01]  /*8350*/  @!P6 IMAD.MOV R6, RZ, RZ, -R6 ;  /* 0x000000ffff06e224 */ /* 0x000fe200078e0a06 */
[C---:B------:R-:W-:Y:S01]  /*8360*/  ISETP.GT.U32.AND P6, PT, R27.reuse, R15, PT ;  /* 0x0000000f1b00720c */ /* 0x040fe20003fc4070 */
[----:B------:R-:W-:Y:S02]  /*8370*/  @!P5 IMAD.IADD R14, R14, 0x1, -R27 ;  /* 0x000000010e0ed824 */ /* 0x000fe400078e0a1b */
[----:B------:R-:W-:Y:S01]  /*8380*/  IMAD.MOV R4, RZ, RZ, -R4 ;  /* 0x000000ffff047224 */ /* 0x000fe200078e0a04 */
[----:B------:R0:W-:Y:S01]  /*8390*/  STL [R1+0x190], R6 ;  /* 0x0001900601007387 */ /* 0x0001e20000100800 */
[C---:B------:R-:W-:Y:S01]  /*83a0*/  IMAD R3, R27.reuse, R11, R3 ;  /* 0x0000000b1b037224 */ /* 0x040fe200078e0203 */
[C---:B------:R-:W-:Y:S01]  /*83b0*/  ISETP.GT.U32.AND P5, PT, R27.reuse, R14, PT ;  /* 0x0000000e1b00720c */ /* 0x040fe20003fa4070 */
[----:B------:R-:W-:Y:S01]  /*83c0*/  IMAD R18, R27, R4, R18 ;  /* 0x000000041b127224 */ /* 0x000fe200078e0212 */
[----:B------:R-:W-:Y:S01]  /*83d0*/  IADD3 R4, R5, 0xc4, RZ ;  /* 0x000000c405047810 */ /* 0x000fe20007ffe0ff */
[--C-:B------:R-:W-:Y:S01]  /*83e0*/  @!P2 IMAD.IADD R16, R16, 0x1, -R27.reuse ;  /* 0x000000011010a824 */ /* 0x100fe200078e0a1b */
[----:B------:R-:W-:Y:S01]  /*83f0*/  ISETP.GT.U32.AND P2, PT, R27, R3, PT ;  /* 0x000000031b00720c */ /* 0x000fe20003f44070 */
[--C-:B------:R-:W-:Y:S01]  /*8400*/  @!P4 IMAD.IADD R13, R13, 0x1, -R27.reuse ;  /* 0x000000010d0dc824 */ /* 0x100fe200078e0a1b */
[----:B------:R-:W-:Y:S01]  /*8410*/  IADD3 R11, R5, 0xc6, RZ ;  /* 0x000000c6050b7810 */ /* 0x000fe20007ffe0ff */
[----:B------:R-:W-:Y:S01]  /*8420*/  @!P6 IMAD.IADD R15, R15, 0x1, -R27 ;  /* 0x000000010f0fe824 */ /* 0x000fe200078e0a1b */
[----:B------:R-:W-:Y:S01]  /*8430*/  ISETP.GT.U32.AND P6, PT, R27, R18, PT ;  /* 0x000000121b00720c */ /* 0x000fe20003fc4070 */
[----:B------:R-:W-:Y:S01]  /*8440*/  IMAD.HI.U32 R17, R0, R21, RZ ;  /* 0x0000001500117227 */ /* 0x000fe200078e00ff */
[----:B------:R-:W-:-:S02]  /*8450*/  ISETP.GE.AND P4, PT, R2, RZ, PT ;  /* 0x000000ff0200720c */ /* 0x000fc40003f86270 */
[----:B------:R-:W-:Y:S01]  /*8460*/  IABS R20, R11 ;  /* 0x0000000b00147213 */ /* 0x000fe20000000000 */
[--C-:B------:R-:W-:Y:S01]  /*8470*/  @!P5 IMAD.IADD R14, R14, 0x1, -R27.reuse ;  /* 0x000000010e0ed824 */ /* 0x100fe200078e0a1b */
[----:B------:R-:W-:Y:S01]  /*8480*/  ISETP.GE.AND P5, PT, R22, RZ, PT ;  /* 0x000000ff1600720c */ /* 0x000fe20003fa6270 */
[----:B------:R-:W-:Y:S01]  /*8490*/  IMAD.MOV.U32 R7, RZ, RZ, R16 ;  /* 0x000000ffff077224 */ /* 0x000fe200078e0010 */
[----:B------:R-:W-:Y:S01]  /*84a0*/  IABS R22, R4 ;  /* 0x0000000400167213 */ /* 0x000fe20000000000 */
[----:B------:R-:W-:Y:S01]  /*84b0*/  @!P2 IMAD.IADD R3, R3, 0x1, -R27 ;  /* 0x000000010303a824 */ /* 0x000fe200078e0a1b */
[----:B------:R-:W-:Y:S01]  /*84c0*/  ISETP.GE.AND P2, PT, R19, RZ, PT ;  /* 0x000000ff1300720c */ /* 0x000fe20003f46270 */
[----:B------:R-:W-:Y:S02]  /*84d0*/  IMAD.MOV R17, RZ, RZ, -R17 ;  /* 0x000000ffff117224 */ /* 0x000fe400078e0a11 */
[----:B------:R-:W-:Y:S02]  /*84e0*/  @!P6 IMAD.IADD R18, R18, 0x1, -R27 ;  /* 0x000000011212e824 */ /* 0x000fe400078e0a1b */
[----:B------:R-:W-:-:S02]  /*84f0*/  IMAD.MOV.U32 R19, RZ, RZ, R22 ;  /* 0x000000ffff137224 */ /* 0x000fc400078e0016 */
[----:B0-----:R-:W-:Y:S01]  /*8500*/  IMAD.MOV.U32 R6, RZ, RZ, R13 ;  /* 0x000000ffff067224 */ /* 0x001fe200078e000d */
[----:B------:R-:W-:Y:S01]  /*8510*/  ISETP.GT.U32.AND P6, PT, R27, R18, PT ;  /* 0x000000121b00720c */ /* 0x000fe20003fc4070 */
[----:B------:R-:W-:-:S04]  /*8520*/  IMAD.HI.U32 R16, R0, R19, RZ ;  /* 0x0000001300107227 */ /* 0x000fc800078e00ff */
[----:B------:R-:W-:Y:S02]  /*8530*/  IMAD.MOV R13, RZ, RZ, -R16 ;  /* 0x000000ffff0d7224 */ /* 0x000fe400078e0a10 */
[C---:B------:R-:W-:Y:S02]  /*8540*/  IMAD R21, R27.reuse, R17, R21 ;  /* 0x000000111b157224 */ /* 0x040fe400078e0215 */
[----:B------:R-:W-:Y:S01]  /*8550*/  @!P3 IMAD.MOV R7, RZ, RZ, -R7 ;  /* 0x000000ffff07b224 */ /* 0x000fe200078e0a07 */
[C---:B------:R-:W-:Y:S01]  /*8560*/  ISETP.GT.U32.AND P3, PT, R27.reuse, R3, PT ;  /* 0x000000031b00720c */ /* 0x040fe20003f64070 */
[C---:B------:R-:W-:Y:S02]  /*8570*/  IMAD R19, R27.reuse, R13, R19 ;  /* 0x0000000d1b137224 */ /* 0x040fe400078e0213 */
[----:B------:R-:W-:Y:S01]  /*8580*/  @!P0 IMAD.MOV R6, RZ, RZ, -R6 ;  /* 0x000000ffff068224 */ /* 0x000fe200078e0a06 */
[C---:B------:R-:W-:Y:S01]  /*8590*/  ISETP.GT.U32.AND P0, PT, R27.reuse, R21, PT ;  /* 0x000000151b00720c */ /* 0x040fe20003f04070 */
[--C-:B------:R-:W-:Y:S01]  /*85a0*/  @!P6 IMAD.IADD R18, R18, 0x1, -R27.reuse ;  /* 0x000000011212e824 */ /* 0x100fe200078e0a1b */
[----:B------:R-:W-:Y:S01]  /*85b0*/  ISETP.GT.U32.AND P6, PT, R27, R19, PT ;  /* 0x000000131b00720c */ /* 0x000fe20003fc4070 */
[----:B------:R-:W-:Y:S01]  /*85c0*/  IMAD.HI.U32 R2, R0, R20, RZ ;  /* 0x0000001400027227 */ /* 0x000fe200078e00ff */
[----:B------:R0:W-:Y:S03]  /*85d0*/  STL [R1+0x164], R7 ;  /* 0x0001640701007387 */ /* 0x0001e60000100800 */
[----:B------:R-:W-:Y:S01]  /*85e0*/  IMAD.MOV R2, RZ, RZ, -R2 ;  /* 0x000000ffff027224 */ /* 0x000fe200078e0a02 */
[----:B------:R1:W-:Y:S01]  /*85f0*/  STL [R1+0x168], R6 ;  /* 0x0001680601007387 */ /* 0x0003e20000100800 */
[--C-:B------:R-:W-:Y:S01]  /*8600*/  @!P3 IMAD.IADD R3, R3, 0x1, -R27.reuse ;  /* 0x000000010303b824 */ /* 0x100fe200078e0a1b */
[----:B------:R-:W-:Y:S01]  /*8610*/  ISETP.GE.AND P3, PT, R11, RZ, PT ;  /* 0x000000ff0b00720c */ /* 0x000fe20003f66270 */
[----:B------:R-:W-:Y:S01]  /*8620*/  IMAD R20, R27, R2, R20 ;  /* 0x000000021b147224 */ /* 0x000fe200078e0214 */
[----:B------:R-:W-:Y:S01]  /*8630*/  IADD3 R11, R5, 0xc0, RZ ;  /* 0x000000c0050b7810 */ /* 0x000fe20007ffe0ff */
[----:B------:R-:W-:Y:S01]  /*8640*/  @!P0 IMAD.IADD R21, R21, 0x1, -R27 ;  /* 0x0000000115158824 */ /* 0x000fe200078e0a1b */
[----:B------:R-:W-:Y:S01]  /*8650*/  ISETP.GE.AND P0, PT, R4, RZ, PT ;  /* 0x000000ff0400720c */ /* 0x000fe20003f06270 */
[----:B0-----:R-:W-:Y:S01]  /*8660*/  IMAD.MOV.U32 R7, RZ, RZ, R15 ;  /* 0x000000ffff077224 */ /* 0x001fe200078e000f */
[----:B------:R-:W-:Y:S01]  /*8670*/  IABS R4, R11 ;  /* 0x0000000b00047213 */ /* 0x000fe20000000000 */
[----:B------:R-:W-:Y:S01]  /*8680*/  @!P6 IMAD.IADD R19, R19, 0x1, -R27 ;  /* 0x000000011313e824 */ /* 0x000fe200078e0a1b */
[C---:B------:R-:W-:Y:S01]  /*8690*/  IADD3 R2, R5.reuse, 0xc2, RZ ;  /* 0x000000c205027810 */ /* 0x040fe20007ffe0ff */
[----:B-1----:R-:W-:Y:S01]  /*86a0*/  IMAD.MOV.U32 R6, RZ, RZ, R14 ;  /* 0x000000ffff067224 */ /* 0x002fe200078e000e */
[----:B------:R-:W-:Y:S01]  /*86b0*/  IADD3 R14, R5, 0xbe, RZ ;  /* 0x000000be050e7810 */ /* 0x000fe20007ffe0ff */
[----:B------:R-:W-:Y:S01]  /*86c0*/  @!P1 IMAD.MOV R7, RZ, RZ, -R7 ;  /* 0x000000ffff079224 */ /* 0x000fe200078e0a07 */
[----:B------:R-:W-:Y:S01]  /*86d0*/  ISETP.GE.AND P1, PT, R12, RZ, PT ;  /* 0x000000ff0c00720c */ /* 0x000fe20003f26270 */
[----:B------:R-:W-:Y:S01]  /*86e0*/  @!P4 IMAD.MOV R6, RZ, RZ, -R6 ;  /* 0x000000ffff06c224 */ /* 0x000fe200078e0a06 */
[C---:B------:R-:W-:Y:S01]  /*86f0*/  ISETP.GT.U32.AND P4, PT, R27.reuse, R20, PT ;  /* 0x000000141b00720c */ /* 0x040fe20003f84070 */
[----:B------:R-:W-:Y:S01]  /*8700*/  IMAD.HI.U32 R12, R0, R4, RZ ;  /* 0x00000004000c7227 */ /* 0x000fe200078e00ff */
[----:B------:R-:W-:Y:S01]  /*8710*/  STL [R1+0x16c], R7 ;  /* 0x00016c0701007387 */ /* 0x000fe20000100800 */
[----:B------:R-:W-:-:S02]  /*8720*/  ISETP.GT.U32.AND P6, PT, R27, R19, PT ;  /* 0x000000131b00720c */ /* 0x000fc40003fc4070 */
[----:B------:R-:W-:Y:S01]  /*8730*/  IABS R16, R2 ;  /* 0x0000000200107213 */ /* 0x000fe20000000000 */
[----:B------:R0:W-:Y:S01]  /*8740*/  STL [R1+0x170], R6 ;  /* 0x0001700601007387 */ /* 0x0001e20000100800 */
[----:B------:R-:W-:Y:S01]  /*8750*/  IMAD.MOV R12, RZ, RZ, -R12 ;  /* 0x000000ffff0c7224 */ /* 0x000fe200078e0a0c */
[----:B------:R-:W-:Y:S02]  /*8760*/  IABS R17, R14 ;  /* 0x0000000e00117213 */ /* 0x000fe40000000000 */
[----:B------:R-:W-:-:S04]  /*8770*/  IMAD.HI.U32 R13, R0, R16, RZ ;  /* 0x00000010000d7227 */ /* 0x000fc800078e00ff */
[----:B------:R-:W-:Y:S01]  /*8780*/  IMAD R4, R27, R12, R4 ;  /* 0x0000000c1b047224 */ /* 0x000fe200078e0204 */
[C---:B------:R-:W-:Y:S01]  /*8790*/  IADD3 R12, R5.reuse, 0xba, RZ ;  /* 0x000000ba050c7810 */ /* 0x040fe20007ffe0ff */
[----:B0-----:R-:W-:Y:S01]  /*87a0*/  IMAD.MOV.U32 R6, RZ, RZ, R3 ;  /* 0x000000ffff067224 */ /* 0x001fe200078e0003 */
[----:B------:R-:W-:Y:S01]  /*87b0*/  IADD3 R3, R5, 0xbc, RZ ;  /* 0x000000bc05037810 */ /* 0x000fe20007ffe0ff */
[----:B------:R-:W-:Y:S01]  /*87c0*/  IMAD.MOV R13, RZ, RZ, -R13 ;  /* 0x000000ffff0d7224 */ /* 0x000fe200078e0a0d */
[----:B------:R-:W-:Y:S01]  /*87d0*/  IABS R15, R12 ;  /* 0x0000000c000f7213 */ /* 0x000fe20000000000 */
[----:B------:R-:W-:Y:S01]  /*87e0*/  @!P5 IMAD.MOV R6, RZ, RZ, -R6 ;  /* 0x000000ffff06d224 */ /* 0x000fe200078e0a06 */
[----:B------:R-:W-:Y:S01]  /*87f0*/  ISETP.GT.U32.AND P5, PT, R27, R21, PT ;  /* 0x000000151b00720c */ /* 0x000fe20003fa4070 */
[--C-:B------:R-:W-:Y:S02]  /*8800*/  @!P4 IMAD.IADD R20, R20, 0x1, -R27.reuse ;  /* 0x000000011414c824 */ /* 0x100fe400078e0a1b */
[----:B------:R-:W-:Y:S01]  /*8810*/  @!P6 IMAD.IADD R19, R19, 0x1, -R27 ;  /* 0x000000011313e824 */ /* 0x000fe200078e0a1b */
[C---:B------:R-:W-:Y:S01]  /*8820*/  ISETP.GT.U32.AND P6, PT, R27.reuse, R4, PT ;  /* 0x000000041b00720c */ /* 0x040fe20003fc4070 */
[C---:B------:R-:W-:Y:S01]  /*8830*/  IMAD R16, R27.reuse, R13, R16 ;  /* 0x0000000d1b107224 */ /* 0x040fe200078e0210 */
[----:B------:R-:W-:Y:S01]  /*8840*/  ISETP.GT.U32.AND P4, PT, R27, R20, PT ;  /* 0x000000141b00720c */ /* 0x000fe20003f84070 */
[----:B------:R-:W-:Y:S01]  /*8850*/  IMAD.MOV.U32 R7, RZ, RZ, R18 ;  /* 0x000000ffff077224 */ /* 0x000fe200078e0012 */
[----:B------:R0:W-:Y:S01]  /*8860*/  STL [R1+0x174], R6 ;  /* 0x0001740601007387 */ /* 0x0001e20000100800 */
[----:B------:R-:W-:Y:S01]  /*8870*/  IMAD.HI.U32 R18, R0, R15, RZ ;  /* 0x0000000f00127227 */ /* 0x000fe200078e00ff */
[----:B------:R-:W-:-:S03]  /*8880*/  IABS R13, R3 ;  /* 0x00000003000d7213 */ /* 0x000fc60000000000 */
[----:B------:R-:W-:Y:S01]  /*8890*/  @!P5 IMAD.IADD R21, R21, 0x1, -R27 ;  /* 0x000000011515d824 */ /* 0x000fe200078e0a1b */
[C---:B------:R-:W-:Y:S01]  /*88a0*/  ISETP.GT.U32.AND P5, PT, R27.reuse, R16, PT ;  /* 0x000000101b00720c */ /* 0x040fe20003fa4070 */
[----:B------:R-:W-:Y:S02]  /*88b0*/  @!P2 IMAD.MOV R7, RZ, RZ, -R7 ;  /* 0x000000ffff07a224 */ /* 0x000fe400078e0a07 */
[----:B------:R-:W-:Y:S02]  /*88c0*/  @!P6 IMAD.IADD R4, R4, 0x1, -R27 ;  /* 0x000000010404e824 */ /* 0x000fe400078e0a1b */
[----:B0-----:R-:W-:Y:S01]  /*88d0*/  IMAD.MOV.U32 R6, RZ, RZ, R21 ;  /* 0x000000ffff067224 */ /* 0x001fe200078e0015 */
[----:B------:R0:W-:Y:S01]  /*88e0*/  STL [R1+0xe0], R7 ;  /* 0x0000e00701007387 */ /* 0x0001e20000100800 */
[----:B------:R-:W-:Y:S01]  /*88f0*/  @!P4 IMAD.IADD R20, R20, 0x1, -R27 ;  /* 0x000000011414c824 */ /* 0x000fe200078e0a1b */
[----:B------:R-:W-:Y:S01]  /*8900*/  ISETP.GE.AND P4, PT, R2, RZ, PT ;  /* 0x000000ff0200720c */ /* 0x000fe20003f86270 */
[----:B------:R-:W-:Y:S01]  /*8910*/  @!P1 IMAD.MOV R6, RZ, RZ, -R6 ;  /* 0x000000ffff069224 */ /* 0x000fe200078e0a06 */
[----:B------:R-:W-:Y:S01]  /*8920*/  ISETP.GT.U32.AND P1, PT, R27, R4, PT ;  /* 0x000000041b00720c */ /* 0x000fe20003f24070 */
[----:B------:R-:W-:-:S03]  /*8930*/  IMAD.HI.U32 R22, R0, R17, RZ ;  /* 0x0000001100167227 */ /* 0x000fc600078e00ff */
[----:B------:R1:W-:Y:S01]  /*8940*/  STL [R1+0xe4], R6 ;  /* 0x0000e40601007387 */ /* 0x0003e20000100800 */
[----:B------:R-:W-:Y:S01]  /*8950*/  @!P5 IMAD.IADD R16, R16, 0x1, -R27 ;  /* 0x000000011010d824 */ /* 0x000fe200078e0a1b */
[----:B------:R-:W-:Y:S01]  /*8960*/  ISETP.GE.AND P5, PT, R11, RZ, PT ;  /* 0x000000ff0b00720c */ /* 0x000fe20003fa6270 */
[----:B0-----:R-:W-:Y:S01]  /*8970*/  IMAD.MOV.U32 R7, RZ, RZ, R20 ;  /* 0x000000ffff077224 */ /* 0x001fe200078e0014 */
[----:B------:R-:W-:Y:S01]  /*8980*/  IADD3 R11, R5, 0xb8, RZ ;  /* 0x000000b8050b7810 */ /* 0x000fe20007ffe0ff */
[----:B------:R-:W-:Y:S01]  /*8990*/  IMAD.MOV R18, RZ, RZ, -R18 ;  /* 0x000000ffff127224 */ /* 0x000fe200078e0a12 */
[C---:B------:R-:W-:Y:S01]  /*89a0*/  ISETP.GT.U32.AND P2, PT, R27.reuse, R16, PT ;  /* 0x000000101b00720c */ /* 0x040fe20003f44070 */
[----:B------:R-:W-:Y:S02]  /*89b0*/  IMAD.MOV R22, RZ, RZ, -R22 ;  /* 0x000000ffff167224 */ /* 0x000fe400078e0a16 */
[----:B------:R-:W-:Y:S01]  /*89c0*/  @!P3 IMAD.MOV R7, RZ, RZ, -R7 ;  /* 0x000000ffff07b224 */ /* 0x000fe200078e0a07 */
[----:B------:R-:W-:Y:S01]  /*89d0*/  ISETP.GE.AND P3, PT, R14, RZ, PT ;  /* 0x000000ff0e00720c */ /* 0x000fe20003f66270 */
[----:B------:R-:W-:-:S02]  /*89e0*/  IMAD R14, R27, R18, R15 ;  /* 0x000000121b0e7224 */ /* 0x000fc400078e020f */
[----:B------:R-:W-:Y:S01]  /*89f0*/  IMAD.HI.U32 R2, R0, R13, RZ ;  /* 0x0000000d00027227 */ /* 0x000fe200078e00ff */
[----:B------:R-:W-:Y:S03]  /*8a00*/  STL [R1+0xf4], R7 ;  /* 0x0000f40701007387 */ /* 0x000fe60000100800 */
[----:B------:R-:W-:Y:S01]  /*8a10*/  IMAD R17, R27, R22, R17 ;  /* 0x000000161b117224 */ /* 0x000fe200078e0211 */
[----:B------:R-:W-:Y:S01]  /*8a20*/  IADD3 R22, R5, 0x8e, RZ ;  /* 0x0000008e05167810 */ /* 0x000fe20007ffe0ff */
[----:B-1----:R-:W-:Y:S02]  /*8a30*/  IMAD.MOV.U32 R6, RZ, RZ, R19 ;  /* 0x000000ffff067224 */ /* 0x002fe400078e0013 */
        /* <DEDUP_REMOVED lines=38> */
[----:B------:R-:W-:Y:S01]  /*8ca0*/  @!P5 IMAD.MOV R6, RZ, RZ, -R6 ;  /* 0x000000ffff06d224 */ /* 0x000fe200078e0a06 */
[----:B------:R-:W-:Y:S01]  /*8cb0*/  ISETP.GE.AND P5, PT, R11, RZ, PT ;  /* 0x000000ff0b00720c */ /* 0x000fe20003fa6270 */
[----:B------:R-:W-:Y:S01]  /*8cc0*/  IMAD R16, R27, R4, R16 ;  /* 0x000000041b107224 */ /* 0x000fe200078e0210 */
[----:B------:R-:W-:Y:S01]  /*8cd0*/  IADD3 R4, R5, 0xb0, RZ ;  /* 0x000000b005047810 */ /* 0x000fe20007ffe0ff */
[----:B------:R-:W-:Y:S01]  /*8ce0*/  @!P0 IMAD.IADD R13, R13, 0x1, -R27 ;  /* 0x000000010d0d8824 */ /* 0x000fe200078e0a1b */
[----:B------:R-:W-:Y:S01]  /*8cf0*/  ISETP.GE.AND P0, PT, R3, RZ, PT ;  /* 0x000000ff0300720c */ /* 0x000fe20003f06270 */
[----:B------:R-:W-:Y:S01]  /*8d00*/  IMAD.HI.U32 R19, R0, R15, RZ ;  /* 0x0000000f00137227 */ /* 0x000fe200078e00ff */
[----:B------:R-:W-:Y:S01]  /*8d10*/  ISETP.GT.U32.AND P1, PT, R27, R16, PT ;  /* 0x000000101b00720c */ /* 0x000fe20003f24070 */
[----:B------:R0:W-:Y:S01]  /*8d20*/  STL [R1+0x160], R6 ;  /* 0x0001600601007387 */ /* 0x0001e20000100800 */
[----:B------:R-:W-:Y:S01]  /*8d30*/  IADD3 R3, R5, 0xb2, RZ ;  /* 0x000000b205037810 */ /* 0x000fe20007ffe0ff */
[----:B------:R-:W-:Y:S01]  /*8d40*/  IMAD.MOV R19, RZ, RZ, -R19 ;  /* 0x000000ffff137224 */ /* 0x000fe200078e0a13 */
[----:B------:R-:W-:Y:S01]  /*8d50*/  IABS R18, R4 ;  /* 0x0000000400127213 */ /* 0x000fe20000000000 */
[----:B------:R-:W-:Y:S01]  /*8d60*/  @!P4 IMAD.IADD R2, R2, 0x1, -R27 ;  /* 0x000000010202c824 */ /* 0x000fe200078e0a1b */
[----:B------:R-:W-:Y:S01]  /*8d70*/  IABS R11, R3 ;  /* 0x00000003000b7213 */ /* 0x000fe20000000000 */
[----:B------:R-:W-:-:S02]  /*8d80*/  IMAD R15, R27, R19, R15 ;  /* 0x000000131b0f7224 */ /* 0x000fc400078e020f */
[----:B------:R-:W-:Y:S01]  /*8d90*/  IMAD.MOV.U32 R7, RZ, RZ, R13 ;  /* 0x000000ffff077224 */ /* 0x000fe200078e000d */
[C---:B------:R-:W-:Y:S01]  /*8da0*/  ISETP.GT.U32.AND P4, PT, R27.reuse, R2, PT ;  /* 0x000000021b00720c */ /* 0x040fe20003f84070 */
[----:B0-----:R-:W-:Y:S02]  /*8db0*/  IMAD.MOV.U32 R6, RZ, RZ, R17 ;  /* 0x000000ffff067224 */ /* 0x001fe400078e0011 */
[----:B------:R-:W-:Y:S02]  /*8dc0*/  @!P1 IMAD.IADD R16, R16, 0x1, -R27 ;  /* 0x0000000110109824 */ /* 0x000fe400078e0a1b */
[----:B------:R-:W-:Y:S01]  /*8dd0*/  @!P3 IMAD.MOV R6, RZ, RZ, -R6 ;  /* 0x000000ffff06b224 */ /* 0x000fe200078e0a06 */
[----:B------:R-:W-:Y:S01]  /*8de0*/  ISETP.GE.AND P3, PT, R12, RZ, PT ;  /* 0x000000ff0c00720c */ /* 0x000fe20003f66270 */
[----:B------:R-:W-:Y:S01]  /*8df0*/  IMAD.HI.U32 R12, R0, R11, RZ ;  /* 0x0000000b000c7227 */ /* 0x000fe200078e00ff */
[C---:B------:R-:W-:Y:S02]  /*8e00*/  ISETP.GT.U32.AND P1, PT, R27.reuse, R16, PT ;  /* 0x000000101b00720c */ /* 0x040fe40003f24070 */
[----:B------:R0:W-:Y:S01]  /*8e10*/  STL [R1+0x15c], R6 ;  /* 0x00015c0601007387 */ /* 0x0001e20000100800 */
[----:B------:R-:W-:Y:S01]  /*8e20*/  @!P2 IMAD.MOV R7, RZ, RZ, -R7 ;  /* 0x000000ffff07a224 */ /* 0x000fe200078e0a07 */
[----:B------:R-:W-:Y:S01]  /*8e30*/  ISETP.GT.U32.AND P2, PT, R27, R15, PT ;  /* 0x0000000f1b00720c */ /* 0x000fe20003f44070 */
[----:B------:R-:W-:-:S02]  /*8e40*/  IMAD.MOV R12, RZ, RZ, -R12 ;  /* 0x000000ffff0c7224 */ /* 0x000fc400078e0a0c */
[----:B------:R-:W-:Y:S01]  /*8e50*/  IMAD.HI.U32 R13, R0, R18, RZ ;  /* 0x00000012000d7227 */ /* 0x000fe200078e00ff */
[----:B------:R1:W-:Y:S03]  /*8e60*/  STL [R1+0x12c], R7 ;  /* 0x00012c0701007387 */ /* 0x0003e60000100800 */
[C---:B------:R-:W-:Y:S02]  /*8e70*/  IMAD R11, R27.reuse, R12, R11 ;  /* 0x0000000c1b0b7224 */ /* 0x040fe400078e020b */
[----:B------:R-:W-:Y:S02]  /*8e80*/  @!P1 IMAD.IADD R16, R16, 0x1, -R27 ;  /* 0x0000000110109824 */ /* 0x000fe400078e0a1b */
[----:B------:R-:W-:Y:S01]  /*8e90*/  IMAD.MOV R13, RZ, RZ, -R13 ;  /* 0x000000ffff0d7224 */ /* 0x000fe200078e0a0d */
[----:B------:R-:W-:Y:S01]  /*8ea0*/  ISETP.GT.U32.AND P1, PT, R27, R11, PT ;  /* 0x0000000b1b00720c */ /* 0x000fe20003f24070 */
[--C-:B------:R-:W-:Y:S01]  /*8eb0*/  @!P4 IMAD.IADD R2, R2, 0x1, -R27.reuse ;  /* 0x000000010202c824 */ /* 0x100fe200078e0a1b */
[----:B------:R-:W-:Y:S01]  /*8ec0*/  ISETP.GE.AND P4, PT, R4, RZ, PT ;  /* 0x000000ff0400720c */ /* 0x000fe20003f86270 */
[----:B------:R-:W-:-:S02]  /*8ed0*/  @!P2 IMAD.IADD R15, R15, 0x1, -R27 ;  /* 0x000000010f0fa824 */ /* 0x000fc400078e0a1b */
[----:B0-----:R-:W-:Y:S01]  /*8ee0*/  IMAD.MOV.U32 R6, RZ, RZ, R14 ;  /* 0x000000ffff067224 */ /* 0x001fe200078e000e */
[----:B------:R-:W-:Y:S01]  /*8ef0*/  IADD3 R14, R5, 0xae, RZ ;  /* 0x000000ae050e7810 */ /* 0x000fe20007ffe0ff */
[C---:B------:R-:W-:Y:S01]  /*8f00*/  IMAD R18, R27.reuse, R13, R18 ;  /* 0x0000000d1b127224 */ /* 0x040fe200078e0212 */
[----:B------:R-:W-:Y:S01]  /*8f10*/  ISETP.GT.U32.AND P2, PT, R27, R15, PT ;  /* 0x0000000f1b00720c */ /* 0x000fe20003f44070 */
[----:B-1----:R-:W-:Y:S01]  /*8f20*/  IMAD.MOV.U32 R7, RZ, RZ, R2 ;  /* 0x000000ffff077224 */ /* 0x002fe200078e0002 */
[----:B------:R-:W-:Y:S01]  /*8f30*/  IABS R4, R14 ;  /* 0x0000000e00047213 */ /* 0x000fe20000000000 */
[----:B------:R-:W-:Y:S01]  /*8f40*/  @!P6 IMAD.MOV R6, RZ, RZ, -R6 ;  /* 0x000000ffff06e224 */ /* 0x000fe200078e0a06 */
[----:B------:R-:W-:Y:S01]  /*8f50*/  IADD3 R13, R5, 0xac, RZ ;  /* 0x000000ac050d7810 */ /* 0x000fe20007ffe0ff */
        /* <DEDUP_REMOVED lines=14> */
[----:B------:R-:W-:-:S04]  /*9040*/  IMAD.HI.U32 R16, R0, R4, RZ ;  /* 0x0000000400107227 */ /* 0x000fc800078e00ff */
[----:B------:R-:W-:Y:S01]  /*9050*/  @!P0 IMAD.MOV R6, RZ, RZ, -R6 ;  /* 0x000000ffff068224 */ /* 0x000fe200078e0a06 */
[----:B------:R-:W-:Y:S01]  /*9060*/  ISETP.GE.AND P0, PT, R14, RZ, PT ;  /* 0x000000ff0e00720c */ /* 0x000fe20003f06270 */
[----:B------:R-:W-:Y:S02]  /*9070*/  @!P5 IMAD.IADD R18, R18, 0x1, -R27 ;  /* 0x000000011212d824 */ /* 0x000fe400078e0a1b */
[----:B------:R-:W-:Y:S01]  /*9080*/  IMAD.MOV R16, RZ, RZ, -R16 ;  /* 0x000000ffff107224 */ /* 0x000fe200078e0a10 */
[----:B------:R0:W-:Y:S01]  /*9090*/  STL [R1+0x140], R6 ;  /* 0x0001400601007387 */ /* 0x0001e20000100800 */
[----:B------:R-:W-:Y:S01]  /*90a0*/  IMAD.MOV R13, RZ, RZ, -R13 ;  /* 0x000000ffff0d7224 */ /* 0x000fe200078e0a0d */
[C---:B------:R-:W-:Y:S01]  /*90b0*/  ISETP.GT.U32.AND P5, PT, R27.reuse, R18, PT ;  /* 0x000000121b00720c */ /* 0x040fe20003fa4070 */
[----:B------:R-:W-:Y:S02]  /*90c0*/  IMAD R4, R27, R16, R4 ;  /* 0x000000101b047224 */ /* 0x000fe400078e0204 */
[----:B------:R-:W-:-:S02]  /*90d0*/  @!P1 IMAD.IADD R11, R11, 0x1, -R27 ;  /* 0x000000010b0b9824 */ /* 0x000fc400078e0a1b */
[----:B------:R-:W-:Y:S01]  /*90e0*/  IMAD.HI.U32 R14, R0, R2, RZ ;  /* 0x00000002000e7227 */ /* 0x000fe200078e00ff */
[----:B------:R-:W-:-:S03]  /*90f0*/  ISETP.GT.U32.AND P1, PT, R27, R4, PT ;  /* 0x000000041b00720c */ /* 0x000fc60003f24070 */
        /* <DEDUP_REMOVED lines=15> */
[----:B------:R-:W-:Y:S02]  /*91f0*/  IADD3 R11, R5, 0xa6, RZ ;  /* 0x000000a6050b7810 */ /* 0x000fe40007ffe0ff */
[----:B------:R-:W-:Y:S01]  /*9200*/  IABS R14, R14 ;  /* 0x0000000e000e7213 */ /* 0x000fe20000000000 */
        /* <DEDUP_REMOVED lines=9> */
[----:B------:R-:W-:Y:S02]  /*92a0*/  IMAD.MOV R19, RZ, RZ, -R19 ;  /* 0x000000ffff137224 */ /* 0x000fe400078e0a13 */
        /* <DEDUP_REMOVED lines=8> */
[C---:B------:R-:W-:Y:S02]  /*9330*/  IMAD R19, R27.reuse, R19, R15 ;  /* 0x000000131b137224 */ /* 0x040fe400078e020f */
[----:B------:R-:W-:Y:S02]  /*9340*/  IMAD.MOV.U32 R7, RZ, RZ, R4 ;  /* 0x000000ffff077224 */ /* 0x000fe400078e0004 */
[----:B------:R-:W-:Y:S02]  /*9350*/  IMAD R14, R27, R18, R14 ;  /* 0x000000121b0e7224 */ /* 0x000fe400078e020e */
[--C-:B------:R-:W-:Y:S02]  /*9360*/  @!P4 IMAD.IADD R2, R2, 0x1, -R27.reuse ;  /* 0x000000010202c824 */ /* 0x100fe400078e0a1b */
[----:B------:R-:W-:Y:S01]  /*9370*/  @!P6 IMAD.IADD R3, R3, 0x1, -R27 ;  /* 0x000000010303e824 */ /* 0x000fe200078e0a1b */
[C---:B------:R-:W-:Y:S01]  /*9380*/  ISETP.GT.U32.AND P6, PT, R27.reuse, R14, PT ;  /* 0x0000000e1b00720c */ /* 0x040fe20003fc4070 */
[----:B------:R-:W-:Y:S01]  /*9390*/  @!P0 IMAD.MOV R7, RZ, RZ, -R7 ;  /* 0x000000ffff078224 */ /* 0x000fe200078e0a07 */
[C---:B------:R-:W-:Y:S01]  /*93a0*/  ISETP.GT.U32.AND P4, PT, R27.reuse, R2, PT ;  /* 0x000000021b00720c */ /* 0x040fe20003f84070 */
[----:B0-----:R-:W-:Y:S01]  /*93b0*/  IMAD.MOV.U32 R6, RZ, RZ, R3 ;  /* 0x000000ffff067224 */ /* 0x001fe200078e0003 */
[----:B------:R-:W-:Y:S01]  /*93c0*/  ISETP.GT.U32.AND P0, PT, R27, R19, PT ;  /* 0x000000131b00720c */ /* 0x000fe20003f04070 */
[----:B------:R-:W-:Y:S01]  /*93d0*/  IMAD.HI.U32 R11, R0, R17, RZ ;  /* 0x00000011000b7227 */ /* 0x000fe200078e00ff */
[----:B------:R-:W-:Y:S01]  /*93e0*/  STL [R1+0x124], R7 ;  /* 0x0001240701007387 */ /* 0x000fe20000100800 */
[----:B------:R-:W-:-:S02]  /*93f0*/  IADD3 R3, R5, 0xa0, RZ ;  /* 0x000000a005037810 */ /* 0x000fc40007ffe0ff */
[----:B------:R-:W-:Y:S01]  /*9400*/  @!P2 IMAD.MOV R6, RZ, RZ, -R6 ;  /* 0x000000ffff06a224 */ /* 0x000fe200078e0a06 */
[----:B------:R-:W-:Y:S01]  /*9410*/  ISETP.GE.AND P2, PT, R12, RZ, PT ;  /* 0x000000ff0c00720c */ /* 0x000fe20003f46270 */
[----:B------:R-:W-:Y:S01]  /*9420*/  IMAD.MOV R4, RZ, RZ, -R11 ;  /* 0x000000ffff047224 */ /* 0x000fe200078e0a0b */
[----:B------:R-:W-:Y:S01]  /*9430*/  IADD3 R11, R5, 0x9c, RZ ;  /* 0x0000009c050b7810 */ /* 0x000fe20007ffe0ff */
[--C-:B------:R-:W-:Y:S01]  /*9440*/  @!P6 IMAD.IADD R14, R14, 0x1, -R27.reuse ;  /* 0x000000010e0ee824 */ /* 0x100fe200078e0a1b */
[----:B------:R0:W-:Y:S01]  /*9450*/  STL [R1+0x120], R6 ;  /* 0x0001200601007387 */ /* 0x0001e20000100800 */
[----:B------:R-:W-:Y:S01]  /*9460*/  @!P4 IMAD.IADD R2, R2, 0x1, -R27 ;  /* 0x000000010202c824 */ /* 0x000fe200078e0a1b */
[----:B------:R-:W-:Y:S01]  /*9470*/  IABS R15, R3 ;  /* 0x00000003000f7213 */ /* 0x000fe20000000000 */
[C---:B------:R-:W-:Y:S01]  /*9480*/  IMAD R17, R27.reuse, R4, R17 ;  /* 0x000000041b117224 */ /* 0x040fe200078e0211 */
[----:B------:R-:W-:Y:S01]  /*9490*/  ISETP.GT.U32.AND P6, PT, R27, R14, PT ;  /* 0x0000000e1b00720c */ /* 0x000fe20003fc4070 */
[----:B------:R-:W-:Y:S01]  /*94a0*/  @!P0 IMAD.IADD R19, R19, 0x1, -R27 ;  /* 0x0000000113138824 */ /* 0x000fe200078e0a1b */
[----:B------:R-:W-:Y:S01]  /*94b0*/  IADD3 R4, R5, 0x9e, RZ ;  /* 0x0000009e05047810 */ /* 0x000fe20007ffe0ff */
[----:B------:R-:W-:-:S03]  /*94c0*/  IMAD.HI.U32 R20, R0, R16, RZ ;  /* 0x0000001000147227 */ /* 0x000fc600078e00ff */
[C---:B------:R-:W-:Y:S01]  /*94d0*/  ISETP.GT.U32.AND P0, PT, R27.reuse, R19, PT ;  /* 0x000000131b00720c */ /* 0x040fe20003f04070 */
[----:B0-----:R-:W-:Y:S01]  /*94e0*/  IMAD.MOV.U32 R6, RZ, RZ, R2 ;  /* 0x000000ffff067224 */ /* 0x001fe200078e0002 */
[----:B------:R-:W-:Y:S01]  /*94f0*/  IABS R12, R4 ;  /* 0x00000004000c7213 */ /* 0x000fe20000000000 */
[----:B------:R-:W-:Y:S01]  /*9500*/  IMAD.MOV R20, RZ, RZ, -R20 ;  /* 0x000000ffff147224 */ /* 0x000fe200078e0a14 */
[----:B------:R-:W-:Y:S01]  /*9510*/  IABS R2, R11 ;  /* 0x0000000b00027213 */ /* 0x000fe20000000000 */
[----:B------:R-:W-:Y:S01]  /*9520*/  @!P3 IMAD.MOV R6, RZ, RZ, -R6 ;  /* 0x000000ffff06b224 */ /* 0x000fe200078e0a06 */
[----:B------:R-:W-:Y:S01]  /*9530*/  ISETP.GT.U32.AND P3, PT, R27, R17, PT ;  /* 0x000000111b00720c */ /* 0x000fe20003f64070 */
[--C-:B------:R-:W-:Y:S01]  /*9540*/  @!P6 IMAD.IADD R14, R14, 0x1, -R27.reuse ;  /* 0x000000010e0ee824 */ /* 0x100fe200078e0a1b */
[----:B------:R-:W-:Y:S01]  /*9550*/  ISETP.GE.AND P6, PT, R13, RZ, PT ;  /* 0x000000ff0d00720c */ /* 0x000fe20003fc6270 */
[----:B------:R-:W-:Y:S01]  /*9560*/  IMAD.HI.U32 R13, R0, R12, RZ ;  /* 0x0000000c000d7227 */ /* 0x000fe200078e00ff */
[----:B------:R0:W-:Y:S03]  /*9570*/  STL [R1+0x11c], R6 ;  /* 0x00011c0601007387 */ /* 0x0001e60000100800 */
[----:B------:R-:W-:-:S02]  /*9580*/  @!P0 IMAD.IADD R19, R19, 0x1, -R27 ;  /* 0x0000000113138824 */ /* 0x000fc400078e0a1b */
[----:B------:R-:W-:Y:S02]  /*9590*/  IMAD.MOV.U32 R7, RZ, RZ, R14 ;  /* 0x000000ffff077224 */ /* 0x000fe400078e000e */
[----:B------:R-:W-:-:S04]  /*95a0*/  IMAD.HI.U32 R14, R0, R2, RZ ;  /* 0x00000002000e7227 */ /* 0x000fc800078e00ff */
[----:B------:R-:W-:Y:S02]  /*95b0*/  @!P3 IMAD.IADD R17, R17, 0x1, -R27 ;  /* 0x000000011111b824 */ /* 0x000fe400078e0a1b */
[----:B0-----:R-:W-:Y:S02]  /*95c0*/  IMAD.MOV.U32 R6, RZ, RZ, R19 ;  /* 0x000000ffff067224 */ /* 0x001fe400078e0013 */
[----:B------:R-:W-:Y:S01]  /*95d0*/  IMAD.MOV R13, RZ, RZ, -R13 ;  /* 0x000000ffff0d7224 */ /* 0x000fe200078e0a0d */
[C---:B------:R-:W-:Y:S01]  /*95e0*/  ISETP.GT.U32.AND P3, PT, R27.reuse, R17, PT ;  /* 0x000000111b00720c */ /* 0x040fe20003f64070 */
[----:B------:R-:W-:Y:S01]  /*95f0*/  @!P1 IMAD.MOV R6, RZ, RZ, -R6 ;  /* 0x000000ffff069224 */ /* 0x000fe200078e0a06 */
[----:B------:R-:W-:Y:S01]  /*9600*/  ISETP.GE.AND P1, PT, R4, RZ, PT ;  /* 0x000000ff0400720c */ /* 0x000fe20003f26270 */
[----:B------:R-:W-:Y:S02]  /*9610*/  IMAD.MOV R4, RZ, RZ, -R14 ;  /* 0x000000ffff047224 */ /* 0x000fe400078e0a0e */
[----:B------:R-:W-:Y:S01]  /*9620*/  IMAD R16, R27, R20, R16 ;  /* 0x000000141b107224 */ /* 0x000fe200078e0210 */
[----:B------:R-:W-:Y:S01]  /*9630*/  IADD3 R20, R5, 0x90, RZ ;  /* 0x0000009005147810 */ /* 0x000fe20007ffe0ff */
[----:B------:R-:W-:Y:S01]  /*9640*/  IMAD R14, R27, R13, R12 ;  /* 0x0000000d1b0e7224 */ /* 0x000fe200078e020c */
[----:B------:R-:W-:Y:S01]  /*9650*/  IADD3 R12, R5, 0x94, RZ ;  /* 0x00000094050c7810 */ /* 0x000fe20007ffe0ff */
[----:B------:R-:W-:Y:S01]  /*9660*/  IMAD.HI.U32 R18, R0, R15, RZ ;  /* 0x0000000f00127227 */ /* 0x000fe200078e00ff */
[----:B------:R-:W-:-:S02]  /*9670*/  ISETP.GT.U32.AND P4, PT, R27, R16, PT ;  /* 0x000000101b00720c */ /* 0x000fc40003f84070 */
[----:B------:R-:W-:Y:S01]  /*9680*/  IABS R25, R20 ;  /* 0x0000001400197213 */ /* 0x000fe20000000000 */
[----:B------:R-:W-:Y:S01]  /*9690*/  @!P3 IMAD.IADD R17, R17, 0x1, -R27 ;  /* 0x000000011111b824 */ /* 0x000fe200078e0a1b */
[C---:B------:R-:W-:Y:S01]  /*96a0*/  ISETP.GT.U32.AND P3, PT, R27.reuse, R14, PT ;  /* 0x0000000e1b00720c */ /* 0x040fe20003f64070 */
[----:B------:R-:W-:Y:S02]  /*96b0*/  IMAD.MOV R18, RZ, RZ, -R18 ;  /* 0x000000ffff127224 */ /* 0x000fe400078e0a12 */
[----:B------:R-:W-:Y:S01]  /*96c0*/  IMAD R4, R27, R4, R2 ;  /* 0x000000041b047224 */ /* 0x000fe200078e0202 */
[----:B------:R-:W-:Y:S01]  /*96d0*/  IADD3 R2, R5, 0x9a, RZ ;  /* 0x0000009a05027810 */ /* 0x000fe20007ffe0ff */
[C---:B------:R-:W-:Y:S01]  /*96e0*/  IMAD R15, R27.reuse, R18, R15 ;  /* 0x000000121b0f7224 */ /* 0x040fe200078e020f */
[----:B------:R-:W-:Y:S01]  /*96f0*/  IABS R18, R12 ;  /* 0x0000000c00127213 */ /* 0x000fe20000000000 */
[----:B------:R-:W-:Y:S01]  /*9700*/  @!P5 IMAD.MOV R7, RZ, RZ, -R7 ;  /* 0x000000ffff07d224 */ /* 0x000fe200078e0a07 */
[----:B------:R-:W-:Y:S01]  /*9710*/  IABS R19, R2 ;  /* 0x0000000200137213 */ /* 0x000fe20000000000 */
[--C-:B------:R-:W-:Y:S01]  /*9720*/  @!P4 IMAD.IADD R16, R16, 0x1, -R27.reuse ;  /* 0x000000011010c824 */ /* 0x100fe200078e0a1b */
[----:B------:R-:W-:Y:S01]  /*9730*/  ISETP.GT.U32.AND P0, PT, R27, R15, PT ;  /* 0x0000000f1b00720c */ /* 0x000fe20003f04070 */
[----:B------:R-:W-:Y:S01]  /*9740*/  IMAD.HI.U32 R24, R0, R25, RZ ;  /* 0x0000001900187227 */ /* 0x000fe200078e00ff */
[----:B------:R-:W-:Y:S01]  /*9750*/  ISETP.GE.AND P5, PT, R3, RZ, PT ;  /* 0x000000ff0300720c */ /* 0x000fe20003fa6270 */
[----:B------:R-:W-:Y:S01]  /*9760*/  STL [R1+0x118], R7 ;  /* 0x0001180701007387 */ /* 0x000fe20000100800 */
[----:B------:R-:W-:Y:S01]  /*9770*/  ISETP.GT.U32.AND P4, PT, R27, R16, PT ;  /* 0x000000101b00720c */ /* 0x000fe20003f84070 */
[----:B------:R-:W-:Y:S01]  /*9780*/  @!P3 IMAD.IADD R14, R14, 0x1, -R27 ;  /* 0x000000010e0eb824 */ /* 0x000fe200078e0a1b */
[----:B------:R-:W-:Y:S01]  /*9790*/  IADD3 R3, R5, 0x98, RZ ;  /* 0x0000009805037810 */ /* 0x000fe20007ffe0ff */
[----:B------:R-:W-:Y:S01]  /*97a0*/  IMAD.HI.U32 R13, R0, R19, RZ ;  /* 0x00000013000d7227 */ /* 0x000fe200078e00ff */
[----:B------:R0:W-:Y:S02]  /*97b0*/  STL [R1+0xf8], R6 ;  /* 0x0000f80601007387 */ /* 0x0001e40000100800 */
[----:B------:R-:W-:Y:S01]  /*97c0*/  ISETP.GT.U32.AND P3, PT, R27, R14, PT ;  /* 0x0000000e1b00720c */ /* 0x000fe20003f64070 */
[----:B------:R-:W-:-:S02]  /*97d0*/  IMAD.MOV R13, RZ, RZ, -R13 ;  /* 0x000000ffff0d7224 */ /* 0x000fc400078e0a0d */
[----:B------:R-:W-:Y:S02]  /*97e0*/  @!P0 IMAD.IADD R15, R15, 0x1, -R27 ;  /* 0x000000010f0f8824 */ /* 0x000fe400078e0a1b */
[C---:B------:R-:W-:Y:S02]  /*97f0*/  IMAD R19, R27.reuse, R13, R19 ;  /* 0x0000000d1b137224 */ /* 0x040fe400078e0213 */
[----:B------:R-:W-:Y:S01]  /*9800*/  @!P4 IMAD.IADD R16, R16, 0x1, -R27 ;  /* 0x000000011010c824 */ /* 0x000fe200078e0a1b */
[----:B------:R-:W-:Y:S01]  /*9810*/  ISETP.GT.U32.AND P0, PT, R27, R15, PT ;  /* 0x0000000f1b00720c */ /* 0x000fe20003f04070 */
[----:B0-----:R-:W-:Y:S01]  /*9820*/  IMAD.MOV.U32 R6, RZ, RZ, R17 ;  /* 0x000000ffff067224 */ /* 0x001fe200078e0011 */
[----:B------:R-:W-:Y:S01]  /*9830*/  IABS R17, R3 ;  /* 0x0000000300117213 */ /* 0x000fe20000000000 */
[----:B------:R-:W-:Y:S01]  /*9840*/  IMAD.MOV.U32 R7, RZ, RZ, R16 ;  /* 0x000000ffff077224 */ /* 0x000fe200078e0010 */
[----:B------:R-:W-:Y:S01]  /*9850*/  ISETP.GE.AND P4, PT, R11, RZ, PT ;  /* 0x000000ff0b00720c */ /* 0x000fe20003f86270 */
[----:B------:R-:W-:Y:S01]  /*9860*/  @!P3 IMAD.IADD R14, R14, 0x1, -R27 ;  /* 0x000000010e0eb824 */ /* 0x000fe200078e0a1b */
[----:B------:R-:W-:Y:S01]  /*9870*/  ISETP.GT.U32.AND P3, PT, R27, R19, PT ;  /* 0x000000131b00720c */ /* 0x000fe20003f64070 */
[----:B------:R-:W-:Y:S01]  /*9880*/  @!P6 IMAD.MOV R6, RZ, RZ, -R6 ;  /* 0x000000ffff06e224 */ /* 0x000fe200078e0a06 */
[----:B------:R-:W-:Y:S01]  /*9890*/  ISETP.GE.AND P6, PT, R3, RZ, PT ;  /* 0x000000ff0300720c */ /* 0x000fe20003fc6270 */
[----:B------:R-:W-:-:S04]  /*98a0*/  IMAD.HI.U32 R3, R0, R17, RZ ;  /* 0x0000001100037227 */ /* 0x000fc800078e00ff */
[----:B------:R-:W-:Y:S01]  /*98b0*/  @!P2 IMAD.MOV R7, RZ, RZ, -R7 ;  /* 0x000000ffff07a224 */ /* 0x000fe200078e0a07 */
[----:B------:R-:W-:Y:S01]  /*98c0*/  ISETP.GE.AND P2, PT, R2, RZ, PT ;  /* 0x000000ff0200720c */ /* 0x000fe20003f46270 */
[----:B------:R-:W-:Y:S01]  /*98d0*/  @!P0 IMAD.IADD R15, R15, 0x1, -R27 ;  /* 0x000000010f0f8824 */ /* 0x000fe200078e0a1b */
[----:B------:R-:W-:Y:S01]  /*98e0*/  IADD3 R2, R5, 0x96, RZ ;  /* 0x0000009605027810 */ /* 0x000fe20007ffe0ff */
[----:B------:R-:W-:Y:S01]  /*98f0*/  IMAD.MOV R3, RZ, RZ, -R3 ;  /* 0x000000ffff037224 */ /* 0x000fe200078e0a03 */
[----:B------:R0:W-:Y:S01]  /*9900*/  STL [R1+0x110], R7 ;  /* 0x0001100701007387 */ /* 0x0001e20000100800 */
[----:B------:R-:W-:Y:S01]  /*9910*/  @!P3 IMAD.IADD R19, R19, 0x1, -R27 ;  /* 0x000000011313b824 */ /* 0x000fe200078e0a1b */
[C---:B------:R-:W-:Y:S01]  /*9920*/  ISETP.GT.U32.AND P0, PT, R27.reuse, R4, PT ;  /* 0x000000041b00720c */ /* 0x040fe20003f04070 */
[C---:B------:R-:W-:Y:S01]  /*9930*/  IMAD R17, R27.reuse, R3, R17 ;  /* 0x000000031b117224 */ /* 0x040fe200078e0211 */
[----:B------:R-:W-:Y:S01]  /*9940*/  IABS R11, R2 ;  /* 0x00000002000b7213 */ /* 0x000fe20000000000 */
[C---:B------:R-:W-:Y:S01]  /*9950*/  IMAD.HI.U32 R3, R0.reuse, R18, RZ ;  /* 0x0000001200037227 */ /* 0x040fe200078e00ff */
[----:B------:R-:W-:Y:S01]  /*9960*/  ISETP.GT.U32.AND P3, PT, R27, R19, PT ;  /* 0x000000131b00720c */ /* 0x000fe20003f64070 */
[----:B------:R1:W-:Y:S02]  /*9970*/  STL [R1+0x114], R6 ;  /* 0x0001140601007387 */ /* 0x0003e40000100800 */
[----:B------:R-:W-:-:S04]  /*9980*/  IMAD.HI.U32 R13, R0, R11, RZ ;  /* 0x0000000b000d7227 */ /* 0x000fc800078e00ff */
[----:B0-----:R-:W-:Y:S01]  /*9990*/  IMAD.MOV.U32 R7, RZ, RZ, R15 ;  /* 0x000000ffff077224 */ /* 0x001fe200078e000f */
[----:B------:R-:W-:Y:S01]  /*99a0*/  IADD3 R15, R5, 0x92, RZ ;  /* 0x00000092050f7810 */ /* 0x000fe20007ffe0ff */
[----:B------:R-:W-:Y:S02]  /*99b0*/  IMAD.MOV R13, RZ, RZ, -R13 ;  /* 0x000000ffff0d7224 */ /* 0x000fe400078e0a0d */
[----:B------:R-:W-:Y:S01]  /*99c0*/  @!P5 IMAD.MOV R7, RZ, RZ, -R7 ;  /* 0x000000ffff07d224 */ /* 0x000fe200078e0a07 */
[----:B------:R-:W-:Y:S01]  /*99d0*/  ISETP.GT.U32.AND P5, PT, R27, R17, PT ;  /* 0x000000111b00720c */ /* 0x000fe20003fa4070 */
[----:B-1----:R-:W-:Y:S02]  /*99e0*/  IMAD.MOV.U32 R6, RZ, RZ, R14 ;  /* 0x000000ffff067224 */ /* 0x002fe400078e000e */
[----:B------:R-:W-:Y:S01]  /*99f0*/  IMAD.MOV R3, RZ, RZ, -R3 ;  /* 0x000000ffff037224 */ /* 0x000fe200078e0a03 */
[----:B------:R-:W-:Y:S01]  /*9a00*/  STL [R1+0xfc], R7 ;  /* 0x0000fc0701007387 */ /* 0x000fe20000100800 */
[----:B------:R-:W-:Y:S01]  /*9a10*/  @!P1 IMAD.MOV R6, RZ, RZ, -R6 ;  /* 0x000000ffff069224 */ /* 0x000fe200078e0a06 */
[----:B------:R-:W-:Y:S01]  /*9a20*/  ISETP.GE.AND P1, PT, R2, RZ, PT ;  /* 0x000000ff0200720c */ /* 0x000fe20003f26270 */
[----:B------:R-:W-:-:S02]  /*9a30*/  @!P0 IMAD.IADD R4, R4, 0x1, -R27 ;  /* 0x0000000104048824 */ /* 0x000fc400078e0a1b */
[C---:B------:R-:W-:Y:S01]  /*9a40*/  IMAD R2, R27.reuse, R13, R11 ;  /* 0x0000000d1b027224 */ /* 0x040fe200078e020b */
[----:B------:R0:W-:Y:S01]  /*9a50*/  STL [R1+0x10c], R6 ;  /* 0x00010c0601007387 */ /* 0x0001e20000100800 */
[----:B------:R-:W-:Y:S01]  /*9a60*/  IMAD R18, R27, R3, R18 ;  /* 0x000000031b127224 */ /* 0x000fe200078e0212 */
[----:B------:R-:W-:Y:S01]  /*9a70*/  IABS R3, R15 ;  /* 0x0000000f00037213 */ /* 0x000fe20000000000 */
[--C-:B------:R-:W-:Y:S01]  /*9a80*/  @!P5 IMAD.IADD R17, R17, 0x1, -R27.reuse ;  /* 0x000000011111d824 */ /* 0x100fe200078e0a1b */
[----:B------:R-:W-:Y:S01]  /*9a90*/  ISETP.GT.U32.AND P0, PT, R27, R4, PT ;  /* 0x000000041b00720c */ /* 0x000fe20003f04070 */
[----:B------:R-:W-:Y:S01]  /*9aa0*/  @!P3 IMAD.IADD R19, R19, 0x1, -R27 ;  /* 0x000000011313b824 */ /* 0x000fe200078e0a1b */
[C---:B------:R-:W-:Y:S01]  /*9ab0*/  ISETP.GT.U32.AND P3, PT, R27.reuse, R2, PT ;  /* 0x000000021b00720c */ /* 0x040fe20003f64070 */
[----:B------:R-:W-:Y:S01]  /*9ac0*/  IMAD.HI.U32 R16, R0, R3, RZ ;  /* 0x0000000300107227 */ /* 0x000fe200078e00ff */
[----:B------:R-:W-:Y:S02]  /*9ad0*/  ISETP.GT.U32.AND P5, PT, R27, R17, PT ;  /* 0x000000111b00720c */ /* 0x000fe40003fa4070 */
[----:B------:R-:W-:Y:S01]  /*9ae0*/  IADD3 R13, R5, 0x8a, RZ ;  /* 0x0000008a050d7810 */ /* 0x000fe20007ffe0ff */
[----:B------:R-:W-:-:S02]  /*9af0*/  IMAD.MOV R16, RZ, RZ, -R16 ;  /* 0x000000ffff107224 */ /* 0x000fc400078e0a10 */
[----:B------:R-:W-:Y:S01]  /*9b00*/  IMAD.MOV R24, RZ, RZ, -R24 ;  /* 0x000000ffff187224 */ /* 0x000fe200078e0a18 */
[----:B------:R-:W-:Y:S01]  /*9b10*/  IABS R14, R13 ;  /* 0x0000000d000e7213 */ /* 0x000fe20000000000 */
[C---:B------:R-:W-:Y:S02]  /*9b20*/  IMAD R3, R27.reuse, R16, R3 ;  /* 0x000000101b037224 */ /* 0x040fe400078e0203 */
[--C-:B------:R-:W-:Y:S01]  /*9b30*/  @!P0 IMAD.IADD R4, R4, 0x1, -R27.reuse ;  /* 0x0000000104048824 */ /* 0x100fe200078e0a1b */
[----:B------:R-:W-:Y:S01]  /*9b40*/  ISETP.GE.AND P0, PT, R12, RZ, PT ;  /* 0x000000ff0c00720c */ /* 0x000fe20003f06270 */
[--C-:B------:R-:W-:Y:S01]  /*9b50*/  @!P3 IMAD.IADD R2, R2, 0x1, -R27.reuse ;  /* 0x000000010202b824 */ /* 0x100fe200078e0a1b */
[----:B------:R-:W-:Y:S01]  /*9b60*/  ISETP.GT.U32.AND P3, PT, R27, R3, PT ;  /* 0x000000031b00720c */ /* 0x000fe20003f64070 */
[----:B------:R-:W-:Y:S01]  /*9b70*/  @!P5 IMAD.IADD R17, R17, 0x1, -R27 ;  /* 0x000000011111d824 */ /* 0x000fe200078e0a1b */
[----:B------:R-:W-:Y:S01]  /*9b80*/  ISETP.GT.U32.AND P5, PT, R27, R18, PT ;  /* 0x000000121b00720c */ /* 0x000fe20003fa4070 */
[----:B0-----:R-:W-:Y:S01]  /*9b90*/  IMAD.MOV.U32 R6, RZ, RZ, R4 ;  /* 0x000000ffff067224 */ /* 0x001fe200078e0004 */
[----:B------:R-:W-:Y:S01]  /*9ba0*/  IADD3 R12, R5, 0x8c, RZ ;  /* 0x0000008c050c7810 */ /* 0x000fe20007ffe0ff */
[----:B------:R-:W-:Y:S01]  /*9bb0*/  IMAD R24, R27, R24, R25 ;  /* 0x000000181b187224 */ /* 0x000fe200078e0219 */
[----:B------:R-:W-:Y:S01]  /*9bc0*/  IADD3 R4, R5, 0x86, RZ ;  /* 0x0000008605047810 */ /* 0x000fe20007ffe0ff */
[----:B------:R-:W-:Y:S01]  /*9bd0*/  @!P4 IMAD.MOV R6, RZ, RZ, -R6 ;  /* 0x000000ffff06c224 */ /* 0x000fe200078e0a06 */
[----:B------:R-:W-:Y:S01]  /*9be0*/  IABS R11, R12 ;  /* 0x0000000c000b7213 */ /* 0x000fe20000000000 */
[----:B------:R-:W-:-:S03]  /*9bf0*/  IMAD.HI.U32 R16, R0, R14, RZ ;  /* 0x0000000e00107227 */ /* 0x000fc600078e00ff */
[----:B------:R0:W-:Y:S01]  /*9c00*/  STL [R1+0xf0], R6 ;  /* 0x0000f00601007387 */ /* 0x0001e20000100800 */
[--C-:B------:R-:W-:Y:S01]  /*9c10*/  @!P3 IMAD.IADD R3, R3, 0x1, -R27.reuse ;  /* 0x000000010303b824 */ /* 0x100fe200078e0a1b */
[C---:B------:R-:W-:Y:S01]  /*9c20*/  ISETP.GT.U32.AND P3, PT, R27.reuse, R2, PT ;  /* 0x000000021b00720c */ /* 0x040fe20003f64070 */
[----:B------:R-:W-:Y:S01]  /*9c30*/  @!P5 IMAD.IADD R18, R18, 0x1, -R27 ;  /* 0x000000011212d824 */ /* 0x000fe200078e0a1b */
[C---:B------:R-:W-:Y:S01]  /*9c40*/  ISETP.GT.U32.AND P5, PT, R27.reuse, R24, PT ;  /* 0x000000181b00720c */ /* 0x040fe20003fa4070 */
[----:B------:R-:W-:Y:S02]  /*9c50*/  IMAD.MOV R16, RZ, RZ, -R16 ;  /* 0x000000ffff107224 */ /* 0x000fe400078e0a10 */
[----:B------:R-:W-:Y:S01]  /*9c60*/  IMAD.HI.U32 R21, R0, R11, RZ ;  /* 0x0000000b00157227 */ /* 0x000fe200078e00ff */
[----:B------:R-:W-:-:S03]  /*9c70*/  ISETP.GT.U32.AND P4, PT, R27, R18, PT ;  /* 0x000000121b00720c */ /* 0x000fc60003f84070 */
[----:B0-----:R-:W-:Y:S01]  /*9c80*/  IMAD.MOV.U32 R6, RZ, RZ, R19 ;  /* 0x000000ffff067224 */ /* 0x001fe200078e0013 */
[----:B------:R-:W-:Y:S01]  /*9c90*/  IABS R19, R4 ;  /* 0x0000000400137213 */ /* 0x000fe20000000000 */
[C---:B------:R-:W-:Y:S02]  /*9ca0*/  IMAD R14, R27.reuse, R16, R14 ;  /* 0x000000101b0e7224 */ /* 0x040fe400078e020e */
[----:B------:R-:W-:Y:S01]  /*9cb0*/  @!P2 IMAD.MOV R6, RZ, RZ, -R6 ;  /* 0x000000ffff06a224 */ /* 0x000fe200078e0a06 */
[C---:B------:R-:W-:Y:S01]  /*9cc0*/  ISETP.GT.U32.AND P2, PT, R27.reuse, R3, PT ;  /* 0x000000031b00720c */ /* 0x040fe20003f44070 */
[----:B------:R-:W-:Y:S02]  /*9cd0*/  IMAD.MOV R21, RZ, RZ, -R21 ;  /* 0x000000ffff157224 */ /* 0x000fe400078e0a15 */
[----:B------:R-:W-:Y:S01]  /*9ce0*/  @!P5 IMAD.IADD R24, R24, 0x1, -R27 ;  /* 0x000000011818d824 */ /* 0x000fe200078e0a1b */
[----:B------:R0:W-:Y:S01]  /*9cf0*/  STL [R1+0xec], R6 ;  /* 0x0000ec0601007387 */ /* 0x0001e20000100800 */
[----:B------:R-:W-:Y:S01]  /*9d00*/  IMAD R11, R27, R21, R11 ;  /* 0x000000151b0b7224 */ /* 0x000fe200078e020b */
[----:B------:R-:W-:Y:S01]  /*9d10*/  IADD3 R21, R5, 0x88, RZ ;  /* 0x0000008805157810 */ /* 0x000fe20007ffe0ff */
[--C-:B------:R-:W-:Y:S01]  /*9d20*/  @!P3 IMAD.IADD R2, R2, 0x1, -R27.reuse ;  /* 0x000000010202b824 */ /* 0x100fe200078e0a1b */
[C---:B------:R-:W-:Y:S01]  /*9d30*/  ISETP.GT.U32.AND P5, PT, R27.reuse, R24, PT ;  /* 0x000000181b00720c */ /* 0x040fe20003fa4070 */
[--C-:B------:R-:W-:Y:S01]  /*9d40*/  @!P4 IMAD.IADD R18, R18, 0x1, -R27.reuse ;  /* 0x000000011212c824 */ /* 0x100fe200078e0a1b */
[----:B------:R-:W-:Y:S01]  /*9d50*/  ISETP.GT.U32.AND P3, PT, R27, R11, PT ;  /* 0x0000000b1b00720c */ /* 0x000fe20003f64070 */
[----:B------:R-:W-:Y:S01]  /*9d60*/  IMAD.MOV.U32 R7, RZ, RZ, R2 ;  /* 0x000000ffff077224 */ /* 0x000fe200078e0002 */
[----:B------:R-:W-:Y:S01]  /*9d70*/  IABS R16, R21 ;  /* 0x0000001500107213 */ /* 0x000fe20000000000 */
        /* <DEDUP_REMOVED lines=8> */
[----:B------:R-:W-:Y:S02]  /*9e00*/  @!P1 IMAD.MOV R7, RZ, RZ, -R7 ;  /* 0x000000ffff079224 */ /* 0x000fe400078e0a07 */
[----:B------:R-:W-:Y:S01]  /*9e10*/  IMAD.HI.U32 R17, R0, R19, RZ ;  /* 0x0000001300117227 */ /* 0x000fe200078e00ff */
[----:B------:R0:W-:Y:S03]  /*9e20*/  STL [R1+0xe8], R6 ;  /* 0x0000e80601007387 */ /* 0x0001e60000100800 */
[----:B------:R-:W-:Y:S01]  /*9e30*/  @!P2 IMAD.IADD R14, R14, 0x1, -R27 ;  /* 0x000000010e0ea824 */ /* 0x000fe200078e0a1b */
[----:B------:R1:W-:Y:S01]  /*9e40*/  STL [R1+0xdc], R7 ;  /* 0x0000dc0701007387 */ /* 0x0003e20000100800 */
[----:B------:R-:W-:-:S02]  /*9e50*/  IMAD.MOV R15, RZ, RZ, -R15 ;  /* 0x000000ffff0f7224 */ /* 0x000fc400078e0a0f */
[--C-:B------:R-:W-:Y:S01]  /*9e60*/  @!P5 IMAD.IADD R24, R24, 0x1, -R27.reuse ;  /* 0x000000011818d824 */ /* 0x100fe200078e0a1b */
[----:B------:R-:W-:Y:S01]  /*9e70*/  ISETP.GE.AND P5, PT, R20, RZ, PT ;  /* 0x000000ff1400720c */ /* 0x000fe20003fa6270 */
        /* <DEDUP_REMOVED lines=8> */
[----:B------:R-:W-:Y:S01]  /*9f00*/  IMAD.MOV R17, RZ, RZ, -R17 ;  /* 0x000000ffff117224 */ /* 0x000fe200078e0a11 */
[C---:B------:R-:W-:Y:S01]  /*9f10*/  ISETP.GT.U32.AND P2, PT, R27.reuse, R11, PT ;  /* 0x0000000b1b00720c */ /* 0x040fe20003f44070 */
[C---:B------:R-:W-:Y:S01]  /*9f20*/  IMAD R15, R27.reuse, R15, R16 ;  /* 0x0000000f1b0f7224 */ /* 0x040fe200078e0210 */
[----:B------:R0:W-:Y:S01]  /*9f30*/  STL [R1+0xd8], R6 ;  /* 0x0000d80601007387 */ /* 0x0001e20000100800 */
[----:B-1----:R-:W-:Y:S01]  /*9f40*/  IMAD.MOV.U32 R7, RZ, RZ, R3 ;  /* 0x000000ffff077224 */ /* 0x002fe200078e0003 */
[----:B------:R-:W-:Y:S01]  /*9f50*/  ISETP.GE.AND P3, PT, R12, RZ, PT ;  /* 0x000000ff0c00720c */ /* 0x000fe20003f66270 */
[----:B------:R-:W-:Y:S01]  /*9f60*/  IMAD R17, R27, R17, R19 ;  /* 0x000000111b117224 */ /* 0x000fe200078e0213 */
[----:B------:R-:W-:Y:S01]  /*9f70*/  IADD3 R3, R5, 0x82, RZ ;  /* 0x0000008205037810 */ /* 0x000fe20007ffe0ff */
[----:B------:R-:W-:Y:S01]  /*9f80*/  @!P4 IMAD.MOV R7, RZ, RZ, -R7 ;  /* 0x000000ffff07c224 */ /* 0x000fe200078e0a07 */
[----:B------:R-:W-:Y:S01]  /*9f90*/  ISETP.GT.U32.AND P4, PT, R27, R15, PT ;  /* 0x0000000f1b00720c */ /* 0x000fe20003f84070 */
[--C-:B------:R-:W-:Y:S01]  /*9fa0*/  @!P1 IMAD.IADD R23, R23, 0x1, -R27.reuse ;  /* 0x0000000117179824 */ /* 0x100fe200078e0a1b */
[----:B------:R-:W-:Y:S01]  /*9fb0*/  ISETP.GT.U32.AND P1, PT, R27, R17, PT ;  /* 0x000000111b00720c */ /* 0x000fe20003f24070 */
[----:B------:R-:W-:Y:S01]  /*9fc0*/  @!P0 IMAD.IADD R14, R14, 0x1, -R27 ;  /* 0x000000010e0e8824 */ /* 0x000fe200078e0a1b */
[----:B------:R-:W-:Y:S01]  /*9fd0*/  ISETP.GE.AND P0, PT, R4, RZ, PT ;  /* 0x000000ff0400720c */ /* 0x000fe20003f06270 */
[----:B0-----:R-:W-:Y:S01]  /*9fe0*/  IMAD.MOV.U32 R6, RZ, RZ, R24 ;  /* 0x000000ffff067224 */ /* 0x001fe200078e0018 */
[----:B------:R0:W-:Y:S01]  /*9ff0*/  STL [R1+0xd4], R7 ;  /* 0x0000d40701007387 */ /* 0x0001e20000100800 */
[----:B------:R-:W-:Y:S01]  /*a000*/  IMAD.HI.U32 R4, R0, R18, RZ ;  /* 0x0000001200047227 */ /* 0x000fe200078e00ff */
[----:B------:R-:W-:-:S02]  /*a010*/  IABS R12, R3 ;  /* 0x00000003000c7213 */ /* 0x000fc40000000000 */
[----:B------:R-:W-:Y:S01]  /*a020*/  IADD3 R19, R5, 0x80, RZ ;  /* 0x0000008005137810 */ /* 0x000fe20007ffe0ff */
[----:B------:R-:W-:Y:S01]  /*a030*/  @!P5 IMAD.MOV R6, RZ, RZ, -R6 ;  /* 0x000000ffff06d224 */ /* 0x000fe200078e0a06 */
[----:B------:R-:W-:Y:S01]  /*a040*/  ISETP.GE.AND P5, PT, R13, RZ, PT ;  /* 0x000000ff0d00720c */ /* 0x000fe20003fa6270 */
[--C-:B------:R-:W-:Y:S01]  /*a050*/  @!P2 IMAD.IADD R11, R11, 0x1, -R27.reuse ;  /* 0x000000010b0ba824 */ /* 0x100fe200078e0a1b */
[----:B------:R-:W-:Y:S01]  /*a060*/  ISETP.GE.AND P2, PT, R21, RZ, PT ;  /* 0x000000ff1500720c */ /* 0x000fe20003f46270 */
[--C-:B------:R-:W-:Y:S01]  /*a070*/  @!P4 IMAD.IADD R15, R15, 0x1, -R27.reuse ;  /* 0x000000010f0fc824 */ /* 0x100fe200078e0a1b */
[----:B------:R1:W-:Y:S01]  /*a080*/  STL [R1+0xcc], R6 ;  /* 0x0000cc0601007387 */ /* 0x0003e20000100800 */
[----:B------:R-:W-:Y:S01]  /*a090*/  IMAD.MOV R4, RZ, RZ, -R4 ;  /* 0x000000ffff047224 */ /* 0x000fe200078e0a04 */
[----:B------:R-:W-:Y:S01]  /*a0a0*/  ISETP.GE.AND P4, PT, R2, RZ, PT ;  /* 0x000000ff0200720c */ /* 0x000fe20003f86270 */
[----:B------:R-:W-:Y:S01]  /*a0b0*/  @!P1 IMAD.IADD R17, R17, 0x1, -R27 ;  /* 0x0000000111119824 */ /* 0x000fe200078e0a1b */
[C---:B------:R-:W-:Y:S01]  /*a0c0*/  ISETP.GT.U32.AND P1, PT, R27.reuse, R15, PT ;  /* 0x0000000f1b00720c */ /* 0x040fe20003f24070 */
[----:B------:R-:W-:Y:S01]  /*a0d0*/  IMAD R18, R27, R4, R18 ;  /* 0x000000041b127224 */ /* 0x000fe200078e0212 */
[C---:B------:R-:W-:Y:S01]  /*a0e0*/  IADD3 R16, R5.reuse, 0x78, RZ ;  /* 0x0000007805107810 */ /* 0x040fe20007ffe0ff */
[----:B------:R-:W-:Y:S01]  /*a0f0*/  IMAD.MOV.U32 R21, RZ, RZ, R12 ;  /* 0x000000ffff157224 */ /* 0x000fe200078e000c */
[----:B------:R-:W-:Y:S01]  /*a100*/  IADD3 R24, R5, 0x3c, RZ ;  /* 0x0000003c05187810 */ /* 0x000fe20007ffe0ff */
[----:B0-----:R-:W-:Y:S01]  /*a110*/  IMAD.MOV.U32 R7, RZ, RZ, R23 ;  /* 0x000000ffff077224 */ /* 0x001fe200078e0017 */
[----:B------:R-:W-:Y:S01]  /*a120*/  IABS R20, R16 ;  /* 0x0000001000147213 */ /* 0x000fe20000000000 */
[----:B-1----:R-:W-:-:S02]  /*a130*/  IMAD.MOV.U32 R6, RZ, RZ, R11 ;  /* 0x000000ffff067224 */ /* 0x002fc400078e000b */
[----:B------:R-:W-:Y:S02]  /*a140*/  IMAD.MOV.U32 R11, RZ, RZ, R14 ;  /* 0x000000ffff0b7224 */ /* 0x000fe400078e000e */
[----:B------:R-:W-:Y:S01]  /*a150*/  @!P3 IMAD.MOV R6, RZ, RZ, -R6 ;  /* 0x000000ffff06b224 */ /* 0x000fe200078e0a06 */
[C---:B------:R-:W-:Y:S01]  /*a160*/  ISETP.GT.U32.AND P3, PT, R27.reuse, R17, PT ;  /* 0x000000111b00720c */ /* 0x040fe20003f64070 */
[----:B------:R-:W-:Y:S01]  /*a170*/  @!P5 IMAD.MOV R11, RZ, RZ, -R11 ;  /* 0x000000ffff0bd224 */ /* 0x000fe200078e0a0b */
[----:B------:R-:W-:Y:S01]  /*a180*/  ISETP.GT.U32.AND P5, PT, R27, R18, PT ;  /* 0x000000121b00720c */ /* 0x000fe20003fa4070 */
[----:B------:R-:W-:-:S04]  /*a190*/  IMAD.HI.U32 R2, R0, R21, RZ ;  /* 0x0000001500027227 */ /* 0x000fc800078e00ff */
[----:B------:R-:W-:Y:S01]  /*a1a0*/  @!P6 IMAD.MOV R7, RZ, RZ, -R7 ;  /* 0x000000ffff07e224 */ /* 0x000fe200078e0a07 */
[----:B------:R-:W-:Y:S01]  /*a1b0*/  ISETP.GE.AND P6, PT, R3, RZ, PT ;  /* 0x000000ff0300720c */ /* 0x000fe20003fc6270 */
[----:B------:R-:W-:Y:S01]  /*a1c0*/  IMAD.MOV R2, RZ, RZ, -R2 ;  /* 0x000000ffff027224 */ /* 0x000fe200078e0a02 */
[----:B------:R-:W-:Y:S01]  /*a1d0*/  IADD3 R3, R5, 0x7e, RZ ;  /* 0x0000007e05037810 */ /* 0x000fe20007ffe0ff */
[----:B------:R-:W-:Y:S01]  /*a1e0*/  @!P1 IMAD.IADD R15, R15, 0x1, -R27 ;  /* 0x000000010f0f9824 */ /* 0x000fe200078e0a1b */
[----:B------:R-:W-:Y:S01]  /*a1f0*/  STL [R1+0xc8], R7 ;  /* 0x0000c80701007387 */ /* 0x000fe20000100800 */
[----:B------:R-:W-:Y:S01]  /*a200*/  IMAD R21, R27, R2, R21 ;  /* 0x000000021b157224 */ /* 0x000fe200078e0215 */
[----:B------:R-:W-:Y:S01]  /*a210*/  ISETP.GE.AND P1, PT, R19, RZ, PT ;  /* 0x000000ff1300720c */ /* 0x000fe20003f26270 */
[--C-:B------:R-:W-:Y:S01]  /*a220*/  @!P5 IMAD.IADD R18, R18, 0x1, -R27.reuse ;  /* 0x000000011212d824 */ /* 0x100fe200078e0a1b */
[----:B------:R0:W-:Y:S01]  /*a230*/  STL [R1+0xc4], R6 ;  /* 0x0000c40601007387 */ /* 0x0001e20000100800 */
[----:B------:R-:W-:Y:S01]  /*a240*/  IABS R19, R19 ;  /* 0x0000001300137213 */ /* 0x000fe20000000000 */
[----:B------:R-:W-:Y:S01]  /*a250*/  @!P3 IMAD.IADD R17, R17, 0x1, -R27 ;  /* 0x000000011111b824 */ /* 0x000fe200078e0a1b */
[----:B------:R-:W-:Y:S01]  /*a260*/  ISETP.GT.U32.AND P3, PT, R27, R21, PT ;  /* 0x000000151b00720c */ /* 0x000fe20003f64070 */
[----:B------:R-:W-:Y:S01]  /*a270*/  STL [R1+0xbb8], R11 ;  /* 0x000bb80b01007387 */ /* 0x000fe20000100800 */
[----:B------:R-:W-:Y:S01]  /*a280*/  IADD3 R2, R5, 0x7c, RZ ;  /* 0x0000007c05027810 */ /* 0x000fe20007ffe0ff */
[----:B------:R-:W-:Y:S01]  /*a290*/  IMAD.HI.U32 R12, R0, R19, RZ ;  /* 0x00000013000c7227 */ /* 0x000fe200078e00ff */
[----:B------:R-:W-:-:S02]  /*a2a0*/  IABS R4, R3 ;  /* 0x0000000300047213 */ /* 0x000fc40000000000 */
[----:B------:R-:W-:Y:S01]  /*a2b0*/  IABS R14, R2 ;  /* 0x00000002000e7213 */ /* 0x000fe20000000000 */
[----:B0-----:R-:W-:Y:S01]  /*a2c0*/  IMAD.MOV.U32 R6, RZ, RZ, R15 ;  /* 0x000000ffff067224 */ /* 0x001fe200078e000f */
[----:B------:R-:W-:Y:S01]  /*a2d0*/  ISETP.GE.AND P5, PT, R3, RZ, PT ;  /* 0x000000ff0300720c */ /* 0x000fe20003fa6270 */
[----:B------:R-:W-:Y:S02]  /*a2e0*/  IMAD.MOV R12, RZ, RZ, -R12 ;  /* 0x000000ffff0c7224 */ /* 0x000fe400078e0a0c */
[----:B------:R-:W-:Y:S01]  /*a2f0*/  @!P2 IMAD.MOV R6, RZ, RZ, -R6 ;  /* 0x000000ffff06a224 */ /* 0x000fe200078e0a06 */
[C---:B------:R-:W-:Y:S01]  /*a300*/  ISETP.GT.U32.AND P2, PT, R27.reuse, R18, PT ;  /* 0x000000121b00720c */ /* 0x040fe20003f44070 */
[----:B------:R-:W-:Y:S01]  /*a310*/  IMAD R19, R27, R12, R19 ;  /* 0x0000000c1b137224 */ /* 0x000fe200078e0213 */
[----:B------:R-:W-:Y:S01]  /*a320*/  IADD3 R12, R5, 0x76, RZ ;  /* 0x00000076050c7810 */ /* 0x000fe20007ffe0ff */
[----:B------:R-:W-:Y:S01]  /*a330*/  @!P3 IMAD.IADD R21, R21, 0x1, -R27 ;  /* 0x000000011515b824 */ /* 0x000fe200078e0a1b */
[----:B------:R0:W-:Y:S01]  /*a340*/  STL [R1+0x64], R6 ;  /* 0x0000640601007387 */ /* 0x0001e20000100800 */
[----:B------:R-:W-:-:S02]  /*a350*/  IMAD.MOV.U32 R15, RZ, RZ, R4 ;  /* 0x000000ffff0f7224 */ /* 0x000fc400078e0004 */
[----:B------:R-:W-:Y:S01]  /*a360*/  IMAD.HI.U32 R3, R0, R14, RZ ;  /* 0x0000000e00037227 */ /* 0x000fe200078e00ff */
[----:B------:R-:W-:-:S03]  /*a370*/  ISETP.GT.U32.AND P3, PT, R27, R21, PT ;  /* 0x000000151b00720c */ /* 0x000fc60003f64070 */
[----:B------:R-:W-:-:S04]  /*a380*/  IMAD.HI.U32 R4, R0, R15, RZ ;  /* 0x0000000f00047227 */ /* 0x000fc800078e00ff */
[----:B------:R-:W-:Y:S01]  /*a390*/  @!P2 IMAD.IADD R18, R18, 0x1, -R27 ;  /* 0x000000011212a824 */ /* 0x000fe200078e0a1b */
[----:B------:R-:W-:Y:S01]  /*a3a0*/  ISETP.GT.U32.AND P2, PT, R27, R19, PT ;  /* 0x000000131b00720c */ /* 0x000fe20003f44070 */
[----:B0-----:R-:W-:Y:S01]  /*a3b0*/  IMAD.MOV.U32 R6, RZ, RZ, R17 ;  /* 0x000000ffff067224 */ /* 0x001fe200078e0011 */
[----:B------:R-:W-:Y:S01]  /*a3c0*/  IABS R17, R12 ;  /* 0x0000000c00117213 */ /* 0x000fe20000000000 */
[----:B------:R-:W-:Y:S02]  /*a3d0*/  IMAD.MOV R3, RZ, RZ, -R3 ;  /* 0x000000ffff037224 */ /* 0x000fe400078e0a03 */
[----:B------:R-:W-:Y:S01]  /*a3e0*/  @!P0 IMAD.MOV R6, RZ, RZ, -R6 ;  /* 0x000000ffff068224 */ /* 0x000fe200078e0a06 */
[----:B------:R-:W-:Y:S01]  /*a3f0*/  ISETP.GE.AND P0, PT, R2, RZ, PT ;  /* 0x000000ff0200720c */ /* 0x000fe20003f06270 */
[----:B------:R-:W-:Y:S01]  /*a400*/  IMAD.MOV R4, RZ, RZ, -R4 ;  /* 0x000000ffff047224 */ /* 0x000fe200078e0a04 */
[----:B------:R-:W-:Y:S01]  /*a410*/  IADD3 R2, R5, 0x7a, RZ ;  /* 0x0000007a05027810 */ /* 0x000fe20007ffe0ff */
[C---:B------:R-:W-:Y:S01]  /*a420*/  IMAD R14, R27.reuse, R3, R14 ;  /* 0x000000031b0e7224 */ /* 0x040fe200078e020e */
[----:B------:R0:W-:Y:S01]  /*a430*/  STL [R1+0xbc], R6 ;  /* 0x0000bc0601007387 */ /* 0x0001e20000100800 */
[----:B------:R-:W-:Y:S01]  /*a440*/  IMAD R15, R27, R4, R15 ;  /* 0x000000041b0f7224 */ /* 0x000fe200078e020f */
[----:B------:R-:W-:Y:S01]  /*a450*/  IABS R4, R2 ;  /* 0x0000000200047213 */ /* 0x000fe20000000000 */
[--C-:B------:R-:W-:Y:S01]  /*a460*/  @!P2 IMAD.IADD R19, R19, 0x1, -R27.reuse ;  /* 0x000000011313a824 */ /* 0x100fe200078e0a1b */
[----:B------:R-:W-:Y:S01]  /*a470*/  IADD3 R3, R5, 0x74, RZ ;  /* 0x0000007405037810 */ /* 0x000fe20007ffe0ff */
[----:B------:R-:W-:Y:S01]  /*a480*/  @!P3 IMAD.IADD R21, R21, 0x1, -R27 ;  /* 0x000000011515b824 */ /* 0x000fe200078e0a1b */
[----:B------:R-:W-:-:S02]  /*a490*/  ISETP.GT.U32.AND P3, PT, R27, R15, PT ;  /* 0x0000000f1b00720c */ /* 0x000fc40003f64070 */
        /* <DEDUP_REMOVED lines=25> */
[--C-:B------:R-:W-:Y:S02]  /*a630*/  @!P4 IMAD.IADD R14, R14, 0x1, -R27.reuse ;  /* 0x000000010e0ec824 */ /* 0x100fe400078e0a1b */
[----:B------:R-:W-:Y:S02]  /*a640*/  @!P2 IMAD.IADD R2, R2, 0x1, -R27 ;  /* 0x000000010202a824 */ /* 0x000fe400078e0a1b */
[----:B------:R-:W-:-:S02]  /*a650*/  @!P1 IMAD.MOV R6, RZ, RZ, -R6 ;  /* 0x000000ffff069224 */ /* 0x000fc400078e0a06 */
[----:B------:R-:W-:Y:S01]  /*a660*/  IMAD.MOV R21, RZ, RZ, -R21 ;  /* 0x000000ffff157224 */ /* 0x000fe200078e0a15 */
[C---:B------:R-:W-:Y:S01]  /*a670*/  ISETP.GT.U32.AND P1, PT, R27.reuse, R2, PT ;  /* 0x000000021b00720c */ /* 0x040fe20003f24070 */
[----:B------:R-:W-:Y:S01]  /*a680*/  IMAD R17, R27, R4, R17 ;  /* 0x000000041b117224 */ /* 0x000fe200078e0211 */
[----:B------:R0:W-:Y:S01]  /*a690*/  STL [R1+0x9c], R6 ;  /* 0x00009c0601007387 */ /* 0x0001e20000100800 */
[----:B------:R-:W-:Y:S01]  /*a6a0*/  @!P3 IMAD.IADD R15, R15, 0x1, -R27 ;  /* 0x000000010f0fb824 */ /* 0x000fe200078e0a1b */
[----:B------:R-:W-:Y:S01]  /*a6b0*/  ISETP.GE.AND P3, PT, R16, RZ, PT ;  /* 0x000000ff1000720c */ /* 0x000fe20003f66270 */
[C---:B------:R-:W-:Y:S01]  /*a6c0*/  IMAD R13, R27.reuse, R18, R13 ;  /* 0x000000121b0d7224 */ /* 0x040fe200078e020d */
[C---:B------:R-:W-:Y:S01]  /*a6d0*/  ISETP.GT.U32.AND P4, PT, R27.reuse, R17, PT ;  /* 0x000000111b00720c */ /* 0x040fe20003f84070 */
[----:B------:R-:W-:Y:S01]  /*a6e0*/  IMAD R16, R27, R21, R20 ;  /* 0x000000151b107224 */ /* 0x000fe200078e0214 */
[----:B------:R-:W-:Y:S01]  /*a6f0*/  IADD3 R4, R5, 0x72, RZ ;  /* 0x0000007205047810 */ /* 0x000fe20007ffe0ff */
[----:B------:R-:W-:-:S02]  /*a700*/  IMAD.MOV.U32 R7, RZ, RZ, R15 ;  /* 0x000000ffff077224 */ /* 0x000fc400078e000f */
[----:B0-----:R-:W-:Y:S01]  /*a710*/  IMAD.MOV.U32 R6, RZ, RZ, R14 ;  /* 0x000000ffff067224 */ /* 0x001fe200078e000e */
[C---:B------:R-:W-:Y:S01]  /*a720*/  ISETP.GT.U32.AND P2, PT, R27.reuse, R16, PT ;  /* 0x000000101b00720c */ /* 0x040fe20003f44070 */
[----:B------:R-:W-:Y:S01]  /*a730*/  @!P5 IMAD.MOV R7, RZ, RZ, -R7 ;  /* 0x000000ffff07d224 */ /* 0x000fe200078e0a07 */
[----:B------:R-:W-:Y:S01]  /*a740*/  IABS R18, R4 ;  /* 0x0000000400127213 */ /* 0x000fe20000000000 */
[----:B------:R-:W-:Y:S01]  /*a750*/  @!P0 IMAD.MOV R6, RZ, RZ, -R6 ;  /* 0x000000ffff068224 */ /* 0x000fe200078e0a06 */
[----:B------:R-:W-:Y:S01]  /*a760*/  ISETP.GT.U32.AND P0, PT, R27, R13, PT ;  /* 0x0000000d1b00720c */ /* 0x000fe20003f04070 */
[--C-:B------:R-:W-:Y:S01]  /*a770*/  @!P1 IMAD.IADD R2, R2, 0x1, -R27.reuse ;  /* 0x0000000102029824 */ /* 0x100fe200078e0a1b */
[----:B------:R-:W-:Y:S01]  /*a780*/  ISETP.GE.AND P5, PT, R12, RZ, PT ;  /* 0x000000ff0c00720c */ /* 0x000fe20003fa6270 */
[----:B------:R-:W-:Y:S01]  /*a790*/  STL [R1+0xa8], R7 ;  /* 0x0000a80701007387 */ /* 0x000fe20000100800 */
[----:B------:R-:W-:Y:S01]  /*a7a0*/  IADD3 R12, R5, 0x70, RZ ;  /* 0x00000070050c7810 */ /* 0x000fe20007ffe0ff */
[----:B------:R-:W-:Y:S01]  /*a7b0*/  IMAD.MOV.U32 R15, RZ, RZ, R18 ;  /* 0x000000ffff0f7224 */ /* 0x000fe200078e0012 */
[----:B------:R-:W-:Y:S01]  /*a7c0*/  ISETP.GE.AND P1, PT, R3, RZ, PT ;  /* 0x000000ff0300720c */ /* 0x000fe20003f26270 */
[----:B------:R0:W-:Y:S01]  /*a7d0*/  STL [R1+0xb4], R6 ;  /* 0x0000b40601007387 */ /* 0x0001e20000100800 */
[--C-:B------:R-:W-:Y:S01]  /*a7e0*/  @!P4 IMAD.IADD R17, R17, 0x1, -R27.reuse ;  /* 0x000000011111c824 */ /* 0x100fe200078e0a1b */
[----:B------:R-:W-:Y:S01]  /*a7f0*/  IABS R18, R12 ;  /* 0x0000000c00127213 */ /* 0x000fe20000000000 */
[----:B------:R-:W-:Y:S01]  /*a800*/  @!P2 IMAD.IADD R16, R16, 0x1, -R27 ;  /* 0x000000011010a824 */ /* 0x000fe200078e0a1b */
[----:B------:R-:W-:Y:S01]  /*a810*/  ISETP.GE.AND P2, PT, R4, RZ, PT ;  /* 0x000000ff0400720c */ /* 0x000fe20003f46270 */
[----:B------:R-:W-:Y:S01]  /*a820*/  IMAD.HI.U32 R14, R0, R15, RZ ;  /* 0x0000000f000e7227 */ /* 0x000fe200078e00ff */
[----:B------:R-:W-:-:S02]  /*a830*/  IADD3 R4, R5, 0x6e, RZ ;  /* 0x0000006e05047810 */ /* 0x000fc40007ffe0ff */
[----:B------:R-:W-:Y:S01]  /*a840*/  ISETP.GT.U32.AND P4, PT, R27, R16, PT ;  /* 0x000000101b00720c */ /* 0x000fe20003f84070 */
[----:B------:R-:W-:Y:S01]  /*a850*/  @!P0 IMAD.IADD R13, R13, 0x1, -R27 ;  /* 0x000000010d0d8824 */ /* 0x000fe200078e0a1b */
[----:B------:R-:W-:Y:S01]  /*a860*/  IADD3 R3, R5, 0x6c, RZ ;  /* 0x0000006c05037810 */ /* 0x000fe20007ffe0ff */
[----:B0-----:R-:W-:Y:S01]  /*a870*/  IMAD.MOV.U32 R6, RZ, RZ, R2 ;  /* 0x000000ffff067224 */ /* 0x001fe200078e0002 */
[----:B------:R-:W-:Y:S01]  /*a880*/  IABS R19, R4 ;  /* 0x0000000400137213 */ /* 0x000fe20000000000 */
[----:B------:R-:W-:Y:S01]  /*a890*/  IMAD.HI.U32 R2, R0, R18, RZ ;  /* 0x0000001200027227 */ /* 0x000fe200078e00ff */
[----:B------:R-:W-:-:S03]  /*a8a0*/  ISETP.GT.U32.AND P0, PT, R27, R13, PT ;  /* 0x0000000d1b00720c */ /* 0x000fc60003f04070 */
[----:B------:R-:W-:Y:S01]  /*a8b0*/  @!P6 IMAD.MOV R6, RZ, RZ, -R6 ;  /* 0x000000ffff06e224 */ /* 0x000fe200078e0a06 */
[C---:B------:R-:W-:Y:S01]  /*a8c0*/  ISETP.GT.U32.AND P6, PT, R27.reuse, R17, PT ;  /* 0x000000111b00720c */ /* 0x040fe20003fc4070 */
[----:B------:R-:W-:Y:S02]  /*a8d0*/  IMAD.MOV R14, RZ, RZ, -R14 ;  /* 0x000000ffff0e7224 */ /* 0x000fe400078e0a0e */
[----:B------:R-:W-:Y:S01]  /*a8e0*/  IMAD.MOV R2, RZ, RZ, -R2 ;  /* 0x000000ffff027224 */ /* 0x000fe200078e0a02 */
[----:B------:R0:W-:Y:S01]  /*a8f0*/  STL [R1+0x3a4], R6 ;  /* 0x0003a40601007387 */ /* 0x0001e20000100800 */
[----:B------:R-:W-:Y:S01]  /*a900*/  IMAD R15, R27, R14, R15 ;  /* 0x0000000e1b0f7224 */ /* 0x000fe200078e020f */
[----:B------:R-:W-:Y:S01]  /*a910*/  IADD3 R14, R5, 0x6a, RZ ;  /* 0x0000006a050e7810 */ /* 0x000fe20007ffe0ff */
[----:B------:R-:W-:Y:S01]  /*a920*/  IMAD R18, R27, R2, R18 ;  /* 0x000000021b127224 */ /* 0x000fe200078e0212 */
[----:B------:R-:W-:Y:S01]  /*a930*/  IABS R2, R3 ;  /* 0x0000000300027213 */ /* 0x000fe20000000000 */
[--C-:B------:R-:W-:Y:S01]  /*a940*/  @!P0 IMAD.IADD R13, R13, 0x1, -R27.reuse ;  /* 0x000000010d0d8824 */ /* 0x100fe200078e0a1b */
[----:B------:R-:W-:Y:S01]  /*a950*/  IABS R20, R14 ;  /* 0x0000000e00147213 */ /* 0x000fe20000000000 */
[--C-:B------:R-:W-:Y:S01]  /*a960*/  @!P4 IMAD.IADD R16, R16, 0x1, -R27.reuse ;  /* 0x000000011010c824 */ /* 0x100fe200078e0a1b */
[----:B------:R-:W-:Y:S01]  /*a970*/  ISETP.GE.AND P0, PT, R12, RZ, PT ;  /* 0x000000ff0c00720c */ /* 0x000fe20003f06270 */
[----:B------:R-:W-:Y:S01]  /*a980*/  @!P6 IMAD.IADD R17, R17, 0x1, -R27 ;  /* 0x000000011111e824 */ /* 0x000fe200078e0a1b */
[C---:B------:R-:W-:Y:S01]  /*a990*/  ISETP.GT.U32.AND P6, PT, R27.reuse, R18, PT ;  /* 0x000000121b00720c */ /* 0x040fe20003fc4070 */
[----:B------:R-:W-:Y:S01]  /*a9a0*/  IMAD.MOV.U32 R12, RZ, RZ, R20 ;  /* 0x000000ffff0c7224 */ /* 0x000fe200078e0014 */
[----:B------:R-:W-:Y:S01]  /*a9b0*/  ISETP.GT.U32.AND P4, PT, R27, R15, PT ;  /* 0x0000000f1b00720c */ /* 0x000fe20003f84070 */
[----:B------:R-:W-:-:S04]  /*a9c0*/  IMAD.HI.U32 R20, R0, R19, RZ ;  /* 0x0000001300147227 */ /* 0x000fc800078e00ff */
[----:B0-----:R-:W-:Y:S02]  /*a9d0*/  IMAD.MOV.U32 R6, RZ, RZ, R16 ;  /* 0x000000ffff067224 */ /* 0x001fe400078e0010 */
[----:B------:R-:W-:-:S04]  /*a9e0*/  IMAD.HI.U32 R21, R0, R2, RZ ;  /* 0x0000000200157227 */ /* 0x000fc800078e00ff */
[----:B------:R-:W-:Y:S02]  /*a9f0*/  IMAD.MOV R20, RZ, RZ, -R20 ;  /* 0x000000ffff147224 */ /* 0x000fe400078e0a14 */
[----:B------:R-:W-:Y:S02]  /*aa00*/  @!P3 IMAD.MOV R6, RZ, RZ, -R6 ;  /* 0x000000ffff06b224 */ /* 0x000fe400078e0a06 */
[----:B------:R-:W-:Y:S02]  /*aa10*/  IMAD.MOV R16, RZ, RZ, -R21 ;  /* 0x000000ffff107224 */ /* 0x000fe400078e0a15 */
[----:B------:R-:W-:Y:S01]  /*aa20*/  @!P6 IMAD.IADD R18, R18, 0x1, -R27 ;  /* 0x000000011212e824 */ /* 0x000fe200078e0a1b */
[----:B------:R0:W-:Y:S01]  /*aa30*/  STL [R1+0xa4], R6 ;  /* 0x0000a40601007387 */ /* 0x0001e20000100800 */
[----:B------:R-:W-:Y:S01]  /*aa40*/  IMAD R19, R27, R20, R19 ;  /* 0x000000141b137224 */ /* 0x000fe200078e0213 */
[----:B------:R-:W-:Y:S01]  /*aa50*/  IADD3 R20, R5, 0x68, RZ ;  /* 0x0000006805147810 */ /* 0x000fe20007ffe0ff */
[----:B------:R-:W-:Y:S01]  /*aa60*/  IMAD.MOV.U32 R7, RZ, RZ, R17 ;  /* 0x000000ffff077224 */ /* 0x000fe200078e0011 */
[----:B------:R-:W-:Y:S01]  /*aa70*/  ISETP.GT.U32.AND P3, PT, R27, R18, PT ;  /* 0x000000121b00720c */ /* 0x000fe20003f64070 */
[----:B------:R-:W-:Y:S01]  /*aa80*/  @!P4 IMAD.IADD R15, R15, 0x1, -R27 ;  /* 0x000000010f0fc824 */ /* 0x000fe200078e0a1b */
[----:B------:R-:W-:Y:S01]  /*aa90*/  ISETP.GE.AND P4, PT, R4, RZ, PT ;  /* 0x000000ff0400720c */ /* 0x000fe20003f86270 */
[----:B------:R-:W-:Y:S01]  /*aaa0*/  IMAD R2, R27, R16, R2 ;  /* 0x000000101b027224 */ /* 0x000fe200078e0202 */
[----:B------:R-:W-:Y:S01]  /*aab0*/  IADD3 R17, R5, 0x60, RZ ;  /* 0x0000006005117810 */ /* 0x000fe20007ffe0ff */
[----:B------:R-:W-:Y:S01]  /*aac0*/  @!P5 IMAD.MOV R7, RZ, RZ, -R7 ;  /* 0x000000ffff07d224 */ /* 0x000fe200078e0a07 */
[C---:B------:R-:W-:Y:S01]  /*aad0*/  ISETP.GT.U32.AND P5, PT, R27.reuse, R19, PT ;  /* 0x000000131b00720c */ /* 0x040fe20003fa4070 */
[----:B0-----:R-:W-:Y:S01]  /*aae0*/  IMAD.MOV.U32 R6, RZ, RZ, R13 ;  /* 0x000000ffff067224 */ /* 0x001fe200078e000d */
[C---:B------:R-:W-:Y:S01]  /*aaf0*/  ISETP.GT.U32.AND P6, PT, R27.reuse, R15, PT ;  /* 0x0000000f1b00720c */ /* 0x040fe20003fc4070 */
[----:B------:R-:W-:Y:S01]  /*ab00*/  IMAD.HI.U32 R4, R0, R12, RZ ;  /* 0x0000000c00047227 */ /* 0x000fe200078e00ff */
[----:B------:R-:W-:Y:S03]  /*ab10*/  STL [R1+0x90], R7 ;  /* 0x0000900701007387 */ /* 0x000fe60000100800 */
[----:B------:R-:W-:Y:S01]  /*ab20*/  @!P1 IMAD.MOV R6, RZ, RZ, -R6 ;  /* 0x000000ffff069224 */ /* 0x000fe200078e0a06 */
[----:B------:R-:W-:Y:S01]  /*ab30*/  ISETP.GT.U32.AND P1, PT, R27, R2, PT ;  /* 0x000000021b00720c */ /* 0x000fe20003f24070 */
[----:B------:R-:W-:-:S02]  /*ab40*/  IMAD.MOV R4, RZ, RZ, -R4 ;  /* 0x000000ffff047224 */ /* 0x000fc400078e0a04 */
[--C-:B------:R-:W-:Y:S01]  /*ab50*/  @!P3 IMAD.IADD R18, R18, 0x1, -R27.reuse ;  /* 0x000000011212b824 */ /* 0x100fe200078e0a1b */
[----:B------:R0:W-:Y:S01]  /*ab60*/  STL [R1+0x94], R6 ;  /* 0x0000940601007387 */ /* 0x0001e20000100800 */
[----:B------:R-:W-:Y:S01]  /*ab70*/  IMAD R12, R27, R4, R12 ;  /* 0x000000041b0c7224 */ /* 0x000fe200078e020c */
[----:B------:R-:W-:Y:S01]  /*ab80*/  IABS R4, R20 ;  /* 0x0000001400047213 */ /* 0x000fe20000000000 */
[--C-:B------:R-:W-:Y:S01]  /*ab90*/  @!P5 IMAD.IADD R19, R19, 0x1, -R27.reuse ;  /* 0x000000011313d824 */ /* 0x100fe200078e0a1b */
[----:B------:R-:W-:Y:S01]  /*aba0*/  ISETP.GE.AND P5, PT, R14, RZ, PT ;  /* 0x000000ff0e00720c */ /* 0x000fe20003fa6270 */
[--C-:B------:R-:W-:Y:S01]  /*abb0*/  @!P6 IMAD.IADD R15, R15, 0x1, -R27.reuse ;  /* 0x000000010f0fe824 */ /* 0x100fe200078e0a1b */
[----:B------:R-:W-:Y:S01]  /*abc0*/  ISETP.GT.U32.AND P3, PT, R27, R12, PT ;  /* 0x0000000c1b00720c */ /* 0x000fe20003f64070 */
[----:B------:R-:W-:Y:S01]  /*abd0*/  IMAD.HI.U32 R16, R0, R4, RZ ;  /* 0x0000000400107227 */ /* 0x000fe200078e00ff */
[----:B------:R-:W-:Y:S02]  /*abe0*/  ISETP.GE.AND P6, PT, R3, RZ, PT ;  /* 0x000000ff0300720c */ /* 0x000fe40003fc6270 */
[----:B------:R-:W-:Y:S01]  /*abf0*/  IADD3 R3, R5, 0x66, RZ ;  /* 0x0000006605037810 */ /* 0x000fe20007ffe0ff */
[----:B------:R-:W-:Y:S01]  /*ac00*/  @!P1 IMAD.IADD R2, R2, 0x1, -R27 ;  /* 0x0000000102029824 */ /* 0x000fe200078e0a1b */
[----:B------:R-:W-:Y:S01]  /*ac10*/  ISETP.GT.U32.AND P1, PT, R27, R19, PT ;  /* 0x000000131b00720c */ /* 0x000fe20003f24070 */
[----:B------:R-:W-:Y:S01]  /*ac20*/  IMAD.MOV R16, RZ, RZ, -R16 ;  /* 0x000000ffff107224 */ /* 0x000fe200078e0a10 */
[----:B------:R-:W-:Y:S01]  /*ac30*/  IABS R13, R3 ;  /* 0x00000003000d7213 */ /* 0x000fe20000000000 */
[----:B0-----:R-:W-:Y:S01]  /*ac40*/  IMAD.MOV.U32 R6, RZ, RZ, R15 ;  /* 0x000000ffff067224 */ /* 0x001fe200078e000f */
[----:B------:R-:W-:Y:S01]  /*ac50*/  IADD3 R14, R5, 0x64, RZ ;  /* 0x00000064050e7810 */ /* 0x000fe20007ffe0ff */
[----:B------:R-:W-:Y:S01]  /*ac60*/  IMAD R4, R27, R16, R4 ;  /* 0x000000101b047224 */ /* 0x000fe200078e0204 */
[----:B------:R-:W-:Y:S01]  /*ac70*/  IADD3 R16, R5, 0x62, RZ ;  /* 0x0000006205107810 */ /* 0x000fe20007ffe0ff */
[----:B------:R-:W-:Y:S01]  /*ac80*/  @!P3 IMAD.IADD R12, R12, 0x1, -R27 ;  /* 0x000000010c0cb824 */ /* 0x000fe200078e0a1b */
[----:B------:R-:W-:Y:S01]  /*ac90*/  ISETP.GT.U32.AND P3, PT, R27, R2, PT ;  /* 0x000000021b00720c */ /* 0x000fe20003f64070 */
[----:B------:R-:W-:Y:S01]  /*aca0*/  IMAD.HI.U32 R15, R0, R13, RZ ;  /* 0x0000000d000f7227 */ /* 0x000fe200078e00ff */
[----:B------:R-:W-:-:S03]  /*acb0*/  IABS R22, R14 ;  /* 0x0000000e00167213 */ /* 0x000fc60000000000 */
[----:B------:R-:W-:Y:S01]  /*acc0*/  @!P1 IMAD.IADD R19, R19, 0x1, -R27 ;  /* 0x0000000113139824 */ /* 0x000fe200078e0a1b */
[C---:B------:R-:W-:Y:S01]  /*acd0*/  ISETP.GT.U32.AND P1, PT, R27.reuse, R4, PT ;  /* 0x000000041b00720c */ /* 0x040fe20003f24070 */
[----:B------:R-:W-:Y:S02]  /*ace0*/  IMAD.MOV R15, RZ, RZ, -R15 ;  /* 0x000000ffff0f7224 */ /* 0x000fe400078e0a0f */
[----:B------:R-:W-:Y:S01]  /*acf0*/  @!P2 IMAD.MOV R6, RZ, RZ, -R6 ;  /* 0x000000ffff06a224 */ /* 0x000fe200078e0a06 */
[C---:B------:R-:W-:Y:S01]  /*ad00*/  ISETP.GT.U32.AND P2, PT, R27.reuse, R12, PT ;  /* 0x0000000c1b00720c */ /* 0x040fe20003f44070 */
[C---:B------:R-:W-:Y:S01]  /*ad10*/  IMAD R13, R27.reuse, R15, R13 ;  /* 0x0000000f1b0d7224 */ /* 0x040fe200078e020d */
[----:B------:R-:W-:Y:S01]  /*ad20*/  IABS R15, R16 ;  /* 0x00000010000f7213 */ /* 0x000fe20000000000 */
[----:B------:R-:W-:Y:S01]  /*ad30*/  @!P3 IMAD.IADD R2, R2, 0x1, -R27 ;  /* 0x000000010202b824 */ /* 0x000fe200078e0a1b */
[----:B------:R0:W-:Y:S01]  /*ad40*/  STL [R1+0x98], R6 ;  /* 0x0000980601007387 */ /* 0x0001e20000100800 */
[----:B------:R-:W-:Y:S01]  /*ad50*/  IMAD.MOV.U32 R7, RZ, RZ, R18 ;  /* 0x000000ffff077224 */ /* 0x000fe200078e0012 */
[----:B------:R-:W-:Y:S01]  /*ad60*/  ISETP.GT.U32.AND P3, PT, R27, R13, PT ;  /* 0x0000000d1b00720c */ /* 0x000fe20003f64070 */
[----:B------:R-:W-:-:S04]  /*ad70*/  IMAD.HI.U32 R23, R0, R22, RZ ;  /* 0x0000001600177227 */ /* 0x000fc800078e00ff */
[----:B------:R-:W-:Y:S01]  /*ad80*/  @!P1 IMAD.IADD R4, R4, 0x1, -R27 ;  /* 0x0000000104049824 */ /* 0x000fe200078e0a1b */
[----:B------:R-:W-:Y:S01]  /*ad90*/  ISETP.GE.AND P1, PT, R3, RZ, PT ;  /* 0x000000ff0300720c */ /* 0x000fe20003f26270 */
[----:B------:R-:W-:Y:S02]  /*ada0*/  @!P0 IMAD.MOV R7, RZ, RZ, -R7 ;  /* 0x000000ffff078224 */ /* 0x000fe400078e0a07 */
[----:B0-----:R-:W-:Y:S01]  /*adb0*/  IMAD.MOV.U32 R6, RZ, RZ, R19 ;  /* 0x000000ffff067224 */ /* 0x001fe200078e0013 */
[----:B------:R-:W-:Y:S01]  /*adc0*/  ISETP.GT.U32.AND P0, PT, R27, R4, PT ;  /* 0x000000041b00720c */ /* 0x000fe20003f04070 */
[----:B------:R-:W-:Y:S01]  /*add0*/  IMAD.MOV R23, RZ, RZ, -R23 ;  /* 0x000000ffff177224 */ /* 0x000fe200078e0a17 */
[----:B------:R-:W-:Y:S01]  /*ade0*/  STL [R1+0x8c], R7 ;  /* 0x00008c0701007387 */ /* 0x000fe20000100800 */
[----:B------:R-:W-:Y:S02]  /*adf0*/  @!P4 IMAD.MOV R6, RZ, RZ, -R6 ;  /* 0x000000ffff06c224 */ /* 0x000fe400078e0a06 */
[----:B------:R-:W-:Y:S01]  /*ae00*/  @!P2 IMAD.IADD R12, R12, 0x1, -R27 ;  /* 0x000000010c0ca824 */ /* 0x000fe200078e0a1b */
[----:B------:R-:W-:Y:S01]  /*ae10*/  ISETP.GE.AND P2, PT, R20, RZ, PT ;  /* 0x000000ff1400720c */ /* 0x000fe20003f46270 */
[----:B------:R-:W-:Y:S01]  /*ae20*/  IMAD.HI.U32 R21, R0, R15, RZ ;  /* 0x0000000f00157227 */ /* 0x000fe200078e00ff */
[----:B------:R0:W-:Y:S01]  /*ae30*/  STL [R1+0x84], R6 ;  /* 0x0000840601007387 */ /* 0x0001e20000100800 */
[----:B------:R-:W-:-:S02]  /*ae40*/  IABS R20, R17 ;  /* 0x0000001100147213 */ /* 0x000fc40000000000 */
[----:B------:R-:W-:Y:S02]  /*ae50*/  IMAD R3, R27, R23, R22 ;  /* 0x000000171b037224 */ /* 0x000fe400078e0216 */
[----:B------:R-:W-:Y:S02]  /*ae60*/  @!P3 IMAD.IADD R13, R13, 0x1, -R27 ;  /* 0x000000010d0db824 */ /* 0x000fe400078e0a1b */
[----:B------:R-:W-:Y:S01]  /*ae70*/  IMAD.MOV R21, RZ, RZ, -R21 ;  /* 0x000000ffff157224 */ /* 0x000fe200078e0a15 */
[C---:B------:R-:W-:Y:S01]  /*ae80*/  ISETP.GT.U32.AND P4, PT, R27.reuse, R3, PT ;  /* 0x000000031b00720c */ /* 0x040fe20003f84070 */
[----:B------:R-:W-:Y:S01]  /*ae90*/  @!P6 IMAD.MOV R2, RZ, RZ, -R2 ;  /* 0x000000ffff02e224 */ /* 0x000fe200078e0a02 */
[----:B------:R-:W-:Y:S01]  /*aea0*/  ISETP.GT.U32.AND P3, PT, R27, R13, PT ;  /* 0x0000000d1b00720c */ /* 0x000fe20003f64070 */
[----:B0-----:R-:W-:Y:S01]  /*aeb0*/  IMAD.MOV.U32 R6, RZ, RZ, R12 ;  /* 0x000000ffff067224 */ /* 0x001fe200078e000c */
[----:B------:R-:W-:Y:S01]  /*aec0*/  IADD3 R12, R5, 0x5e, RZ ;  /* 0x0000005e050c7810 */ /* 0x000fe20007ffe0ff */
[C---:B------:R-:W-:Y:S01]  /*aed0*/  IMAD R15, R27.reuse, R21, R15 ;  /* 0x000000151b0f7224 */ /* 0x040fe200078e020f */
[----:B------:R0:W-:Y:S01]  /*aee0*/  STL [R1+0x80], R2 ;  /* 0x0000800201007387 */ /* 0x0001e20000100800 */
[----:B------:R-:W-:Y:S01]  /*aef0*/  @!P5 IMAD.MOV R6, RZ, RZ, -R6 ;  /* 0x000000ffff06d224 */ /* 0x000fe200078e0a06 */
[----:B------:R-:W-:Y:S01]  /*af00*/  IABS R23, R12 ;  /* 0x0000000c00177213 */ /* 0x000fe20000000000 */
[----:B------:R-:W-:Y:S01]  /*af10*/  @!P0 IMAD.IADD R4, R4, 0x1, -R27 ;  /* 0x0000000104048824 */ /* 0x000fe200078e0a1b */
[----:B------:R-:W-:-:S02]  /*af20*/  ISETP.GT.U32.AND P0, PT, R27, R15, PT ;  /* 0x0000000f1b00720c */ /* 0x000fc40003f04070 */
[----:B------:R1:W-:Y:S01]  /*af30*/  STL [R1+0x7c], R6 ;  /* 0x00007c0601007387 */ /* 0x0003e20000100800 */
[--C-:B------:R-:W-:Y:S01]  /*af40*/  @!P4 IMAD.IADD R3, R3, 0x1, -R27.reuse ;  /* 0x000000010303c824 */ /* 0x100fe200078e0a1b */
[----:B------:R-:W-:Y:S01]  /*af50*/  ISETP.GE.AND P4, PT, R12, RZ, PT ;  /* 0x000000ff0c00720c */ /* 0x000fe20003f86270 */
[--C-:B------:R-:W-:Y:S01]  /*af60*/  @!P3 IMAD.IADD R13, R13, 0x1, -R27.reuse ;  /* 0x000000010d0db824 */ /* 0x100fe200078e0a1b */
[----:B------:R-:W-:Y:S01]  /*af70*/  ISETP.GE.AND P6, PT, R14, RZ, PT ;  /* 0x000000ff0e00720c */ /* 0x000fe20003fc6270 */
[----:B0-----:R-:W-:Y:S01]  /*af80*/  IMAD.HI.U32 R2, R0, R20, RZ ;  /* 0x0000001400027227 */ /* 0x001fe200078e00ff */
[----:B------:R-:W-:Y:S02]  /*af90*/  ISETP.GE.AND P5, PT, R16, RZ, PT ;  /* 0x000000ff1000720c */ /* 0x000fe40003fa6270 */
[C---:B------:R-:W-:Y:S01]  /*afa0*/  IADD3 R16, R5.reuse, 0x5c, RZ ;  /* 0x0000005c05107810 */ /* 0x040fe20007ffe0ff */
[----:B------:R-:W-:Y:S01]  /*afb0*/  IMAD.MOV R2, RZ, RZ, -R2 ;  /* 0x000000ffff027224 */ /* 0x000fe200078e0a02 */
[----:B------:R-:W-:Y:S01]  /*afc0*/  IADD3 R14, R5, 0x5a, RZ ;  /* 0x0000005a050e7810 */ /* 0x000fe20007ffe0ff */
[----:B-1----:R-:W-:Y:S01]  /*afd0*/  IMAD.MOV.U32 R6, RZ, RZ, R4 ;  /* 0x000000ffff067224 */ /* 0x002fe200078e0004 */
[----:B------:R-:W-:Y:S01]  /*afe0*/  IABS R22, R16 ;  /* 0x0000001000167213 */ /* 0x000fe20000000000 */
[C---:B------:R-:W-:Y:S01]  /*aff0*/  IMAD R12, R27.reuse, R2, R20 ;  /* 0x000000021b0c7224 */ /* 0x040fe200078e0214 */
[----:B------:R-:W-:Y:S01]  /*b000*/  IABS R19, R14 ;  /* 0x0000000e00137213 */ /* 0x000fe20000000000 */
[----:B------:R-:W-:Y:S01]  /*b010*/  @!P2 IMAD.MOV R6, RZ, RZ, -R6 ;  /* 0x000000ffff06a224 */ /* 0x000fe200078e0a06 */
[----:B------:R-:W-:Y:S01]  /*b020*/  ISETP.GT.U32.AND P2, PT, R27, R3, PT ;  /* 0x000000031b00720c */ /* 0x000fe20003f44070 */
[----:B------:R-:W-:Y:S01]  /*b030*/  @!P0 IMAD.IADD R15, R15, 0x1, -R27 ;  /* 0x000000010f0f8824 */ /* 0x000fe200078e0a1b */
[----:B------:R-:W-:Y:S01]  /*b040*/  IADD3 R2, R5, 0x58, RZ ;  /* 0x0000005805027810 */ /* 0x000fe20007ffe0ff */
[----:B------:R-:W-:Y:S01]  /*b050*/  IMAD.HI.U32 R4, R0, R23, RZ ;  /* 0x0000001700047227 */ /* 0x000fe200078e00ff */
[----:B------:R0:W-:Y:S01]  /*b060*/  STL [R1+0x74], R6 ;  /* 0x0000740601007387 */ /* 0x0001e20000100800 */
[----:B------:R-:W-:-:S02]  /*b070*/  ISETP.GE.AND P3, PT, R17, RZ, PT ;  /* 0x000000ff1100720c */ /* 0x000fc40003f66270 */
[----:B------:R-:W-:Y:S01]  /*b080*/  ISETP.GT.U32.AND P0, PT, R27, R15, PT ;  /* 0x0000000f1b00720c */ /* 0x000fe20003f04070 */
[----:B------:R-:W-:Y:S01]  /*b090*/  IMAD.MOV R4, RZ, RZ, -R4 ;  /* 0x000000ffff047224 */ /* 0x000fe200078e0a04 */
[----:B------:R-:W-:Y:S02]  /*b0a0*/  IABS R21, R2 ;  /* 0x0000000200157213 */ /* 0x000fe40000000000 */
[----:B------:R-:W-:Y:S01]  /*b0b0*/  IADD3 R20, R5, 0x52, RZ ;  /* 0x0000005205147810 */ /* 0x000fe20007ffe0ff */
[----:B------:R-:W-:Y:S02]  /*b0c0*/  IMAD R23, R27, R4, R23 ;  /* 0x000000041b177224 */ /* 0x000fe400078e0217 */
[----:B0-----:R-:W-:Y:S01]  /*b0d0*/  IMAD.MOV.U32 R6, RZ, RZ, R13 ;  /* 0x000000ffff067224 */ /* 0x001fe200078e000d */
[----:B------:R-:W-:Y:S01]  /*b0e0*/  IABS R17, R20 ;  /* 0x0000001400117213 */ /* 0x000fe20000000000 */
[----:B------:R-:W-:Y:S01]  /*b0f0*/  @!P2 IMAD.IADD R3, R3, 0x1, -R27 ;  /* 0x000000010303a824 */ /* 0x000fe200078e0a1b */
[C---:B------:R-:W-:Y:S01]  /*b100*/  ISETP.GT.U32.AND P2, PT, R27.reuse, R23, PT ;  /* 0x000000171b00720c */ /* 0x040fe20003f44070 */
[----:B------:R-:W-:Y:S01]  /*b110*/  @!P1 IMAD.MOV R6, RZ, RZ, -R6 ;  /* 0x000000ffff069224 */ /* 0x000fe200078e0a06 */
[----:B------:R-:W-:Y:S01]  /*b120*/  ISETP.GT.U32.AND P1, PT, R27, R12, PT ;  /* 0x0000000c1b00720c */ /* 0x000fe20003f24070 */
[----:B------:R-:W-:-:S03]  /*b130*/  IMAD.HI.U32 R4, R0, R22, RZ ;  /* 0x0000001600047227 */ /* 0x000fc600078e00ff */
[----:B------:R0:W-:Y:S01]  /*b140*/  STL [R1+0x6c], R6 ;  /* 0x00006c0601007387 */ /* 0x0001e20000100800 */
[----:B------:R-:W-:Y:S01]  /*b150*/  @!P0 IMAD.IADD R15, R15, 0x1, -R27 ;  /* 0x000000010f0f8824 */ /* 0x000fe200078e0a1b */
[----:B------:R-:W-:Y:S01]  /*b160*/  ISETP.GE.AND P0, PT, R16, RZ, PT ;  /* 0x000000ff1000720c */ /* 0x000fe20003f06270 */
[----:B------:R-:W-:-:S04]  /*b170*/  IMAD.HI.U32 R13, R0, R19, RZ ;  /* 0x00000013000d7227 */ /* 0x000fc800078e00ff */
[----:B------:R-:W-:Y:S02]  /*b180*/  IMAD.MOV R16, RZ, RZ, -R4 ;  /* 0x000000ffff107224 */ /* 0x000fe400078e0a04 */
[----:B------:R-:W-:Y:S01]  /*b190*/  @!P1 IMAD.IADD R12, R12, 0x1, -R27 ;  /* 0x000000010c0c9824 */ /* 0x000fe200078e0a1b */
[----:B------:R-:W-:Y:S01]  /*b1a0*/  ISETP.GE.AND P1, PT, R14, RZ, PT ;  /* 0x000000ff0e00720c */ /* 0x000fe20003f26270 */
[----:B0-----:R-:W-:Y:S01]  /*b1b0*/  IMAD.MOV.U32 R6, RZ, RZ, R3 ;  /* 0x000000ffff067224 */ /* 0x001fe200078e0003 */
[----:B------:R-:W-:Y:S01]  /*b1c0*/  IADD3 R3, R5, 0x54, RZ ;  /* 0x0000005405037810 */ /* 0x000fe20007ffe0ff */
[----:B------:R-:W-:Y:S02]  /*b1d0*/  IMAD.MOV R13, RZ, RZ, -R13 ;  /* 0x000000ffff0d7224 */ /* 0x000fe400078e0a0d */
[----:B------:R-:W-:Y:S01]  /*b1e0*/  @!P6 IMAD.MOV R6, RZ, RZ, -R6 ;  /* 0x000000ffff06e224 */ /* 0x000fe200078e0a06 */
[C---:B------:R-:W-:Y:S01]  /*b1f0*/  ISETP.GT.U32.AND P6, PT, R27.reuse, R12, PT ;  /* 0x0000000c1b00720c */ /* 0x040fe20003fc4070 */
[----:B------:R-:W-:-:S02]  /*b200*/  IMAD R22, R27, R16, R22 ;  /* 0x000000101b167224 */ /* 0x000fc400078e0216 */
[----:B------:R-:W-:Y:S01]  /*b210*/  IMAD R19, R27, R13, R19 ;  /* 0x0000000d1b137224 */ /* 0x000fe200078e0213 */
[----:B------:R0:W-:Y:S01]  /*b220*/  STL [R1+0x68], R6 ;  /* 0x0000680601007387 */ /* 0x0001e20000100800 */
[----:B------:R-:W-:Y:S01]  /*b230*/  @!P2 IMAD.IADD R23, R23, 0x1, -R27 ;  /* 0x000000011717a824 */ /* 0x000fe200078e0a1b */
[----:B------:R-:W-:Y:S01]  /*b240*/  IADD3 R13, R5, 0x56, RZ ;  /* 0x00000056050d7810 */ /* 0x000fe20007ffe0ff */
[----:B------:R-:W-:-:S03]  /*b250*/  IMAD.HI.U32 R4, R0, R21, RZ ;  /* 0x0000001500047227 */ /* 0x000fc600078e00ff */
[C---:B------:R-:W-:Y:S01]  /*b260*/  ISETP.GT.U32.AND P2, PT, R27.reuse, R23, PT ;  /* 0x000000171b00720c */ /* 0x040fe20003f44070 */
[----:B------:R-:W-:Y:S01]  /*b270*/  IMAD.MOV R4, RZ, RZ, -R4 ;  /* 0x000000ffff047224 */ /* 0x000fe200078e0a04 */
[----:B------:R-:W-:Y:S01]  /*b280*/  IABS R16, R13 ;  /* 0x0000000d00107213 */ /* 0x000fe20000000000 */
[----:B------:R-:W-:Y:S01]  /*b290*/  @!P6 IMAD.IADD R12, R12, 0x1, -R27 ;  /* 0x000000010c0ce824 */ /* 0x000fe200078e0a1b */
[----:B------:R-:W-:Y:S01]  /*b2a0*/  ISETP.GT.U32.AND P6, PT, R27, R19, PT ;  /* 0x000000131b00720c */ /* 0x000fe20003fc4070 */
[----:B0-----:R-:W-:Y:S01]  /*b2b0*/  IMAD.MOV.U32 R6, RZ, RZ, R15 ;  /* 0x000000ffff067224 */ /* 0x001fe200078e000f */
[----:B------:R-:W-:Y:S01]  /*b2c0*/  IADD3 R15, R5, 0x50, RZ ;  /* 0x00000050050f7810 */ /* 0x000fe20007ffe0ff */
[C---:B------:R-:W-:Y:S01]  /*b2d0*/  IMAD R21, R27.reuse, R4, R21 ;  /* 0x000000041b157224 */ /* 0x040fe200078e0215 */
[----:B------:R-:W-:Y:S01]  /*b2e0*/  IABS R4, R3 ;  /* 0x0000000300047213 */ /* 0x000fe20000000000 */
[----:B------:R-:W-:Y:S01]  /*b2f0*/  @!P5 IMAD.MOV R6, RZ, RZ, -R6 ;  /* 0x000000ffff06d224 */ /* 0x000fe200078e0a06 */
[----:B------:R-:W-:Y:S01]  /*b300*/  ISETP.GT.U32.AND P5, PT, R27, R22, PT ;  /* 0x000000161b00720c */ /* 0x000fe20003fa4070 */
[----:B------:R-:W-:Y:S01]  /*b310*/  IMAD.HI.U32 R18, R0, R16, RZ ;  /* 0x0000001000127227 */ /* 0x000fe200078e00ff */
[----:B------:R-:W-:-:S02]  /*b320*/  IABS R14, R15 ;  /* 0x0000000f000e7213 */ /* 0x000fc40000000000 */
[----:B------:R0:W-:Y:S01]  /*b330*/  STL [R1+0x70], R6 ;  /* 0x0000700601007387 */ /* 0x0001e20000100800 */
[--C-:B------:R-:W-:Y:S01]  /*b340*/  @!P2 IMAD.IADD R23, R23, 0x1, -R27.reuse ;  /* 0x000000011717a824 */ /* 0x100fe200078e0a1b */
[----:B------:R-:W-:Y:S01]  /*b350*/  ISETP.GT.U32.AND P2, PT, R27, R21, PT ;  /* 0x000000151b00720c */ /* 0x000fe20003f44070 */
[--C-:B------:R-:W-:Y:S02]  /*b360*/  @!P6 IMAD.IADD R19, R19, 0x1, -R27.reuse ;  /* 0x000000011313e824 */ /* 0x100fe400078e0a1b */
[----:B------:R-:W-:Y:S02]  /*b370*/  IMAD.MOV R18, RZ, RZ, -R18 ;  /* 0x000000ffff127224 */ /* 0x000fe400078e0a12 */
[----:B------:R-:W-:Y:S01]  /*b380*/  @!P3 IMAD.MOV R12, RZ, RZ, -R12 ;  /* 0x000000ffff0cb224 */ /* 0x000fe200078e0a0c */
[C---:B------:R-:W-:Y:S01]  /*b390*/  ISETP.GT.U32.AND P3, PT, R27.reuse, R19, PT ;  /* 0x000000131b00720c */ /* 0x040fe20003f64070 */
[----:B------:R-:W-:Y:S01]  /*b3a0*/  @!P5 IMAD.IADD R22, R22, 0x1, -R27 ;  /* 0x000000011616d824 */ /* 0x000fe200078e0a1b */
[----:B------:R-:W-:Y:S01]  /*b3b0*/  ISETP.GE.AND P5, PT, R2, RZ, PT ;  /* 0x000000ff0200720c */ /* 0x000fe20003fa6270 */
[----:B0-----:R-:W-:Y:S01]  /*b3c0*/  IMAD.MOV.U32 R6, RZ, RZ, R23 ;  /* 0x000000ffff067224 */ /* 0x001fe200078e0017 */
[----:B------:R-:W-:Y:S01]  /*b3d0*/  STL [R1+0xbac], R12 ;  /* 0x000bac0c01007387 */ /* 0x000fe20000100800 */
[----:B------:R-:W-:Y:S01]  /*b3e0*/  IMAD.MOV.U32 R2, RZ, RZ, R17 ;  /* 0x000000ffff027224 */ /* 0x000fe200078e0011 */
[----:B------:R-:W-:Y:S01]  /*b3f0*/  ISETP.GT.U32.AND P6, PT, R27, R22, PT ;  /* 0x000000161b00720c */ /* 0x000fe20003fc4070 */
[----:B------:R-:W-:Y:S01]  /*b400*/  @!P4 IMAD.MOV R6, RZ, RZ, -R6 ;  /* 0x000000ffff06c224 */ /* 0x000fe200078e0a06 */
[----:B------:R-:W-:Y:S01]  /*b410*/  ISETP.GE.AND P4, PT, R13, RZ, PT ;  /* 0x000000ff0d00720c */ /* 0x000fe20003f86270 */
[----:B------:R-:W-:-:S02]  /*b420*/  IMAD R13, R27, R18, R16 ;  /* 0x000000121b0d7224 */ /* 0x000fc400078e0210 */
[----:B------:R-:W-:Y:S01]  /*b430*/  IMAD.HI.U32 R17, R0, R4, RZ ;  /* 0x0000000400117227 */ /* 0x000fe200078e00ff */
[----:B------:R0:W-:Y:S03]  /*b440*/  STL [R1+0x48], R6 ;  /* 0x0000480601007387 */ /* 0x0001e60000100800 */
[----:B------:R-:W-:Y:S02]  /*b450*/  IMAD.MOV R17, RZ, RZ, -R17 ;  /* 0x000000ffff117224 */ /* 0x000fe400078e0a11 */
[--C-:B------:R-:W-:Y:S02]  /*b460*/  @!P2 IMAD.IADD R21, R21, 0x1, -R27.reuse ;  /* 0x000000011515a824 */ /* 0x100fe400078e0a1b */
[----:B------:R-:W-:Y:S01]  /*b470*/  @!P6 IMAD.IADD R22, R22, 0x1, -R27 ;  /* 0x000000011616e824 */ /* 0x000fe200078e0a1b */
[C---:B------:R-:W-:Y:S01]  /*b480*/  ISETP.GT.U32.AND P6, PT, R27.reuse, R13, PT ;  /* 0x0000000d1b00720c */ /* 0x040fe20003fc4070 */
[C---:B------:R-:W-:Y:S01]  /*b490*/  IMAD R4, R27.reuse, R17, R4 ;  /* 0x000000111b047224 */ /* 0x040fe200078e0204 */
[----:B------:R-:W-:Y:S01]  /*b4a0*/  ISETP.GT.U32.AND P2, PT, R27, R21, PT ;  /* 0x000000151b00720c */ /* 0x000fe20003f44070 */
[----:B------:R-:W-:Y:S01]  /*b4b0*/  IMAD.HI.U32 R18, R0, R2, RZ ;  /* 0x0000000200127227 */ /* 0x000fe200078e00ff */
[----:B------:R-:W-:-:S03]  /*b4c0*/  IADD3 R17, R5, 0x4e, RZ ;  /* 0x0000004e05117810 */ /* 0x000fc60007ffe0ff */
[--C-:B------:R-:W-:Y:S01]  /*b4d0*/  @!P3 IMAD.IADD R19, R19, 0x1, -R27.reuse ;  /* 0x000000011313b824 */ /* 0x100fe200078e0a1b */
[----:B------:R-:W-:Y:S01]  /*b4e0*/  ISETP.GT.U32.AND P3, PT, R27, R4, PT ;  /* 0x000000041b00720c */ /* 0x000fe20003f64070 */
[----:B------:R-:W-:Y:S02]  /*b4f0*/  IMAD.MOV R18, RZ, RZ, -R18 ;  /* 0x000000ffff127224 */ /* 0x000fe400078e0a12 */
[----:B0-----:R-:W-:Y:S02]  /*b500*/  IMAD.MOV.U32 R6, RZ, RZ, R22 ;  /* 0x000000ffff067224 */ /* 0x001fe400078e0016 */
[--C-:B------:R-:W-:Y:S02]  /*b510*/  @!P6 IMAD.IADD R13, R13, 0x1, -R27.reuse ;  /* 0x000000010d0de824 */ /* 0x100fe400078e0a1b */
[C---:B------:R-:W-:Y:S01]  /*b520*/  IMAD R2, R27.reuse, R18, R2 ;  /* 0x000000121b027224 */ /* 0x040fe200078e0202 */
[----:B------:R-:W-:Y:S01]  /*b530*/  IABS R18, R17 ;  /* 0x0000001100127213 */ /* 0x000fe20000000000 */
[----:B------:R-:W-:Y:S01]  /*b540*/  @!P0 IMAD.MOV R6, RZ, RZ, -R6 ;  /* 0x000000ffff068224 */ /* 0x000fe200078e0a06 */
[----:B------:R-:W-:Y:S01]  /*b550*/  ISETP.GT.U32.AND P0, PT, R27, R13, PT ;  /* 0x0000000d1b00720c */ /* 0x000fe20003f04070 */
[----:B------:R-:W-:Y:S01]  /*b560*/  @!P2 IMAD.IADD R21, R21, 0x1, -R27 ;  /* 0x000000011515a824 */ /* 0x000fe200078e0a1b */
[----:B------:R-:W-:Y:S01]  /*b570*/  ISETP.GT.U32.AND P6, PT, R27, R2, PT ;  /* 0x000000021b00720c */ /* 0x000fe20003fc4070 */
[----:B------:R-:W-:Y:S01]  /*b580*/  IMAD.HI.U32 R16, R0, R14, RZ ;  /* 0x0000000e00107227 */ /* 0x000fe200078e00ff */
[----:B------:R0:W-:Y:S01]  /*b590*/  STL [R1+0x4c], R6 ;  /* 0x00004c0601007387 */ /* 0x0001e20000100800 */
[----:B------:R-:W-:-:S02]  /*b5a0*/  ISETP.GE.AND P2, PT, R3, RZ, PT ;  /* 0x000000ff0300720c */ /* 0x000fc40003f46270 */
[----:B------:R-:W-:Y:S01]  /*b5b0*/  @!P3 IMAD.IADD R4, R4, 0x1, -R27 ;  /* 0x000000010404b824 */ /* 0x000fe200078e0a1b */
[----:B------:R-:W-:Y:S01]  /*b5c0*/  IADD3 R3, R5, 0x4c, RZ ;  /* 0x0000004c05037810 */ /* 0x000fe20007ffe0ff */
[----:B------:R-:W-:Y:S02]  /*b5d0*/  IMAD.MOV.U32 R7, RZ, RZ, R19 ;  /* 0x000000ffff077224 */ /* 0x000fe400078e0013 */
[----:B------:R-:W-:Y:S01]  /*b5e0*/  IMAD.MOV R16, RZ, RZ, -R16 ;  /* 0x000000ffff107224 */ /* 0x000fe200078e0a10 */
[C---:B------:R-:W-:Y:S01]  /*b5f0*/  ISETP.GT.U32.AND P3, PT, R27.reuse, R4, PT ;  /* 0x000000041b00720c */ /* 0x040fe20003f64070 */
[----:B------:R-:W-:Y:S02]  /*b600*/  @!P1 IMAD.MOV R7, RZ, RZ, -R7 ;  /* 0x000000ffff079224 */ /* 0x000fe400078e0a07 */
[----:B0-----:R-:W-:Y:S02]  /*b610*/  IMAD.MOV.U32 R6, RZ, RZ, R21 ;  /* 0x000000ffff067224 */ /* 0x001fe400078e0015 */
[----:B------:R-:W-:Y:S01]  /*b620*/  IMAD R14, R27, R16, R14 ;  /* 0x000000101b0e7224 */ /* 0x000fe200078e020e */
[----:B------:R-:W-:Y:S01]  /*b630*/  IABS R16, R3 ;  /* 0x0000000300107213 */ /* 0x000fe20000000000 */
[----:B------:R-:W-:Y:S01]  /*b640*/  @!P5 IMAD.MOV R6, RZ, RZ, -R6 ;  /* 0x000000ffff06d224 */ /* 0x000fe200078e0a06 */
[----:B------:R-:W-:Y:S01]  /*b650*/  STL [R1+0x60], R7 ;  /* 0x0000600701007387 */ /* 0x000fe20000100800 */
[--C-:B------:R-:W-:Y:S01]  /*b660*/  @!P0 IMAD.IADD R13, R13, 0x1, -R27.reuse ;  /* 0x000000010d0d8824 */ /* 0x100fe200078e0a1b */
[----:B------:R-:W-:Y:S01]  /*b670*/  ISETP.GT.U32.AND P1, PT, R27, R14, PT ;  /* 0x0000000e1b00720c */ /* 0x000fe20003f24070 */
[----:B------:R-:W-:Y:S01]  /*b680*/  @!P6 IMAD.IADD R2, R2, 0x1, -R27 ;  /* 0x000000010202e824 */ /* 0x000fe200078e0a1b */
[----:B------:R0:W-:Y:S01]  /*b690*/  STL [R1+0x50], R6 ;  /* 0x0000500601007387 */ /* 0x0001e20000100800 */
[----:B------:R-:W-:Y:S01]  /*b6a0*/  IMAD.HI.U32 R19, R0, R18, RZ ;  /* 0x0000001200137227 */ /* 0x000fe200078e00ff */
[----:B------:R-:W-:-:S02]  /*b6b0*/  ISETP.GE.AND P6, PT, R20, RZ, PT ;  /* 0x000000ff1400720c */ /* 0x000fc40003fc6270 */
[----:B------:R-:W-:Y:S01]  /*b6c0*/  ISETP.GE.AND P0, PT, R15, RZ, PT ;  /* 0x000000ff0f00720c */ /* 0x000fe20003f06270 */
[----:B------:R-:W-:Y:S01]  /*b6d0*/  IMAD.HI.U32 R20, R0, R16, RZ ;  /* 0x0000001000147227 */ /* 0x000fe200078e00ff */
[----:B------:R-:W-:-:S03]  /*b6e0*/  ISETP.GT.U32.AND P5, PT, R27, R2, PT ;  /* 0x000000021b00720c */ /* 0x000fc60003fa4070 */
[----:B------:R-:W-:Y:S02]  /*b6f0*/  IMAD.MOV R19, RZ, RZ, -R19 ;  /* 0x000000ffff137224 */ /* 0x000fe400078e0a13 */
[----:B0-----:R-:W-:Y:S01]  /*b700*/  IMAD.MOV.U32 R6, RZ, RZ, R13 ;  /* 0x000000ffff067224 */ /* 0x001fe200078e000d */
[----:B------:R-:W-:Y:S01]  /*b710*/  IADD3 R13, R5, 0x4a, RZ ;  /* 0x0000004a050d7810 */ /* 0x000fe20007ffe0ff */
[----:B------:R-:W-:Y:S02]  /*b720*/  IMAD.MOV R20, RZ, RZ, -R20 ;  /* 0x000000ffff147224 */ /* 0x000fe400078e0a14 */
[----:B------:R-:W-:Y:S02]  /*b730*/  @!P4 IMAD.MOV R6, RZ, RZ, -R6 ;  /* 0x000000ffff06c224 */ /* 0x000fe400078e0a06 */
[--C-:B------:R-:W-:Y:S01]  /*b740*/  @!P3 IMAD.IADD R4, R4, 0x1, -R27.reuse ;  /* 0x000000010404b824 */ /* 0x100fe200078e0a1b */
[----:B------:R-:W-:Y:S01]  /*b750*/  ISETP.GE.AND P3, PT, R17, RZ, PT ;  /* 0x000000ff1100720c */ /* 0x000fe20003f66270 */
[C---:B------:R-:W-:Y:S01]  /*b760*/  IMAD R15, R27.reuse, R19, R18 ;  /* 0x000000131b0f7224 */ /* 0x040fe200078e0212 */
[----:B------:R0:W-:Y:S01]  /*b770*/  STL [R1+0x54], R6 ;  /* 0x0000540601007387 */ /* 0x0001e20000100800 */
[----:B------:R-:W-:Y:S01]  /*b780*/  IMAD R16, R27, R20, R16 ;  /* 0x000000141b107224 */ /* 0x000fe200078e0210 */
[----:B------:R-:W-:Y:S01]  /*b790*/  IADD3 R18, R5, 0x48, RZ ;  /* 0x0000004805127810 */ /* 0x000fe20007ffe0ff */
[--C-:B------:R-:W-:Y:S01]  /*b7a0*/  @!P1 IMAD.IADD R14, R14, 0x1, -R27.reuse ;  /* 0x000000010e0e9824 */ /* 0x100fe200078e0a1b */
[----:B------:R-:W-:Y:S01]  /*b7b0*/  ISETP.GT.U32.AND P4, PT, R27, R15, PT ;  /* 0x0000000f1b00720c */ /* 0x000fe20003f84070 */
[----:B------:R-:W-:Y:S01]  /*b7c0*/  @!P5 IMAD.IADD R2, R2, 0x1, -R27 ;  /* 0x000000010202d824 */ /* 0x000fe200078e0a1b */
[----:B------:R-:W-:-:S02]  /*b7d0*/  ISETP.GE.AND P5, PT, R3, RZ, PT ;  /* 0x000000ff0300720c */ /* 0x000fc40003fa6270 */
[----:B------:R-:W-:Y:S01]  /*b7e0*/  ISETP.GT.U32.AND P1, PT, R27, R14, PT ;  /* 0x0000000e1b00720c */ /* 0x000fe20003f24070 */
[----:B------:R-:W-:Y:S01]  /*b7f0*/  @!P6 IMAD.MOV R2, RZ, RZ, -R2 ;  /* 0x000000ffff02e224 */ /* 0x000fe200078e0a02 */
[----:B------:R-:W-:Y:S01]  /*b800*/  ISETP.GE.AND P6, PT, R13, RZ, PT ;  /* 0x000000ff0d00720c */ /* 0x000fe20003fc6270 */
[----:B0-----:R-:W-:Y:S01]  /*b810*/  IMAD.MOV.U32 R6, RZ, RZ, R4 ;  /* 0x000000ffff067224 */ /* 0x001fe200078e0004 */
[----:B------:R-:W-:Y:S02]  /*b820*/  IABS R4, R13 ;  /* 0x0000000d00047213 */ /* 0x000fe40000000000 */
[----:B------:R-:W-:Y:S01]  /*b830*/  IADD3 R3, R5, 0x46, RZ ;  /* 0x0000004605037810 */ /* 0x000fe20007ffe0ff */
[----:B------:R-:W-:Y:S01]  /*b840*/  @!P2 IMAD.MOV R6, RZ, RZ, -R6 ;  /* 0x000000ffff06a224 */ /* 0x000fe200078e0a06 */
[----:B------:R-:W-:Y:S01]  /*b850*/  ISETP.GT.U32.AND P2, PT, R27, R16, PT ;  /* 0x000000101b00720c */ /* 0x000fe20003f44070 */
[----:B------:R-:W-:Y:S01]  /*b860*/  @!P4 IMAD.IADD R15, R15, 0x1, -R27 ;  /* 0x000000010f0fc824 */ /* 0x000fe200078e0a1b */
[----:B------:R-:W-:Y:S01]  /*b870*/  IADD3 R19, R5, 0x3a, RZ ;  /* 0x0000003a05137810 */ /* 0x000fe20007ffe0ff */
[----:B------:R-:W-:Y:S01]  /*b880*/  IMAD.HI.U32 R13, R0, R4, RZ ;  /* 0x00000004000d7227 */ /* 0x000fe200078e00ff */
[----:B------:R0:W-:Y:S01]  /*b890*/  STL [R1+0x58], R6 ;  /* 0x0000580601007387 */ /* 0x0001e20000100800 */
[----:B------:R-:W-:-:S02]  /*b8a0*/  IABS R20, R24 ;  /* 0x0000001800147213 */ /* 0x000fc40000000000 */
[----:B------:R-:W-:Y:S01]  /*b8b0*/  @!P1 IMAD.IADD R14, R14, 0x1, -R27 ;  /* 0x000000010e0e9824 */ /* 0x000fe200078e0a1b */
[----:B------:R-:W-:Y:S01]  /*b8c0*/  ISETP.GT.U32.AND P4, PT, R27, R15, PT ;  /* 0x0000000f1b00720c */ /* 0x000fe20003f84070 */
[----:B------:R-:W-:Y:S01]  /*b8d0*/  IMAD.MOV R13, RZ, RZ, -R13 ;  /* 0x000000ffff0d7224 */ /* 0x000fe200078e0a0d */
[----:B------:R-:W-:Y:S01]  /*b8e0*/  ISETP.GE.AND P1, PT, R18, RZ, PT ;  /* 0x000000ff1200720c */ /* 0x000fe20003f26270 */
[----:B------:R1:W-:Y:S01]  /*b8f0*/  STL [R1+0x250], R2 ;  /* 0x0002500201007387 */ /* 0x0003e20000100800 */
[----:B------:R-:W-:Y:S01]  /*b900*/  IABS R18, R18 ;  /* 0x0000001200127213 */ /* 0x000fe20000000000 */
[----:B------:R-:W-:Y:S02]  /*b910*/  @!P2 IMAD.IADD R16, R16, 0x1, -R27 ;  /* 0x000000011010a824 */ /* 0x000fe400078e0a1b */
[----:B0-----:R-:W-:Y:S01]  /*b920*/  IMAD.MOV.U32 R6, RZ, RZ, R14 ;  /* 0x000000ffff067224 */ /* 0x001fe200078e000e */
[----:B------:R-:W-:Y:S01]  /*b930*/  IADD3 R14, R5, 0x44, RZ ;  /* 0x00000044050e7810 */ /* 0x000fe20007ffe0ff */
[----:B------:R-:W-:Y:S01]  /*b940*/  IMAD.HI.U32 R17, R0, R18, RZ ;  /* 0x0000001200117227 */ /* 0x000fe200078e00ff */
[----:B------:R-:W-:-:S03]  /*b950*/  ISETP.GT.U32.AND P2, PT, R27, R16, PT ;  /* 0x000000101b00720c */ /* 0x000fc60003f44070 */
[----:B------:R-:W-:Y:S01]  /*b960*/  @!P0 IMAD.MOV R6, RZ, RZ, -R6 ;  /* 0x000000ffff068224 */ /* 0x000fe200078e0a06 */
[----:B-1----:R-:W-:Y:S01]  /*b970*/  IABS R2, R3 ;  /* 0x0000000300027213 */ /* 0x002fe20000000000 */
[----:B------:R-:W-:Y:S01]  /*b980*/  @!P4 IMAD.IADD R15, R15, 0x1, -R27 ;  /* 0x000000010f0fc824 */ /* 0x000fe200078e0a1b */
[----:B------:R-:W-:Y:S01]  /*b990*/  ISETP.GE.AND P0, PT, R3, RZ, PT ;  /* 0x000000ff0300720c */ /* 0x000fe20003f06270 */
[C---:B------:R-:W-:Y:S01]  /*b9a0*/  IMAD R3, R27.reuse, R13, R4 ;  /* 0x0000000d1b037224 */ /* 0x040fe200078e0204 */
[----:B------:R0:W-:Y:S01]  /*b9b0*/  STL [R1+0x258], R6 ;  /* 0x0002580601007387 */ /* 0x0001e20000100800 */
[----:B------:R-:W-:Y:S01]  /*b9c0*/  IMAD.MOV R17, RZ, RZ, -R17 ;  /* 0x000000ffff117224 */ /* 0x000fe200078e0a11 */
[----:B------:R-:W-:Y:S01]  /*b9d0*/  IABS R13, R14 ;  /* 0x0000000e000d7213 */ /* 0x000fe20000000000 */
[----:B------:R-:W-:Y:S01]  /*b9e0*/  IMAD.HI.U32 R4, R0, R2, RZ ;  /* 0x0000000200047227 */ /* 0x000fe200078e00ff */
[----:B------:R-:W-:-:S03]  /*b9f0*/  ISETP.GT.U32.AND P4, PT, R27, R3, PT ;  /* 0x000000031b00720c */ /* 0x000fc60003f84070 */
[----:B------:R-:W-:Y:S01]  /*ba00*/  @!P2 IMAD.IADD R16, R16, 0x1, -R27 ;  /* 0x000000011010a824 */ /* 0x000fe200078e0a1b */
[----:B------:R-:W-:Y:S01]  /*ba10*/  ISETP.GE.AND P2, PT, R14, RZ, PT ;  /* 0x000000ff0e00720c */ /* 0x000fe20003f46270 */
[----:B------:R-:W-:Y:S01]  /*ba20*/  IMAD R18, R27, R17, R18 ;  /* 0x000000111b127224 */ /* 0x000fe200078e0212 */
[C---:B------:R-:W-:Y:S01]  /*ba30*/  IADD3 R14, R5.reuse, 0x42, RZ ;  /* 0x00000042050e7810 */ /* 0x040fe20007ffe0ff */
[----:B0-----:R-:W-:Y:S01]  /*ba40*/  IMAD.MOV.U32 R6, RZ, RZ, R16 ;  /* 0x000000ffff067224 */ /* 0x001fe200078e0010 */
[----:B------:R-:W-:Y:S01]  /*ba50*/  IADD3 R16, R5, 0x3e, RZ ;  /* 0x0000003e05107810 */ /* 0x000fe20007ffe0ff */
[----:B------:R-:W-:Y:S02]  /*ba60*/  IMAD.MOV.U32 R7, RZ, RZ, R15 ;  /* 0x000000ffff077224 */ /* 0x000fe400078e000f */
[----:B------:R-:W-:Y:S01]  /*ba70*/  @!P5 IMAD.MOV R6, RZ, RZ, -R6 ;  /* 0x000000ffff06d224 */ /* 0x000fe200078e0a06 */
[----:B------:R-:W-:Y:S01]  /*ba80*/  ISETP.GT.U32.AND P5, PT, R27, R18, PT ;  /* 0x000000121b00720c */ /* 0x000fe20003fa4070 */
[----:B------:R-:W-:Y:S01]  /*ba90*/  @!P4 IMAD.IADD R3, R3, 0x1, -R27 ;  /* 0x000000010303c824 */ /* 0x000fe200078e0a1b */
[----:B------:R-:W-:Y:S01]  /*baa0*/  IABS R23, R16 ;  /* 0x0000001000177213 */ /* 0x000fe20000000000 */
[----:B------:R-:W-:-:S02]  /*bab0*/  IMAD.MOV R4, RZ, RZ, -R4 ;  /* 0x000000ffff047224 */ /* 0x000fc400078e0a04 */
[----:B------:R-:W-:Y:S01]  /*bac0*/  IMAD.HI.U32 R15, R0, R13, RZ ;  /* 0x0000000d000f7227 */ /* 0x000fe200078e00ff */
[----:B------:R-:W-:-:S03]  /*bad0*/  ISETP.GT.U32.AND P4, PT, R27, R3, PT ;  /* 0x000000031b00720c */ /* 0x000fc60003f84070 */
[----:B------:R-:W-:Y:S01]  /*bae0*/  @!P3 IMAD.MOV R7, RZ, RZ, -R7 ;  /* 0x000000ffff07b224 */ /* 0x000fe200078e0a07 */
[----:B------:R-:W-:Y:S01]  /*baf0*/  ISETP.GE.AND P3, PT, R14, RZ, PT ;  /* 0x000000ff0e00720c */ /* 0x000fe20003f66270 */
[----:B------:R-:W-:Y:S01]  /*bb00*/  IMAD R2, R27, R4, R2 ;  /* 0x000000041b027224 */ /* 0x000fe200078e0202 */
[----:B------:R-:W-:Y:S01]  /*bb10*/  IADD3 R4, R5, 0x40, RZ ;  /* 0x0000004005047810 */ /* 0x000fe20007ffe0ff */
[----:B------:R-:W-:Y:S01]  /*bb20*/  @!P5 IMAD.IADD R18, R18, 0x1, -R27 ;  /* 0x000000011212d824 */ /* 0x000fe200078e0a1b */
[----:B------:R-:W-:Y:S01]  /*bb30*/  IABS R14, R14 ;  /* 0x0000000e000e7213 */ /* 0x000fe20000000000 */
[----:B------:R-:W-:Y:S01]  /*bb40*/  IMAD.MOV R15, RZ, RZ, -R15 ;  /* 0x000000ffff0f7224 */ /* 0x000fe200078e0a0f */
[----:B------:R0:W-:Y:S01]  /*bb50*/  STL [R1+0x21c], R7 ;  /* 0x00021c0701007387 */ /* 0x0001e20000100800 */
[C---:B------:R-:W-:Y:S01]  /*bb60*/  IMAD.HI.U32 R21, R0.reuse, R23, RZ ;  /* 0x0000001700157227 */ /* 0x040fe200078e00ff */
[C---:B------:R-:W-:Y:S02]  /*bb70*/  ISETP.GT.U32.AND P5, PT, R27.reuse, R18, PT ;  /* 0x000000121b00720c */ /* 0x040fe40003fa4070 */
[----:B------:R1:W-:Y:S01]  /*bb80*/  STL [R1+0x220], R6 ;  /* 0x0002200601007387 */ /* 0x0003e20000100800 */
[----:B------:R-:W-:Y:S01]  /*bb90*/  IMAD R13, R27, R15, R13 ;  /* 0x0000000f1b0d7224 */ /* 0x000fe200078e020d */
[----:B------:R-:W-:Y:S01]  /*bba0*/  IABS R15, R4 ;  /* 0x00000004000f7213 */ /* 0x000fe20000000000 */
[----:B------:R-:W-:Y:S01]  /*bbb0*/  @!P4 IMAD.IADD R3, R3, 0x1, -R27 ;  /* 0x000000010303c824 */ /* 0x000fe200078e0a1b */
[----:B------:R-:W-:Y:S01]  /*bbc0*/  ISETP.GT.U32.AND P4, PT, R27, R2, PT ;  /* 0x000000021b00720c */ /* 0x000fe20003f84070 */
[----:B------:R-:W-:-:S04]  /*bbd0*/  IMAD.HI.U32 R17, R0, R14, RZ ;  /* 0x0000000e00117227 */ /* 0x000fc800078e00ff */
[----:B------:R-:W-:-:S04]  /*bbe0*/  IMAD.HI.U32 R22, R0, R15, RZ ;  /* 0x0000000f00167227 */ /* 0x000fc800078e00ff */
[----:B------:R-:W-:Y:S02]  /*bbf0*/  IMAD.MOV R17, RZ, RZ, -R17 ;  /* 0x000000ffff117224 */ /* 0x000fe400078e0a11 */
[----:B------:R-:W-:Y:S01]  /*bc00*/  @!P5 IMAD.IADD R18, R18, 0x1, -R27 ;  /* 0x000000011212d824 */ /* 0x000fe200078e0a1b */
[C---:B------:R-:W-:Y:S01]  /*bc10*/  ISETP.GT.U32.AND P5, PT, R27.reuse, R13, PT ;  /* 0x0000000d1b00720c */ /* 0x040fe20003fa4070 */
[----:B------:R-:W-:Y:S02]  /*bc20*/  IMAD.MOV R22, RZ, RZ, -R22 ;  /* 0x000000ffff167224 */ /* 0x000fe400078e0a16 */
[C---:B------:R-:W-:Y:S01]  /*bc30*/  IMAD R14, R27.reuse, R17, R14 ;  /* 0x000000111b0e7224 */ /* 0x040fe200078e020e */
[----:B------:R-:W-:Y:S01]  /*bc40*/  IABS R17, R19 ;  /* 0x0000001300117213 */ /* 0x000fe20000000000 */
[----:B0-----:R-:W-:Y:S02]  /*bc50*/  IMAD.MOV.U32 R7, RZ, RZ, R3 ;  /* 0x000000ffff077224 */ /* 0x001fe400078e0003 */
[----:B------:R-:W-:-:S02]  /*bc60*/  IMAD R15, R27, R22, R15 ;  /* 0x000000161b0f7224 */ /* 0x000fc400078e020f */
[----:B------:R-:W-:Y:S02]  /*bc70*/  @!P4 IMAD.IADD R2, R2, 0x1, -R27 ;  /* 0x000000010202c824 */ /* 0x000fe400078e0a1b */
[----:B------:R-:W-:Y:S01]  /*bc80*/  @!P6 IMAD.MOV R7, RZ, RZ, -R7 ;  /* 0x000000ffff07e224 */ /* 0x000fe200078e0a07 */
[C---:B------:R-:W-:Y:S01]  /*bc90*/  ISETP.GT.U32.AND P6, PT, R27.reuse, R14, PT ;  /* 0x0000000e1b00720c */ /* 0x040fe20003fc4070 */
[----:B------:R-:W-:Y:S01]  /*bca0*/  IMAD.MOV R22, RZ, RZ, -R21 ;  /* 0x000000ffff167224 */ /* 0x000fe200078e0a15 */
[C---:B------:R-:W-:Y:S01]  /*bcb0*/  ISETP.GT.U32.AND P4, PT, R27.reuse, R2, PT ;  /* 0x000000021b00720c */ /* 0x040fe20003f84070 */
[----:B-1----:R-:W-:Y:S01]  /*bcc0*/  IMAD.MOV.U32 R6, RZ, RZ, R18 ;  /* 0x000000ffff067224 */ /* 0x002fe200078e0012 */
[----:B------:R-:W-:Y:S01]  /*bcd0*/  STL [R1+0x200], R7 ;  /* 0x0002000701007387 */ /* 0x000fe20000100800 */
[C---:B------:R-:W-:Y:S02]  /*bce0*/  IMAD R23, R27.reuse, R22, R23 ;  /* 0x000000161b177224 */ /* 0x040fe400078e0217 */
[----:B------:R-:W-:Y:S01]  /*bcf0*/  @!P1 IMAD.MOV R6, RZ, RZ, -R6 ;  /* 0x000000ffff069224 */ /* 0x000fe200078e0a06 */
[----:B------:R-:W-:Y:S01]  /*bd00*/  ISETP.GT.U32.AND P1, PT, R27, R15, PT ;  /* 0x0000000f1b00720c */ /* 0x000fe20003f24070 */
[--C-:B------:R-:W-:Y:S01]  /*bd10*/  @!P5 IMAD.IADD R13, R13, 0x1, -R27.reuse ;  /* 0x000000010d0dd824 */ /* 0x100fe200078e0a1b */
[C---:B------:R-:W-:Y:S01]  /*bd20*/  ISETP.GT.U32.AND P5, PT, R27.reuse, R23, PT ;  /* 0x000000171b00720c */ /* 0x040fe20003fa4070 */
[----:B------:R-:W-:Y:S01]  /*bd30*/  IMAD.HI.U32 R3, R0, R17, RZ ;  /* 0x0000001100037227 */ /* 0x000fe200078e00ff */
[----:B------:R0:W-:Y:S03]  /*bd40*/  STL [R1+0x1f8], R6 ;  /* 0x0001f80601007387 */ /* 0x0001e60000100800 */
[----:B------:R-:W-:Y:S01]  /*bd50*/  @!P6 IMAD.IADD R14, R14, 0x1, -R27 ;  /* 0x000000010e0ee824 */ /* 0x000fe200078e0a1b */
[----:B------:R-:W-:Y:S01]  /*bd60*/  ISETP.GT.U32.AND P6, PT, R27, R13, PT ;  /* 0x0000000d1b00720c */ /* 0x000fe20003fc4070 */
[----:B------:R-:W-:-:S04]  /*bd70*/  IMAD.HI.U32 R21, R0, R20, RZ ;  /* 0x0000001400157227 */ /* 0x000fc800078e00ff */
[----:B------:R-:W-:Y:S01]  /*bd80*/  @!P4 IMAD.IADD R2, R2, 0x1, -R27 ;  /* 0x000000010202c824 */ /* 0x000fe200078e0a1b */
[----:B------:R-:W-:Y:S01]  /*bd90*/  ISETP.GE.AND P4, PT, R4, RZ, PT ;  /* 0x000000ff0400720c */ /* 0x000fe20003f86270 */
[----:B------:R-:W-:Y:S01]  /*bda0*/  IMAD.MOV R18, RZ, RZ, -R3 ;  /* 0x000000ffff127224 */ /* 0x000fe200078e0a03 */
[----:B------:R-:W-:Y:S01]  /*bdb0*/  IADD3 R4, R5, 0x38, RZ ;  /* 0x0000003805047810 */ /* 0x000fe20007ffe0ff */
[----:B------:R-:W-:Y:S02]  /*bdc0*/  IMAD.MOV R21, RZ, RZ, -R21 ;  /* 0x000000ffff157224 */ /* 0x000fe400078e0a15 */
[----:B------:R-:W-:Y:S01]  /*bdd0*/  IMAD R17, R27, R18, R17 ;  /* 0x000000121b117224 */ /* 0x000fe200078e0211 */
[----:B------:R-:W-:Y:S01]  /*bde0*/  IABS R18, R4 ;  /* 0x0000000400127213 */ /* 0x000fe20000000000 */
[--C-:B------:R-:W-:Y:S01]  /*bdf0*/  @!P1 IMAD.IADD R15, R15, 0x1, -R27.reuse ;  /* 0x000000010f0f9824 */ /* 0x100fe200078e0a1b */
[----:B------:R-:W-:Y:S01]  /*be00*/  ISETP.GT.U32.AND P1, PT, R27, R14, PT ;  /* 0x0000000e1b00720c */ /* 0x000fe20003f24070 */
[----:B------:R-:W-:-:S02]  /*be10*/  @!P5 IMAD.IADD R23, R23, 0x1, -R27 ;  /* 0x000000011717d824 */ /* 0x000fc400078e0a1b */
[----:B------:R-:W-:Y:S01]  /*be20*/  IMAD R3, R27, R21, R20 ;  /* 0x000000151b037224 */ /* 0x000fe200078e0214 */
[----:B------:R-:W-:Y:S01]  /*be30*/  IADD3 R21, R5, 0x34, RZ ;  /* 0x0000003405157810 */ /* 0x000fe20007ffe0ff */
[----:B0-----:R-:W-:Y:S01]  /*be40*/  IMAD.MOV.U32 R6, RZ, RZ, R2 ;  /* 0x000000ffff067224 */ /* 0x001fe200078e0002 */
[----:B------:R-:W-:Y:S01]  /*be50*/  ISETP.GT.U32.AND P5, PT, R27, R23, PT ;  /* 0x000000171b00720c */ /* 0x000fe20003fa4070 */
[----:B------:R-:W-:Y:S01]  /*be60*/  @!P6 IMAD.IADD R13, R13, 0x1, -R27 ;  /* 0x000000010d0de824 */ /* 0x000fe200078e0a1b */
[----:B------:R-:W-:Y:S01]  /*be70*/  ISETP.GT.U32.AND P6, PT, R27, R3, PT ;  /* 0x000000031b00720c */ /* 0x000fe20003fc4070 */
[----:B------:R-:W-:Y:S01]  /*be80*/  IMAD.HI.U32 R25, R0, R18, RZ ;  /* 0x0000001200197227 */ /* 0x000fe200078e00ff */
[----:B------:R-:W-:Y:S02]  /*be90*/  IADD3 R20, R5, 0x36, RZ ;  /* 0x0000003605147810 */ /* 0x000fe40007ffe0ff */
[----:B------:R-:W-:Y:S01]  /*bea0*/  IABS R22, R21 ;  /* 0x0000001500167213 */ /* 0x000fe20000000000 */
[----:B------:R-:W-:Y:S01]  /*beb0*/  @!P0 IMAD.MOV R6, RZ, RZ, -R6 ;  /* 0x000000ffff068224 */ /* 0x000fe200078e0a06 */
[C---:B------:R-:W-:Y:S01]  /*bec0*/  ISETP.GT.U32.AND P0, PT, R27.reuse, R15, PT ;  /* 0x0000000f1b00720c */ /* 0x040fe20003f04070 */
[----:B------:R-:W-:Y:S01]  /*bed0*/  IMAD.MOV R25, RZ, RZ, -R25 ;  /* 0x000000ffff197224 */ /* 0x000fe200078e0a19 */
[----:B------:R-:W-:Y:S01]  /*bee0*/  IABS R2, R20 ;  /* 0x0000001400027213 */ /* 0x000fe20000000000 */
[--C-:B------:R-:W-:Y:S01]  /*bef0*/  @!P1 IMAD.IADD R14, R14, 0x1, -R27.reuse ;  /* 0x000000010e0e9824 */ /* 0x100fe200078e0a1b */
[C---:B------:R-:W-:Y:S01]  /*bf00*/  ISETP.GT.U32.AND P1, PT, R27.reuse, R17, PT ;  /* 0x000000111b00720c */ /* 0x040fe20003f24070 */
[----:B------:R-:W-:Y:S01]  /*bf10*/  IMAD R18, R27, R25, R18 ;  /* 0x000000191b127224 */ /* 0x000fe200078e0212 */
[----:B------:R0:W-:Y:S01]  /*bf20*/  STL [R1+0x1dc], R6 ;  /* 0x0001dc0601007387 */ /* 0x0001e20000100800 */
[----:B------:R-:W-:-:S02]  /*bf30*/  @!P5 IMAD.IADD R23, R23, 0x1, -R27 ;  /* 0x000000011717d824 */ /* 0x000fc400078e0a1b */
[----:B------:R-:W-:Y:S01]  /*bf40*/  @!P6 IMAD.IADD R3, R3, 0x1, -R27 ;  /* 0x000000010303e824 */ /* 0x000fe200078e0a1b */
[----:B------:R-:W-:Y:S01]  /*bf50*/  ISETP.GT.U32.AND P5, PT, R27, R18, PT ;  /* 0x000000121b00720c */ /* 0x000fe20003fa4070 */
[----:B------:R-:W-:Y:S01]  /*bf60*/  @!P2 IMAD.MOV R13, RZ, RZ, -R13 ;  /* 0x000000ffff0da224 */ /* 0x000fe200078e0a0d */
[----:B------:R-:W-:Y:S01]  /*bf70*/  ISETP.GE.AND P6, PT, R24, RZ, PT ;  /* 0x000000ff1800720c */ /* 0x000fe20003fc6270 */
[----:B------:R-:W-:Y:S01]  /*bf80*/  @!P0 IMAD.IADD R15, R15, 0x1, -R27 ;  /* 0x000000010f0f8824 */ /* 0x000fe200078e0a1b */
[----:B------:R-:W-:Y:S01]  /*bf90*/  ISETP.GE.AND P0, PT, R16, RZ, PT ;  /* 0x000000ff1000720c */ /* 0x000fe20003f06270 */
[C---:B------:R-:W-:Y:S01]  /*bfa0*/  IMAD.HI.U32 R16, R0.reuse, R22, RZ ;  /* 0x0000001600107227 */ /* 0x040fe200078e00ff */
[----:B------:R-:W-:Y:S01]  /*bfb0*/  ISETP.GT.U32.AND P2, PT, R27, R3, PT ;  /* 0x000000031b00720c */ /* 0x000fe20003f44070 */
[----:B------:R-:W-:Y:S02]  /*bfc0*/  STL [R1+0xb9c], R13 ;  /* 0x000b9c0d01007387 */ /* 0x000fe40000100800 */
[----:B------:R-:W-:-:S04]  /*bfd0*/  IMAD.HI.U32 R25, R0, R2, RZ ;  /* 0x0000000200197227 */ /* 0x000fc800078e00ff */
[----:B------:R-:W-:Y:S01]  /*bfe0*/  @!P1 IMAD.IADD R17, R17, 0x1, -R27 ;  /* 0x0000000111119824 */ /* 0x000fe200078e0a1b */
[----:B------:R-:W-:Y:S01]  /*bff0*/  ISETP.GE.AND P1, PT, R19, RZ, PT ;  /* 0x000000ff1300720c */ /* 0x000fe20003f26270 */
[----:B------:R-:W-:Y:S01]  /*c000*/  IMAD.MOV R24, RZ, RZ, -R16 ;  /* 0x000000ffff187224 */ /* 0x000fe200078e0a10 */
[----:B------:R-:W-:Y:S01]  /*c010*/  IADD3 R16, R5, 0x32, RZ ;  /* 0x0000003205107810 */ /* 0x000fe20007ffe0ff */
[----:B------:R-:W-:Y:S02]  /*c020*/  IMAD.MOV R25, RZ, RZ, -R25 ;  /* 0x000000ffff197224 */ /* 0x000fe400078e0a19 */
[----:B------:R-:W-:Y:S01]  /*c030*/  @!P5 IMAD.IADD R18, R18, 0x1, -R27 ;  /* 0x000000011212d824 */ /* 0x000fe200078e0a1b */
[C---:B------:R-:W-:Y:S01]  /*c040*/  ISETP.GT.U32.AND P5, PT, R27.reuse, R17, PT ;  /* 0x000000111b00720c */ /* 0x040fe20003fa4070 */
[C---:B------:R-:W-:Y:S01]  /*c050*/  IMAD R22, R27.reuse, R24, R22 ;  /* 0x000000181b167224 */ /* 0x040fe200078e0216 */
[----:B------:R-:W-:Y:S01]  /*c060*/  IABS R19, R16 ;  /* 0x0000001000137213 */ /* 0x000fe20000000000 */
[----:B------:R-:W-:-:S02]  /*c070*/  IMAD R2, R27, R25, R2 ;  /* 0x000000191b027224 */ /* 0x000fc400078e0202 */
[----:B------:R-:W-:Y:S01]  /*c080*/  @!P3 IMAD.MOV R14, RZ, RZ, -R14 ;  /* 0x000000ffff0eb224 */ /* 0x000fe200078e0a0e */
[----:B------:R-:W-:Y:S01]  /*c090*/  ISETP.GT.U32.AND P3, PT, R27, R18, PT ;  /* 0x000000121b00720c */ /* 0x000fe20003f64070 */
[----:B------:R-:W-:Y:S01]  /*c0a0*/  @!P2 IMAD.IADD R3, R3, 0x1, -R27 ;  /* 0x000000010303a824 */ /* 0x000fe200078e0a1b */
[C---:B------:R-:W-:Y:S01]  /*c0b0*/  ISETP.GT.U32.AND P2, PT, R27.reuse, R22, PT ;  /* 0x000000161b00720c */ /* 0x040fe20003f44070 */
[----:B0-----:R-:W-:Y:S01]  /*c0c0*/  IMAD.MOV.U32 R6, RZ, RZ, R23 ;  /* 0x000000ffff067224 */ /* 0x001fe200078e0017 */
[----:B------:R-:W-:Y:S01]  /*c0d0*/  STL [R1+0xba0], R14 ;  /* 0x000ba00e01007387 */ /* 0x000fe20000100800 */
[----:B------:R-:W-:Y:S01]  /*c0e0*/  @!P4 IMAD.MOV R15, RZ, RZ, -R15 ;  /* 0x000000ffff0fc224 */ /* 0x000fe200078e0a0f */
[----:B------:R-:W-:Y:S01]  /*c0f0*/  ISETP.GT.U32.AND P4, PT, R27, R2, PT ;  /* 0x000000021b00720c */ /* 0x000fe20003f84070 */
[----:B------:R-:W-:Y:S01]  /*c100*/  @!P0 IMAD.MOV R6, RZ, RZ, -R6 ;  /* 0x000000ffff068224 */ /* 0x000fe200078e0a06 */
[----:B------:R-:W-:Y:S01]  /*c110*/  ISETP.GE.AND P0, PT, R4, RZ, PT ;  /* 0x000000ff0400720c */ /* 0x000fe20003f06270 */
[--C-:B------:R-:W-:Y:S01]  /*c120*/  @!P5 IMAD.IADD R17, R17, 0x1, -R27.reuse ;  /* 0x000000011111d824 */ /* 0x100fe200078e0a1b */
[----:B------:R-:W-:Y:S01]  /*c130*/  IADD3 R4, R5, 0x30, RZ ;  /* 0x0000003005047810 */ /* 0x000fe20007ffe0ff */
[----:B------:R-:W-:Y:S01]  /*c140*/  IMAD.HI.U32 R23, R0, R19, RZ ;  /* 0x0000001300177227 */ /* 0x000fe200078e00ff */
[----:B------:R-:W-:Y:S01]  /*c150*/  ISETP.GE.AND P5, PT, R20, RZ, PT ;  /* 0x000000ff1400720c */ /* 0x000fe20003fa6270 */
[----:B------:R-:W-:Y:S01]  /*c160*/  STL [R1+0xba4], R15 ;  /* 0x000ba40f01007387 */ /* 0x000fe20000100800 */
[----:B------:R-:W-:Y:S01]  /*c170*/  IABS R20, R4 ;  /* 0x0000000400147213 */ /* 0x000fe20000000000 */
[--C-:B------:R-:W-:Y:S01]  /*c180*/  @!P3 IMAD.IADD R18, R18, 0x1, -R27.reuse ;  /* 0x000000011212b824 */ /* 0x100fe200078e0a1b */
[----:B------:R-:W-:Y:S01]  /*c190*/  ISETP.GE.AND P3, PT, R21, RZ, PT ;  /* 0x000000ff1500720c */ /* 0x000fe20003f66270 */
[----:B------:R-:W-:Y:S01]  /*c1a0*/  @!P2 IMAD.IADD R22, R22, 0x1, -R27 ;  /* 0x000000011616a824 */ /* 0x000fe200078e0a1b */
[----:B------:R0:W-:Y:S01]  /*c1b0*/  STL [R1+0xac], R6 ;  /* 0x0000ac0601007387 */ /* 0x0001e20000100800 */
[----:B------:R-:W-:-:S02]  /*c1c0*/  IMAD.MOV R23, RZ, RZ, -R23 ;  /* 0x000000ffff177224 */ /* 0x000fc400078e0a17 */
[----:B------:R-:W-:Y:S01]  /*c1d0*/  IMAD.MOV.U32 R21, RZ, RZ, R20 ;  /* 0x000000ffff157224 */ /* 0x000fe200078e0014 */
[C---:B------:R-:W-:Y:S01]  /*c1e0*/  ISETP.GT.U32.AND P2, PT, R27.reuse, R22, PT ;  /* 0x000000161b00720c */ /* 0x040fe20003f44070 */
[----:B------:R-:W-:Y:S01]  /*c1f0*/  @!P4 IMAD.IADD R2, R2, 0x1, -R27 ;  /* 0x000000010202c824 */ /* 0x000fe200078e0a1b */
[----:B------:R-:W-:Y:S01]  /*c200*/  ISETP.GE.AND P4, PT, R16, RZ, PT ;  /* 0x000000ff1000720c */ /* 0x000fe20003f86270 */
[----:B------:R-:W-:Y:S02]  /*c210*/  IMAD R16, R27, R23, R19 ;  /* 0x000000171b107224 */ /* 0x000fe400078e0213 */
[----:B------:R-:W-:Y:S01]  /*c220*/  IMAD.HI.U32 R19, R0, R21, RZ ;  /* 0x0000001500137227 */ /* 0x000fe200078e00ff */
[----:B------:R-:W1:Y:S03]  /*c230*/  I2F.RP R23, R28 ;  /* 0x0000001c00177306 */ /* 0x000e660000209400 */
[----:B0-----:R-:W-:Y:S01]  /*c240*/  IMAD.MOV.U32 R6, RZ, RZ, R3 ;  /* 0x000000ffff067224 */ /* 0x001fe200078e0003 */
[----:B------:R-:W-:Y:S01]  /*c250*/  IADD3 R3, R5, 0x2e, RZ ;  /* 0x0000002e05037810 */ /* 0x000fe20007ffe0ff */
[----:B------:R-:W-:-:S02]  /*c260*/  IMAD.MOV R19, RZ, RZ, -R19 ;  /* 0x000000ffff137224 */ /* 0x000fc400078e0a13 */
        /* <DEDUP_REMOVED lines=8> */
[----:B------:R-:W-:Y:S02]  /*c2f0*/  IMAD.MOV.U32 R17, RZ, RZ, R20 ;  /* 0x000000ffff117224 */ /* 0x000fe400078e0014 */
[----:B------:R-:W-:Y:S01]  /*c300*/  @!P1 IMAD.MOV R7, RZ, RZ, -R7 ;  /* 0x000000ffff079224 */ /* 0x000fe200078e0a07 */
[----:B------:R-:W-:-:S02]  /*c310*/  ISETP.GE.AND P1, PT, R4, RZ, PT ;  /* 0x000000ff0400720c */ /* 0x000fc40003f26270 */
[----:B------:R-:W-:Y:S01]  /*c320*/  IADD3 R4, R5, 0x2a, RZ ;  /* 0x0000002a05047810 */ /* 0x000fe20007ffe0ff */
[----:B------:R-:W-:Y:S01]  /*c330*/  @!P6 IMAD.IADD R2, R2, 0x1, -R27 ;  /* 0x000000010202e824 */ /* 0x000fe200078e0a1b */
[----:B------:R2:W-:Y:S01]  /*c340*/  STL [R1+0xd0], R7 ;  /* 0x0000d00701007387 */ /* 0x0005e20000100800 */
[----:B0-----:R-:W-:Y:S01]  /*c350*/  IMAD.MOV.U32 R6, RZ, RZ, R18 ;  /* 0x000000ffff067224 */ /* 0x001fe200078e0012 */
[----:B------:R-:W-:Y:S01]  /*c360*/  ISETP.GE.AND P6, PT, R3, RZ, PT ;  /* 0x000000ff0300720c */ /* 0x000fe20003fc6270 */
[----:B------:R-:W-:Y:S01]  /*c370*/  IMAD.HI.U32 R18, R0, R17, RZ ;  /* 0x0000001100127227 */ /* 0x000fe200078e00ff */
[----:B------:R-:W-:-:S03]  /*c380*/  IADD3 R3, R5, 0x2c, RZ ;  /* 0x0000002c05037810 */ /* 0x000fc60007ffe0ff */
[----:B------:R-:W-:Y:S01]  /*c390*/  @!P0 IMAD.MOV R6, RZ, RZ, -R6 ;  /* 0x000000ffff068224 */ /* 0x000fe200078e0a06 */
[----:B------:R-:W-:Y:S01]  /*c3a0*/  ISETP.GT.U32.AND P0, PT, R27, R16, PT ;  /* 0x000000101b00720c */ /* 0x000fe20003f04070 */
[----:B------:R-:W-:Y:S01]  /*c3b0*/  @!P2 IMAD.IADD R21, R21, 0x1, -R27 ;  /* 0x000000011515a824 */ /* 0x000fe200078e0a1b */
[----:B------:R-:W-:Y:S01]  /*c3c0*/  IABS R20, R3 ;  /* 0x0000000300147213 */ /* 0x000fe20000000000 */
[----:B--2---:R-:W-:Y:S01]  /*c3d0*/  IMAD.MOV.U32 R7, RZ, RZ, R2 ;  /* 0x000000ffff077224 */ /* 0x004fe200078e0002 */
[----:B------:R0:W-:Y:S01]  /*c3e0*/  STL [R1+0x148], R6 ;  /* 0x0001480601007387 */ /* 0x0001e20000100800 */
[----:B------:R-:W-:Y:S01]  /*c3f0*/  IMAD.MOV R18, RZ, RZ, -R18 ;  /* 0x000000ffff127224 */ /* 0x000fe200078e0a12 */
[----:B------:R-:W-:Y:S01]  /*c400*/  ISETP.GT.U32.AND P2, PT, R27, R21, PT ;  /* 0x000000151b00720c */ /* 0x000fe20003f44070 */
[----:B------:R-:W-:Y:S02]  /*c410*/  @!P5 IMAD.MOV R7, RZ, RZ, -R7 ;  /* 0x000000ffff07d224 */ /* 0x000fe400078e0a07 */
[----:B------:R-:W-:-:S03]  /*c420*/  IMAD.HI.U32 R19, R0, R20, RZ ;  /* 0x0000001400137227 */ /* 0x000fc600078e00ff */
[----:B------:R-:W-:Y:S01]  /*c430*/  STL [R1+0x144], R7 ;  /* 0x0001440701007387 */ /* 0x000fe20000100800 */
[----:B------:R-:W-:Y:S02]  /*c440*/  @!P0 IMAD.IADD R16, R16, 0x1, -R27 ;  /* 0x0000000110108824 */ /* 0x000fe400078e0a1b */
[----:B0-----:R-:W-:Y:S02]  /*c450*/  IMAD.MOV.U32 R6, RZ, RZ, R22 ;  /* 0x000000ffff067224 */ /* 0x001fe400078e0016 */
[----:B------:R-:W-:Y:S01]  /*c460*/  IMAD.MOV R19, RZ, RZ, -R19 ;  /* 0x000000ffff137224 */ /* 0x000fe200078e0a13 */
[----:B------:R-:W-:Y:S01]  /*c470*/  ISETP.GT.U32.AND P0, PT, R27, R16, PT ;  /* 0x000000101b00720c */ /* 0x000fe20003f04070 */
[----:B------:R-:W-:Y:S01]  /*c480*/  @!P3 IMAD.MOV R6, RZ, RZ, -R6 ;  /* 0x000000ffff06b224 */ /* 0x000fe200078e0a06 */
[----:B------:R-:W-:Y:S01]  /*c490*/  ISETP.GE.AND P3, PT, R3, RZ, PT ;  /* 0x000000ff0300720c */ /* 0x000fe20003f66270 */
[----:B------:R-:W-:Y:S01]  /*c4a0*/  @!P2 IMAD.IADD R21, R21, 0x1, -R27 ;  /* 0x000000011515a824 */ /* 0x000fe200078e0a1b */
[----:B-1----:R-:W0:Y:S01]  /*c4b0*/  MUFU.RCP R3, R23 ;  /* 0x0000001700037308 */ /* 0x002e220000001000 */
[C---:B------:R-:W-:Y:S01]  /*c4c0*/  IMAD R17, R27.reuse, R18, R17 ;  /* 0x000000121b117224 */ /* 0x040fe200078e0211 */
[----:B------:R1:W-:Y:S01]  /*c4d0*/  STL [R1+0x100], R6 ;  /* 0x0001000601007387 */ /* 0x0003e20000100800 */
[----:B------:R-:W-:Y:S01]  /*c4e0*/  IABS R18, R4 ;  /* 0x0000000400127213 */ /* 0x000fe20000000000 */
[----:B------:R-:W-:-:S02]  /*c4f0*/  IMAD R20, R27, R19, R20 ;  /* 0x000000131b147224 */ /* 0x000fc400078e0214 */
[C---:B------:R-:W-:Y:S02]  /*c500*/  ISETP.GT.U32.AND P5, PT, R27.reuse, R17, PT ;  /* 0x000000111b00720c */ /* 0x040fe40003fa4070 */
[----:B------:R-:W-:Y:S01]  /*c510*/  IMAD.HI.U32 R2, R0, R18, RZ ;  /* 0x0000001200027227 */ /* 0x000fe200078e00ff */
[----:B------:R-:W-:-:S03]  /*c520*/  ISETP.GT.U32.AND P2, PT, R27, R20, PT ;  /* 0x000000141b00720c */ /* 0x000fc60003f44070 */
[----:B------:R-:W-:Y:S01]  /*c530*/  @!P0 IMAD.IADD R16, R16, 0x1, -R27 ;  /* 0x0000000110108824 */ /* 0x000fe200078e0a1b */
[----:B------:R-:W-:Y:S01]  /*c540*/  ISETP.GE.AND P0, PT, R4, RZ, PT ;  /* 0x000000ff0400720c */ /* 0x000fe20003f06270 */
[----:B-1----:R-:W-:Y:S01]  /*c550*/  IMAD.MOV.U32 R6, RZ, RZ, R21 ;  /* 0x000000ffff067224 */ /* 0x002fe200078e0015 */
[C---:B------:R-:W-:Y:S01]  /*c560*/  IADD3 R4, R5.reuse, 0x28, RZ ;  /* 0x0000002805047810 */ /* 0x040fe20007ffe0ff */
[----:B------:R-:W-:Y:S01]  /*c570*/  IMAD.MOV.U32 R7, RZ, RZ, R16 ;  /* 0x000000ffff077224 */ /* 0x000fe200078e0010 */
[C---:B------:R-:W-:Y:S01]  /*c580*/  IADD3 R24, R5.reuse, 0x22, RZ ;  /* 0x0000002205187810 */ /* 0x040fe20007ffe0ff */
[----:B------:R-:W-:Y:S01]  /*c590*/  @!P1 IMAD.MOV R6, RZ, RZ, -R6 ;  /* 0x000000ffff069224 */ /* 0x000fe200078e0a06 */
[----:B------:R-:W-:Y:S01]  /*c5a0*/  IABS R19, R4 ;  /* 0x0000000400137213 */ /* 0x000fe20000000000 */
[----:B------:R-:W-:Y:S01]  /*c5b0*/  @!P4 IMAD.MOV R7, RZ, RZ, -R7 ;  /* 0x000000ffff07c224 */ /* 0x000fe200078e0a07 */
[----:B------:R-:W-:Y:S01]  /*c5c0*/  ISETP.GE.AND P1, PT, R4, RZ, PT ;  /* 0x000000ff0400720c */ /* 0x000fe20003f26270 */
[----:B------:R-:W-:Y:S01]  /*c5d0*/  IMAD.MOV R2, RZ, RZ, -R2 ;  /* 0x000000ffff027224 */ /* 0x000fe200078e0a02 */
[----:B------:R-:W-:Y:S01]  /*c5e0*/  IADD3 R4, R5, 0x24, RZ ;  /* 0x0000002405047810 */ /* 0x000fe20007ffe0ff */
[--C-:B------:R-:W-:Y:S01]  /*c5f0*/  @!P5 IMAD.IADD R17, R17, 0x1, -R27.reuse ;  /* 0x000000011111d824 */ /* 0x100fe200078e0a1b */
[----:B------:R-:W-:Y:S01]  /*c600*/  STL [R1+0x128], R7 ;  /* 0x0001280701007387 */ /* 0x000fe20000100800 */
[----:B------:R-:W-:Y:S01]  /*c610*/  IMAD R18, R27, R2, R18 ;  /* 0x000000021b127224 */ /* 0x000fe200078e0212 */
[----:B------:R-:W-:Y:S01]  /*c620*/  IADD3 R2, R5, 0x26, RZ ;  /* 0x0000002605027810 */ /* 0x000fe20007ffe0ff */
[----:B------:R-:W-:Y:S01]  /*c630*/  @!P2 IMAD.IADD R20, R20, 0x1, -R27 ;  /* 0x000000011414a824 */ /* 0x000fe200078e0a1b */
[----:B------:R1:W-:Y:S01]  /*c640*/  STL [R1+0x108], R6 ;  /* 0x0001080601007387 */ /* 0x0003e20000100800 */
[C---:B------:R-:W-:Y:S01]  /*c650*/  ISETP.GT.U32.AND P5, PT, R27.reuse, R17, PT ;  /* 0x000000111b00720c */ /* 0x040fe20003fa4070 */
[----:B------:R-:W-:Y:S01]  /*c660*/  IMAD.HI.U32 R21, R0, R19, RZ ;  /* 0x0000001300157227 */ /* 0x000fe200078e00ff */
[C---:B------:R-:W-:Y:S01]  /*c670*/  ISETP.GT.U32.AND P4, PT, R27.reuse, R18, PT ;  /* 0x000000121b00720c */ /* 0x040fe20003f84070 */
[----:B------:R-:W2:Y:S01]  /*c680*/  LDL R11, [R1+0xa64] ;  /* 0x000a6400010b7983 */ /* 0x000ea20000100800 */
[----:B------:R-:W-:Y:S01]  /*c690*/  ISETP.GT.U32.AND P2, PT, R27, R20, PT ;  /* 0x000000141b00720c */ /* 0x000fe20003f44070 */
[----:B------:R-:W-:Y:S01]  /*c6a0*/  IMAD.MOV R21, RZ, RZ, -R21 ;  /* 0x000000ffff157224 */ /* 0x000fe200078e0a15 */
[----:B------:R-:W-:-:S02]  /*c6b0*/  IABS R16, R2 ;  /* 0x0000000200107213 */ /* 0x000fc40000000000 */
[----:B0-----:R-:W-:Y:S01]  /*c6c0*/  IADD3 R3, R3, 0xffffffe, RZ ;  /* 0x0ffffffe03037810 */ /* 0x001fe20007ffe0ff */
[----:B------:R-:W-:-:S04]  /*c6d0*/  IMAD R19, R27, R21, R19 ;  /* 0x000000151b137224 */ /* 0x000fc800078e0213 */
[--C-:B------:R-:W-:Y:S01]  /*c6e0*/  @!P5 IMAD.IADD R17, R17, 0x1, -R27.reuse ;  /* 0x000000011111d824 */ /* 0x100fe200078e0a1b */
[----:B------:R-:W-:Y:S01]  /*c6f0*/  ISETP.GE.AND P5, PT, R2, RZ, PT ;  /* 0x000000ff0200720c */ /* 0x000fe20003fa6270 */
[--C-:B------:R-:W-:Y:S01]  /*c700*/  @!P4 IMAD.IADD R18, R18, 0x1, -R27.reuse ;  /* 0x000000011212c824 */ /* 0x100fe200078e0a1b */
[----:B------:R-:W0:Y:S01]  /*c710*/  F2I.FTZ.U32.TRUNC.NTZ R3, R3 ;  /* 0x0000000300037305 */ /* 0x000e22000021f000 */
[----:B------:R-:W-:Y:S01]  /*c720*/  @!P2 IMAD.IADD R20, R20, 0x1, -R27 ;  /* 0x000000011414a824 */ /* 0x000fe200078e0a1b */
[C---:B------:R-:W-:Y:S01]  /*c730*/  ISETP.GT.U32.AND P2, PT, R27.reuse, R19, PT ;  /* 0x000000131b00720c */ /* 0x040fe20003f44070 */
[----:B-1----:R-:W-:Y:S01]  /*c740*/  IMAD.MOV.U32 R6, RZ, RZ, R17 ;  /* 0x000000ffff067224 */ /* 0x002fe200078e0011 */
[----:B------:R-:W-:Y:S01]  /*c750*/  ISETP.GT.U32.AND P4, PT, R27, R18, PT ;  /* 0x000000121b00720c */ /* 0x000fe20003f84070 */
[----:B------:R-:W-:Y:S01]  /*c760*/  IMAD.HI.U32 R2, R0, R16, RZ ;  /* 0x0000001000027227 */ /* 0x000fe200078e00ff */
[----:B------:R-:W-:-:S03]  /*c770*/  IABS R17, R4 ;  /* 0x0000000400117213 */ /* 0x000fc60000000000 */
[----:B------:R-:W-:Y:S02]  /*c780*/  @!P6 IMAD.MOV R6, RZ, RZ, -R6 ;  /* 0x000000ffff06e224 */ /* 0x000fe400078e0a06 */
[----:B------:R-:W-:-:S03]  /*c790*/  IMAD.MOV R2, RZ, RZ, -R2 ;  /* 0x000000ffff027224 */ /* 0x000fc600078e0a02 */
[----:B------:R1:W-:Y:S01]  /*c7a0*/  STL [R1+0x104], R6 ;  /* 0x0001040601007387 */ /* 0x0003e20000100800 */
[--C-:B------:R-:W-:Y:S02]  /*c7b0*/  @!P2 IMAD.IADD R19, R19, 0x1, -R27.reuse ;  /* 0x000000011313a824 */ /* 0x100fe400078e0a1b */
[----:B------:R-:W-:Y:S01]  /*c7c0*/  @!P4 IMAD.IADD R18, R18, 0x1, -R27 ;  /* 0x000000011212c824 */ /* 0x000fe200078e0a1b */
[----:B------:R-:W-:Y:S01]  /*c7d0*/  ISETP.GE.AND P4, PT, R24, RZ, PT ;  /* 0x000000ff1800720c */ /* 0x000fe20003f86270 */
[----:B------:R-:W-:Y:S01]  /*c7e0*/  IMAD R16, R27, R2, R16 ;  /* 0x000000021b107224 */ /* 0x000fe200078e0210 */
[----:B------:R-:W-:Y:S01]  /*c7f0*/  IABS R24, R24 ;  /* 0x0000001800187213 */ /* 0x000fe20000000000 */
[----:B------:R-:W-:-:S04]  /*c800*/  IMAD.HI.U32 R23, R0, R17, RZ ;  /* 0x0000001100177227 */ /* 0x000fc800078e00ff */
[----:B-1----:R-:W-:Y:S01]  /*c810*/  IMAD.MOV.U32 R6, RZ, RZ, R20 ;  /* 0x000000ffff067224 */ /* 0x002fe200078e0014 */
[C---:B------:R-:W-:Y:S01]  /*c820*/  ISETP.GT.U32.AND P2, PT, R27.reuse, R16, PT ;  /* 0x000000101b00720c */ /* 0x040fe20003f44070 */
[----:B------:R-:W-:Y:S02]  /*c830*/  IMAD.MOV R23, RZ, RZ, -R23 ;  /* 0x000000ffff177224 */ /* 0x000fe400078e0a17 */
[----:B------:R-:W-:Y:S01]  /*c840*/  @!P3 IMAD.MOV R6, RZ, RZ, -R6 ;  /* 0x000000ffff06b224 */ /* 0x000fe200078e0a06 */
[----:B------:R-:W-:Y:S01]  /*c850*/  ISETP.GT.U32.AND P3, PT, R27, R19, PT ;  /* 0x000000131b00720c */ /* 0x000fe20003f64070 */
[----:B------:R-:W-:-:S03]  /*c860*/  IMAD.HI.U32 R21, R0, R24, RZ ;  /* 0x0000001800157227 */ /* 0x000fc600078e00ff */
[----:B------:R1:W-:Y:S01]  /*c870*/  STL [R1+0xc0], R6 ;  /* 0x0000c00601007387 */ /* 0x0003e20000100800 */
[C---:B------:R-:W-:Y:S02]  /*c880*/  IMAD R17, R27.reuse, R23, R17 ;  /* 0x000000171b117224 */ /* 0x040fe400078e0211 */
[----:B------:R-:W-:Y:S01]  /*c890*/  IMAD.MOV R21, RZ, RZ, -R21 ;  /* 0x000000ffff157224 */ /* 0x000fe200078e0a15 */
[----:B------:R-:W-:Y:S01]  /*c8a0*/  ISETP.GE.AND P6, PT, R4, RZ, PT ;  /* 0x000000ff0400720c */ /* 0x000fe20003fc6270 */
[----:B-1----:R-:W-:Y:S02]  /*c8b0*/  IMAD.MOV.U32 R6, RZ, RZ, R18 ;  /* 0x000000ffff067224 */ /* 0x002fe400078e0012 */
[C---:B------:R-:W-:Y:S02]  /*c8c0*/  IMAD R24, R27.reuse, R21, R24 ;  /* 0x000000151b187224 */ /* 0x040fe400078e0218 */
[----:B------:R-:W-:Y:S01]  /*c8d0*/  @!P0 IMAD.MOV R6, RZ, RZ, -R6 ;  /* 0x000000ffff068224 */ /* 0x000fe200078e0a06 */
[----:B------:R-:W-:Y:S01]  /*c8e0*/  ISETP.GT.U32.AND P0, PT, R27, R17, PT ;  /* 0x000000111b00720c */ /* 0x000fe20003f04070 */
[--C-:B------:R-:W-:Y:S01]  /*c8f0*/  @!P3 IMAD.IADD R19, R19, 0x1, -R27.reuse ;  /* 0x000000011313b824 */ /* 0x100fe200078e0a1b */
[----:B------:R-:W-:Y:S01]  /*c900*/  IADD3 R4, R5, 0x20, RZ ;  /* 0x0000002005047810 */ /* 0x000fe20007ffe0ff */
[----:B------:R-:W-:Y:S01]  /*c910*/  @!P2 IMAD.IADD R16, R16, 0x1, -R27 ;  /* 0x000000011010a824 */ /* 0x000fe200078e0a1b */
[----:B------:R-:W-:-:S02]  /*c920*/  ISETP.GT.U32.AND P3, PT, R27, R24, PT ;  /* 0x000000181b00720c */ /* 0x000fc40003f64070 */
[----:B------:R-:W-:Y:S02]  /*c930*/  IABS R25, R4 ;  /* 0x0000000400197213 */ /* 0x000fe40000000000 */
[----:B------:R-:W-:Y:S01]  /*c940*/  ISETP.GT.U32.AND P2, PT, R27, R16, PT ;  /* 0x000000101b00720c */ /* 0x000fe20003f44070 */
[----:B0-----:R-:W-:Y:S02]  /*c950*/  IMAD.MOV R26, RZ, RZ, -R3 ;  /* 0x000000ffff1a7224 */ /* 0x001fe400078e0a03 */
[----:B------:R-:W-:Y:S01]  /*c960*/  IMAD.HI.U32 R22, R0, R25, RZ ;  /* 0x0000001900167227 */ /* 0x000fe200078e00ff */
[----:B------:R-:W-:-:S03]  /*c970*/  IABS R21, R5 ;  /* 0x0000000500157213 */ /* 0x000fc60000000000 */
[--C-:B------:R-:W-:Y:S02]  /*c980*/  @!P0 IMAD.IADD R17, R17, 0x1, -R27.reuse ;  /* 0x0000000111118824 */ /* 0x100fe400078e0a1b */
[----:B------:R-:W-:Y:S02]  /*c990*/  IMAD.MOV R22, RZ, RZ, -R22 ;  /* 0x000000ffff167224 */ /* 0x000fe400078e0a16 */
[----:B------:R-:W-:Y:S02]  /*c9a0*/  IMAD R26, R26, R28, RZ ;  /* 0x0000001c1a1a7224 */ /* 0x000fe400078e02ff */
[----:B------:R-:W-:Y:S02]  /*c9b0*/  IMAD.MOV.U32 R2, RZ, RZ, RZ ;  /* 0x000000ffff027224 */ /* 0x000fe400078e00ff */
[----:B------:R-:W-:Y:S01]  /*c9c0*/  @!P3 IMAD.IADD R24, R24, 0x1, -R27 ;  /* 0x000000011818b824 */ /* 0x000fe200078e0a1b */
[C---:B------:R-:W-:Y:S01]  /*c9d0*/  ISETP.GT.U32.AND P3, PT, R27.reuse, R17, PT ;  /* 0x000000111b00720c */ /* 0x040fe20003f64070 */
[----:B------:R-:W-:Y:S01]  /*c9e0*/  IMAD R25, R27, R22, R25 ;  /* 0x000000161b197224 */ /* 0x000fe200078e0219 */
[----:B------:R0:W-:Y:S01]  /*c9f0*/  STL [R1+0xa0], R6 ;  /* 0x0000a00601007387 */ /* 0x0001e20000100800 */
[----:B------:R-:W-:Y:S01]  /*ca00*/  IMAD.HI.U32 R23, R0, R21, RZ ;  /* 0x0000001500177227 */ /* 0x000fe200078e00ff */
[----:B------:R-:W-:-:S03]  /*ca10*/  IADD3 R22, R5, 0x1e, RZ ;  /* 0x0000001e05167810 */ /* 0x000fc60007ffe0ff */
[----:B------:R-:W-:-:S04]  /*ca20*/  IMAD.HI.U32 R3, R3, R26, R2 ;  /* 0x0000001a03037227 */ /* 0x000fc800078e0002 */
[----:B0-----:R-:W-:Y:S02]  /*ca30*/  IMAD.MOV.U32 R6, RZ, RZ, R19 ;  /* 0x000000ffff067224 */ /* 0x001fe400078e0013 */
[----:B------:R-:W-:Y:S01]  /*ca40*/  @!P2 IMAD.IADD R16, R16, 0x1, -R27 ;  /* 0x000000011010a824 */ /* 0x000fe200078e0a1b */
[C---:B------:R-:W-:Y:S01]  /*ca50*/  ISETP.GT.U32.AND P2, PT, R27.reuse, R25, PT ;  /* 0x000000191b00720c */ /* 0x040fe20003f44070 */
[----:B------:R-:W-:Y:S02]  /*ca60*/  IMAD.MOV R23, RZ, RZ, -R23 ;  /* 0x000000ffff177224 */ /* 0x000fe400078e0a17 */
[----:B------:R-:W-:Y:S01]  /*ca70*/  @!P1 IMAD.MOV R6, RZ, RZ, -R6 ;  /* 0x000000ffff069224 */ /* 0x000fe200078e0a06 */
[C---:B------:R-:W-:Y:S01]  /*ca80*/  ISETP.GT.U32.AND P1, PT, R27.reuse, R24, PT ;  /* 0x000000181b00720c */ /* 0x040fe20003f24070 */
[----:B------:R-:W-:Y:S01]  /*ca90*/  IMAD R23, R27, R23, R21 ;  /* 0x000000171b177224 */ /* 0x000fe200078e0215 */
[----:B------:R-:W-:Y:S01]  /*caa0*/  IABS R20, R22 ;  /* 0x0000001600147213 */ /* 0x000fe20000000000 */
[----:B------:R-:W-:Y:S01]  /*cab0*/  @!P5 IMAD.MOV R16, RZ, RZ, -R16 ;  /* 0x000000ffff10d224 */ /* 0x000fe200078e0a10 */
[----:B------:R-:W-:Y:S01]  /*cac0*/  ISETP.GE.AND P5, PT, R22, RZ, PT ;  /* 0x000000ff1600720c */ /* 0x000fe20003fa6270 */
[----:B------:R-:W-:Y:S01]  /*cad0*/  @!P3 IMAD.IADD R17, R17, 0x1, -R27 ;  /* 0x000000011111b824 */ /* 0x000fe200078e0a1b */
[----:B------:R-:W-:Y:S01]  /*cae0*/  ISETP.GT.U32.AND P3, PT, R27, R23, PT ;  /* 0x000000171b00720c */ /* 0x000fe20003f64070 */
[----:B------:R-:W-:Y:S01]  /*caf0*/  IMAD.HI.U32 R22, R0, R20, RZ ;  /* 0x0000001400167227 */ /* 0x000fe200078e00ff */
[----:B------:R-:W-:-:S03]  /*cb00*/  IADD3 R18, R5, 0x1c, RZ ;  /* 0x0000001c05127810 */ /* 0x000fc60007ffe0ff */
[--C-:B------:R-:W-:Y:S01]  /*cb10*/  @!P2 IMAD.IADD R25, R25, 0x1, -R27.reuse ;  /* 0x000000011919a824 */ /* 0x100fe200078e0a1b */
[----:B------:R-:W-:Y:S01]  /*cb20*/  IABS R26, R18 ;  /* 0x00000012001a7213 */ /* 0x000fe20000000000 */
[----:B------:R-:W-:Y:S02]  /*cb30*/  IMAD.MOV R22, RZ, RZ, -R22 ;  /* 0x000000ffff167224 */ /* 0x000fe400078e0a16 */
[--C-:B------:R-:W-:Y:S01]  /*cb40*/  @!P1 IMAD.IADD R24, R24, 0x1, -R27.reuse ;  /* 0x0000000118189824 */ /* 0x100fe200078e0a1b */
[----:B------:R-:W-:Y:S01]  /*cb50*/  ISETP.GE.AND P0, PT, R4, RZ, PT ;  /* 0x000000ff0400720c */ /* 0x000fe20003f06270 */
[C---:B------:R-:W-:Y:S01]  /*cb60*/  IMAD R20, R27.reuse, R22, R20 ;  /* 0x000000161b147224 */ /* 0x040fe200078e0214 */
[----:B------:R-:W-:Y:S01]  /*cb70*/  ISETP.GT.U32.AND P2, PT, R27, R25, PT ;  /* 0x000000191b00720c */ /* 0x000fe20003f44070 */
[----:B------:R-:W-:Y:S02]  /*cb80*/  IMAD.MOV.U32 R4, RZ, RZ, R26 ;  /* 0x000000ffff047224 */ /* 0x000fe400078e001a */
[----:B------:R-:W-:Y:S01]  /*cb90*/  @!P3 IMAD.IADD R23, R23, 0x1, -R27 ;  /* 0x000000011717b824 */ /* 0x000fe200078e0a1b */
[----:B------:R-:W-:Y:S01]  /*cba0*/  ISETP.GT.U32.AND P3, PT, R27, R20, PT ;  /* 0x000000141b00720c */ /* 0x000fe20003f64070 */
[----:B------:R-:W-:-:S04]  /*cbb0*/  IMAD.HI.U32 R19, R0, R4, RZ ;  /* 0x0000000400137227 */ /* 0x000fc800078e00ff */
[----:B------:R-:W-:Y:S02]  /*cbc0*/  IMAD.MOV R19, RZ, RZ, -R19 ;  /* 0x000000ffff137224 */ /* 0x000fe400078e0a13 */
[----:B------:R-:W-:Y:S02]  /*cbd0*/  IMAD.MOV.U32 R7, RZ, RZ, R24 ;  /* 0x000000ffff077224 */ /* 0x000fe400078e0018 */
[----:B------:R-:W-:Y:S02]  /*cbe0*/  @!P2 IMAD.IADD R25, R25, 0x1, -R27 ;  /* 0x000000011919a824 */ /* 0x000fe400078e0a1b */
[C---:B------:R-:W-:Y:S01]  /*cbf0*/  IMAD R4, R27.reuse, R19, R4 ;  /* 0x000000131b047224 */ /* 0x040fe200078e0204 */
[----:B------:R0:W-:Y:S01]  /*cc00*/  STL [R1+0x88], R6 ;  /* 0x0000880601007387 */ /* 0x0001e20000100800 */
[----:B------:R-:W-:Y:S02]  /*cc10*/  @!P6 IMAD.MOV R17, RZ, RZ, -R17 ;  /* 0x000000ffff11e224 */ /* 0x000fe400078e0a11 */
[----:B------:R-:W-:Y:S01]  /*cc20*/  @!P4 IMAD.MOV R7, RZ, RZ, -R7 ;  /* 0x000000ffff07c224 */ /* 0x000fe200078e0a07 */
[----:B------:R-:W-:Y:S01]  /*cc30*/  ISETP.GT.U32.AND P4, PT, R27, R4, PT ;  /* 0x000000041b00720c */ /* 0x000fe20003f84070 */
[----:B------:R-:W-:-:S02]  /*cc40*/  @!P3 IMAD.IADD R20, R20, 0x1, -R27 ;  /* 0x000000011414b824 */ /* 0x000fc400078e0a1b */
[----:B0-----:R-:W-:-:S04]  /*cc50*/  IMAD.MOV.U32 R6, RZ, RZ, R25 ;  /* 0x000000ffff067224 */ /* 0x001fc800078e0019 */
[----:B------:R-:W-:Y:S01]  /*cc60*/  @!P0 IMAD.MOV R6, RZ, RZ, -R6 ;  /* 0x000000ffff068224 */ /* 0x000fe200078e0a06 */
[----:B------:R-:W-:Y:S02]  /*cc70*/  ISETP.GT.U32.AND P0, PT, R27, R20, PT ;  /* 0x000000141b00720c */ /* 0x000fe40003f04070 */
[----:B------:R-:W-:Y:S02]  /*cc80*/  ISETP.GE.AND P2, PT, R18, RZ, PT ;  /* 0x000000ff1200720c */ /* 0x000fe40003f46270 */
[----:B------:R-:W-:Y:S01]  /*cc90*/  IADD3 R18, R5, 0x18, RZ ;  /* 0x0000001805127810 */ /* 0x000fe20007ffe0ff */
[----:B------:R-:W-:-:S03]  /*cca0*/  @!P4 IMAD.IADD R4, R4, 0x1, -R27 ;  /* 0x000000010404c824 */ /* 0x000fc600078e0a1b */
[----:B------:R-:W-:Y:S02]  /*ccb0*/  IABS R19, R18 ;  /* 0x0000001200137213 */ /* 0x000fe40000000000 */
[----:B------:R-:W-:-:S03]  /*ccc0*/  ISETP.GT.U32.AND P4, PT, R27, R4, PT ;  /* 0x000000041b00720c */ /* 0x000fc60003f84070 */
[----:B------:R-:W-:Y:S01]  /*ccd0*/  @!P0 IMAD.IADD R20, R20, 0x1, -R27 ;  /* 0x0000000114148824 */ /* 0x000fe200078e0a1b */
[----:B------:R-:W-:Y:S04]  /*cce0*/  STL [R1+0xb8c], R16 ;  /* 0x000b8c1001007387 */ /* 0x000fe80000100800 */
[----:B------:R-:W-:Y:S04]  /*ccf0*/  STL [R1+0xb90], R17 ;  /* 0x000b901101007387 */ /* 0x000fe80000100800 */
[----:B------:R-:W-:Y:S04]  /*cd00*/  STL [R1+0x18], R7 ;  /* 0x0000180701007387 */ /* 0x000fe80000100800 */
[----:B------:R0:W-:Y:S01]  /*cd10*/  STL [R1+0x1c], R6 ;  /* 0x00001c0601007387 */ /* 0x0001e20000100800 */
[----:B------:R-:W-:-:S04]  /*cd20*/  IMAD.HI.U32 R24, R0, R19, RZ ;  /* 0x0000001300187227 */ /* 0x000fc800078e00ff */
[----:B------:R-:W-:Y:S02]  /*cd30*/  IMAD.MOV R24, RZ, RZ, -R24 ;  /* 0x000000ffff187224 */ /* 0x000fe400078e0a18 */
[----:B------:R-:W-:Y:S02]  /*cd40*/  @!P4 IMAD.IADD R4, R4, 0x1, -R27 ;  /* 0x000000010404c824 */ /* 0x000fe400078e0a1b */
[----:B------:R-:W-:Y:S01]  /*cd50*/  IMAD R19, R27, R24, R19 ;  /* 0x000000181b137224 */ /* 0x000fe200078e0213 */
[----:B0-----:R-:W-:Y:S02]  /*cd60*/  IADD3 R6, R5, 0x10, RZ ;  /* 0x0000001005067810 */ /* 0x001fe40007ffe0ff */
[----:B--2---:R-:W-:-:S05]  /*cd70*/  IABS R2, R11 ;  /* 0x0000000b00027213 */ /* 0x004fca0000000000 */
[----:B------:R-:W-:-:S04]  /*cd80*/  IMAD.HI.U32 R3, R3, R2, RZ ;  /* 0x0000000203037227 */ /* 0x000fc800078e00ff */
[----:B------:R-:W-:-:S04]  /*cd90*/  IMAD.MOV R3, RZ, RZ, -R3 ;  /* 0x000000ffff037224 */ /* 0x000fc800078e0a03 */
[----:B------:R-:W-:-:S05]  /*cda0*/  IMAD R2, R28, R3, R2 ;  /* 0x000000031c027224 */ /* 0x000fca00078e0202 */
[----:B------:R-:W-:Y:S02]  /*cdb0*/  ISETP.GT.U32.AND P1, PT, R28, R2, PT ;  /* 0x000000021c00720c */ /* 0x000fe40003f24070 */
[----:B------:R-:W-:-:S04]  /*cdc0*/  IADD3 R3, R5, 0x1a, RZ ;  /* 0x0000001a05037810 */ /* 0x000fc80007ffe0ff */
[----:B------:R-:W-:-:S07]  /*cdd0*/  IABS R21, R3 ;  /* 0x0000000300157213 */ /* 0x000fce0000000000 */
[----:B------:R-:W-:Y:S01]  /*cde0*/  @!P1 IMAD.IADD R2, R2, 0x1, -R28 ;  /* 0x0000000102029824 */ /* 0x000fe200078e0a1c */
[----:B------:R-:W-:-:S04]  /*cdf0*/  ISETP.GT.U32.AND P1, PT, R27, R23, PT ;  /* 0x000000171b00720c */ /* 0x000fc80003f24070 */
[----:B------:R-:W-:Y:S01]  /*ce00*/  ISETP.GT.U32.AND P6, PT, R28, R2, PT ;  /* 0x000000021c00720c */ /* 0x000fe20003fc4070 */
[----:B------:R-:W-:-:S04]  /*ce10*/  IMAD.HI.U32 R22, R0, R21, RZ ;  /* 0x0000001500167227 */ /* 0x000fc800078e00ff */
[----:B------:R-:W-:-:S04]  /*ce20*/  IMAD.MOV R22, RZ, RZ, -R22 ;  /* 0x000000ffff167224 */ /* 0x000fc800078e0a16 */
[----:B------:R-:W-:-:S04]  /*ce30*/  @!P1 IMAD.IADD R23, R23, 0x1, -R27 ;  /* 0x0000000117179824 */ /* 0x000fc800078e0a1b */
[----:B------:R-:W-:Y:S01]  /*ce40*/  @!P6 IMAD.IADD R2, R2, 0x1, -R28 ;  /* 0x000000010202e824 */ /* 0x000fe200078e0a1c */
[----:B------:R-:W-:Y:S01]  /*ce50*/  ISETP.GE.AND P6, PT, R18, RZ, PT ;  /* 0x000000ff1200720c */ /* 0x000fe20003fc6270 */
[----:B------:R-:W-:Y:S01]  /*ce60*/  IMAD R18, R27, R22, R21 ;  /* 0x000000161b127224 */ /* 0x000fe200078e0215 */
[----:B------:R-:W-:-:S04]  /*ce70*/  ISETP.GE.AND P1, PT, R5, RZ, PT ;  /* 0x000000ff0500720c */ /* 0x000fc80003f26270 */
[----:B------:R-:W-:Y:S01]  /*ce80*/  ISETP.GT.U32.AND P0, PT, R27, R18, PT ;  /* 0x000000121b00720c */ /* 0x000fe20003f04070 */
[----:B------:R0:W-:Y:S01]  /*ce90*/  STL [R1+0xb88], R2 ;  /* 0x000b880201007387 */ /* 0x0001e20000100800 */
[----:B------:R-:W-:Y:S01]  /*cea0*/  IMAD.MOV.U32 R7, RZ, RZ, R23 ;  /* 0x000000ffff077224 */ /* 0x000fe200078e0017 */
[----:B------:R-:W-:Y:S02]  /*ceb0*/  ISETP.GE.AND P3, PT, R3, RZ, PT ;  /* 0x000000ff0300720c */ /* 0x000fe40003f66270 */
[----:B------:R-:W-:Y:S01]  /*cec0*/  IADD3 R3, R5, 0x16, RZ ;  /* 0x0000001605037810 */ /* 0x000fe20007ffe0ff */
[----:B0-----:R-:W-:-:S03]  /*ced0*/  IMAD.MOV.U32 R2, RZ, RZ, R20 ;  /* 0x000000ffff027224 */ /* 0x001fc600078e0014 */
[----:B------:R-:W-:Y:S02]  /*cee0*/  @!P1 IMAD.MOV R7, RZ, RZ, -R7 ;  /* 0x000000ffff079224 */ /* 0x000fe400078e0a07 */
[----:B------:R-:W-:Y:S01]  /*cef0*/  @!P5 IMAD.MOV R2, RZ, RZ, -R2 ;  /* 0x000000ffff02d224 */ /* 0x000fe200078e0a02 */
[----:B------:R-:W-:Y:S01]  /*cf00*/  IABS R20, R3 ;  /* 0x0000000300147213 */ /* 0x000fe20000000000 */
[----:B------:R-:W-:Y:S01]  /*cf10*/  @!P0 IMAD.IADD R18, R18, 0x1, -R27 ;  /* 0x0000000112128824 */ /* 0x000fe200078e0a1b */
[----:B------:R-:W-:Y:S01]  /*cf20*/  STL [R1+0x28], R7 ;  /* 0x0000280701007387 */ /* 0x000fe20000100800 */
[----:B------:R-:W-:-:S03]  /*cf30*/  ISETP.GE.AND P1, PT, R3, RZ, PT ;  /* 0x000000ff0300720c */ /* 0x000fc60003f26270 */
[----:B------:R0:W-:Y:S01]  /*cf40*/  STL [R1+0x30], R2 ;  /* 0x0000300201007387 */ /* 0x0001e20000100800 */
[----:B------:R-:W-:Y:S01]  /*cf50*/  ISETP.GT.U32.AND P0, PT, R27, R18, PT ;  /* 0x000000121b00720c */ /* 0x000fe20003f04070 */
[----:B------:R-:W-:-:S04]  /*cf60*/  IMAD.HI.U32 R3, R0, R20, RZ ;  /* 0x0000001400037227 */ /* 0x000fc800078e00ff */
[----:B0-----:R-:W-:Y:S02]  /*cf70*/  IMAD.MOV.U32 R2, RZ, RZ, R4 ;  /* 0x000000ffff027224 */ /* 0x001fe400078e0004 */
[----:B------:R-:W-:Y:S02]  /*cf80*/  IMAD.MOV R3, RZ, RZ, -R3 ;  /* 0x000000ffff037224 */ /* 0x000fe400078e0a03 */
[----:B------:R-:W-:Y:S01]  /*cf90*/  @!P2 IMAD.MOV R2, RZ, RZ, -R2 ;  /* 0x000000ffff02a224 */ /* 0x000fe200078e0a02 */
[C---:B------:R-:W-:Y:S01]  /*cfa0*/  ISETP.GT.U32.AND P2, PT, R27.reuse, R19, PT ;  /* 0x000000131b00720c */ /* 0x040fe20003f44070 */
[----:B------:R-:W-:Y:S01]  /*cfb0*/  IMAD R20, R27, R3, R20 ;  /* 0x000000031b147224 */ /* 0x000fe200078e0214 */
[----:B------:R-:W-:Y:S01]  /*cfc0*/  IADD3 R21, R5, 0x14, RZ ;  /* 0x0000001405157810 */ /* 0x000fe20007ffe0ff */
[----:B------:R-:W-:-:S03]  /*cfd0*/  @!P0 IMAD.IADD R18, R18, 0x1, -R27 ;  /* 0x0000000112128824 */ /* 0x000fc600078e0a1b */
[----:B------:R-:W-:Y:S02]  /*cfe0*/  ISETP.GT.U32.AND P0, PT, R27, R20, PT ;  /* 0x000000141b00720c */ /* 0x000fe40003f04070 */
[----:B------:R-:W-:Y:S02]  /*cff0*/  ISETP.GE.AND P5, PT, R21, RZ, PT ;  /* 0x000000ff1500720c */ /* 0x000fe40003fa6270 */
[----:B------:R-:W-:-:S03]  /*d000*/  IABS R21, R21 ;  /* 0x0000001500157213 */ /* 0x000fc60000000000 */
[----:B------:R-:W-:Y:S01]  /*d010*/  @!P2 IMAD.IADD R19, R19, 0x1, -R27 ;  /* 0x000000011313a824 */ /* 0x000fe200078e0a1b */
[----:B------:R-:W-:Y:S01]  /*d020*/  IADD3 R22, R5, 0x12, RZ ;  /* 0x0000001205167810 */ /* 0x000fe20007ffe0ff */
[----:B------:R-:W-:-:S03]  /*d030*/  IMAD.HI.U32 R26, R0, R21, RZ ;  /* 0x00000015001a7227 */ /* 0x000fc600078e00ff */
[C---:B------:R-:W-:Y:S01]  /*d040*/  ISETP.GT.U32.AND P2, PT, R27.reuse, R19, PT ;  /* 0x000000131b00720c */ /* 0x040fe20003f44070 */
[----:B------:R-:W-:Y:S01]  /*d050*/  IMAD.MOV R26, RZ, RZ, -R26 ;  /* 0x000000ffff1a7224 */ /* 0x000fe200078e0a1a */
[----:B------:R-:W-:Y:S01]  /*d060*/  ISETP.GE.AND P4, PT, R22, RZ, PT ;  /* 0x000000ff1600720c */ /* 0x000fe20003f86270 */
[----:B------:R-:W-:Y:S01]  /*d070*/  @!P0 IMAD.IADD R20, R20, 0x1, -R27 ;  /* 0x0000000114148824 */ /* 0x000fe200078e0a1b */
[----:B------:R-:W-:Y:S01]  /*d080*/  IABS R22, R22 ;  /* 0x0000001600167213 */ /* 0x000fe20000000000 */
[C---:B------:R-:W-:Y:S01]  /*d090*/  IMAD R21, R27.reuse, R26, R21 ;  /* 0x0000001a1b157224 */ /* 0x040fe200078e0215 */
[----:B------:R-:W-:Y:S02]  /*d0a0*/  IABS R23, R6 ;  /* 0x0000000600177213 */ /* 0x000fe40000000000 */
[----:B------:R-:W-:Y:S01]  /*d0b0*/  ISETP.GT.U32.AND P0, PT, R27, R20, PT ;  /* 0x000000141b00720c */ /* 0x000fe20003f04070 */
[----:B------:R-:W-:-:S04]  /*d0c0*/  IMAD.HI.U32 R25, R0, R22, RZ ;  /* 0x0000001600197227 */ /* 0x000fc800078e00ff */
[----:B------:R-:W-:Y:S01]  /*d0d0*/  @!P2 IMAD.IADD R19, R19, 0x1, -R27 ;  /* 0x000000011313a824 */ /* 0x000fe200078e0a1b */
[----:B------:R-:W-:Y:S01]  /*d0e0*/  ISETP.GT.U32.AND P2, PT, R27, R21, PT ;  /* 0x000000151b00720c */ /* 0x000fe20003f44070 */
[----:B------:R-:W-:Y:S01]  /*d0f0*/  IMAD.HI.U32 R4, R0, R23, RZ ;  /* 0x0000001700047227 */ /* 0x000fe200078e00ff */
[----:B------:R-:W-:-:S03]  /*d100*/  IADD3 R16, R5, 0xe, RZ ;  /* 0x0000000e05107810 */ /* 0x000fc60007ffe0ff */
[----:B------:R-:W-:Y:S02]  /*d110*/  IMAD.MOV R25, RZ, RZ, -R25 ;  /* 0x000000ffff197224 */ /* 0x000fe400078e0a19 */
[----:B------:R-:W-:Y:S02]  /*d120*/  IMAD.MOV R4, RZ, RZ, -R4 ;  /* 0x000000ffff047224 */ /* 0x000fe400078e0a04 */
[C---:B------:R-:W-:Y:S01]  /*d130*/  IMAD R22, R27.reuse, R25, R22 ;  /* 0x000000191b167224 */ /* 0x040fe200078e0216 */
[----:B------:R-:W-:Y:S01]  /*d140*/  IABS R24, R16 ;  /* 0x0000001000187213 */ /* 0x000fe20000000000 */
[C---:B------:R-:W-:Y:S02]  /*d150*/  IMAD R23, R27.reuse, R4, R23 ;  /* 0x000000041b177224 */ /* 0x040fe400078e0217 */
[----:B------:R-:W-:Y:S01]  /*d160*/  @!P0 IMAD.IADD R20, R20, 0x1, -R27 ;  /* 0x0000000114148824 */ /* 0x000fe200078e0a1b */
[----:B------:R-:W-:Y:S01]  /*d170*/  ISETP.GT.U32.AND P0, PT, R27, R22, PT ;  /* 0x000000161b00720c */ /* 0x000fe20003f04070 */
[----:B------:R-:W-:Y:S01]  /*d180*/  IMAD.HI.U32 R3, R0, R24, RZ ;  /* 0x0000001800037227 */ /* 0x000fe200078e00ff */
[----:B------:R-:W-:-:S03]  /*d190*/  IADD3 R12, R5, 0x8, RZ ;  /* 0x00000008050c7810 */ /* 0x000fc60007ffe0ff */
[----:B------:R-:W-:Y:S01]  /*d1a0*/  @!P2 IMAD.IADD R21, R21, 0x1, -R27 ;  /* 0x000000011515a824 */ /* 0x000fe200078e0a1b */
[----:B------:R-:W-:Y:S01]  /*d1b0*/  ISETP.GT.U32.AND P2, PT, R27, R23, PT ;  /* 0x000000171b00720c */ /* 0x000fe20003f44070 */
[----:B------:R-:W-:Y:S01]  /*d1c0*/  IMAD.MOV R3, RZ, RZ, -R3 ;  /* 0x000000ffff037224 */ /* 0x000fe200078e0a03 */
[C---:B------:R-:W-:Y:S02]  /*d1d0*/  IADD3 R15, R5.reuse, 0xc, RZ ;  /* 0x0000000c050f7810 */ /* 0x040fe40007ffe0ff */
[C---:B------:R-:W-:Y:S02]  /*d1e0*/  IADD3 R13, R5.reuse, 0x6, RZ ;  /* 0x00000006050d7810 */ /* 0x040fe40007ffe0ff */
[C---:B------:R-:W-:Y:S02]  /*d1f0*/  IADD3 R14, R5.reuse, 0xa, RZ ;  /* 0x0000000a050e7810 */ /* 0x040fe40007ffe0ff */
[----:B------:R-:W-:Y:S02]  /*d200*/  IADD3 R7, R5, 0x4, RZ ;  /* 0x0000000405077810 */ /* 0x000fe40007ffe0ff */
[----:B------:R-:W-:Y:S01]  /*d210*/  IABS R4, R12 ;  /* 0x0000000c00047213 */ /* 0x000fe20000000000 */
[----:B------:R-:W-:Y:S01]  /*d220*/  IMAD R24, R27, R3, R24 ;  /* 0x000000031b187224 */ /* 0x000fe200078e0218 */
[----:B------:R-:W-:Y:S01]  /*d230*/  IABS R25, R15 ;  /* 0x0000000f00197213 */ /* 0x000fe20000000000 */
[----:B------:R0:W-:Y:S01]  /*d240*/  STL [R1+0xb94], R2 ;  /* 0x000b940201007387 */ /* 0x0001e20000100800 */
[----:B------:R-:W-:Y:S01]  /*d250*/  IABS R3, R13 ;  /* 0x0000000d00037213 */ /* 0x000fe20000000000 */
[----:B------:R-:W-:Y:S01]  /*d260*/  @!P0 IMAD.IADD R22, R22, 0x1, -R27 ;  /* 0x0000000116168824 */ /* 0x000fe200078e0a1b */
[----:B------:R-:W-:-:S02]  /*d270*/  IABS R26, R14 ;  /* 0x0000000e001a7213 */ /* 0x000fc40000000000 */
[----:B------:R-:W-:Y:S01]  /*d280*/  IABS R28, R7 ;  /* 0x00000007001c7213 */ /* 0x000fe20000000000 */
[----:B------:R-:W-:Y:S02]  /*d290*/  IMAD.MOV.U32 R29, RZ, RZ, R3 ;  /* 0x000000ffff1d7224 */ /* 0x000fe400078e0003 */
[----:B0-----:R-:W-:Y:S02]  /*d2a0*/  IMAD.MOV.U32 R2, RZ, RZ, R4 ;  /* 0x000000ffff027224 */ /* 0x001fe400078e0004 */
[----:B------:R-:W-:-:S04]  /*d2b0*/  IMAD.HI.U32 R4, R0, R25, RZ ;  /* 0x0000001900047227 */ /* 0x000fc800078e00ff */
[----:B------:R-:W-:Y:S01]  /*d2c0*/  @!P2 IMAD.IADD R23, R23, 0x1, -R27 ;  /* 0x000000011717a824 */ /* 0x000fe200078e0a1b */
[----:B------:R-:W-:Y:S01]  /*d2d0*/  ISETP.GT.U32.AND P2, PT, R27, R22, PT ;  /* 0x000000161b00720c */ /* 0x000fe20003f44070 */
[----:B------:R-:W-:-:S04]  /*d2e0*/  IMAD.HI.U32 R3, R0, R26, RZ ;  /* 0x0000001a00037227 */ /* 0x000fc800078e00ff */
[----:B------:R-:W-:Y:S02]  /*d2f0*/  IMAD.MOV.U32 R17, RZ, RZ, R28 ;  /* 0x000000ffff117224 */ /* 0x000fe400078e001c */
[----:B------:R-:W-:Y:S02]  /*d300*/  IMAD.MOV R4, RZ, RZ, -R4 ;  /* 0x000000ffff047224 */ /* 0x000fe400078e0a04 */
[----:B------:R-:W-:-:S04]  /*d310*/  IMAD.HI.U32 R28, R0, R2, RZ ;  /* 0x00000002001c7227 */ /* 0x000fc800078e00ff */
[----:B------:R-:W-:Y:S01]  /*d320*/  @!P3 IMAD.MOV R18, RZ, RZ, -R18 ;  /* 0x000000ffff12b224 */ /* 0x000fe200078e0a12 */
[C---:B------:R-:W-:Y:S01]  /*d330*/  ISETP.GT.U32.AND P3, PT, R27.reuse, R23, PT ;  /* 0x000000171b00720c */ /* 0x040fe20003f64070 */
[----:B------:R-:W-:Y:S02]  /*d340*/  IMAD.MOV R3, RZ, RZ, -R3 ;  /* 0x000000ffff037224 */ /* 0x000fe400078e0a03 */
[----:B------:R-:W-:Y:S01]  /*d350*/  @!P6 IMAD.MOV R19, RZ, RZ, -R19 ;  /* 0x000000ffff13e224 */ /* 0x000fe200078e0a13 */
[C---:B------:R-:W-:Y:S01]  /*d360*/  ISETP.GT.U32.AND P6, PT, R27.reuse, R24, PT ;  /* 0x000000181b00720c */ /* 0x040fe20003fc4070 */
[----:B------:R-:W-:Y:S01]  /*d370*/  IMAD.HI.U32 R8, R0, R29, RZ ;  /* 0x0000001d00087227 */ /* 0x000fe200078e00ff */
[----:B------:R-:W-:-:S03]  /*d380*/  ISETP.GT.U32.AND P0, PT, R27, R21, PT ;  /* 0x000000151b00720c */ /* 0x000fc60003f04070 */
[----:B------:R-:W-:Y:S02]  /*d390*/  IMAD R25, R27, R4, R25 ;  /* 0x000000041b197224 */ /* 0x000fe400078e0219 */
[----:B------:R-:W-:Y:S02]  /*d3a0*/  IMAD.MOV R28, RZ, RZ, -R28 ;  /* 0x000000ffff1c7224 */ /* 0x000fe400078e0a1c */
[----:B------:R-:W-:-:S04]  /*d3b0*/  IMAD.HI.U32 R4, R0, R17, RZ ;  /* 0x0000001100047227 */ /* 0x000fc800078e00ff */
[C---:B------:R-:W-:Y:S02]  /*d3c0*/  IMAD R26, R27.reuse, R3, R26 ;  /* 0x000000031b1a7224 */ /* 0x040fe400078e021a */
[----:B------:R-:W-:Y:S02]  /*d3d0*/  IMAD.MOV R3, RZ, RZ, -R8 ;  /* 0x000000ffff037224 */ /* 0x000fe400078e0a08 */
[C---:B------:R-:W-:Y:S01]  /*d3e0*/  IMAD R28, R27.reuse, R28, R2 ;  /* 0x0000001c1b1c7224 */ /* 0x040fe200078e0202 */
[----:B------:R-:W2:Y:S01]  /*d3f0*/  LDL.LU R8, [R1+0xbcc] ;  /* 0x000bcc0001087983 */ /* 0x000ea20000300800 */
[----:B------:R-:W-:Y:S02]  /*d400*/  IMAD.MOV R4, RZ, RZ, -R4 ;  /* 0x000000ffff047224 */ /* 0x000fe400078e0a04 */
[C---:B------:R-:W-:Y:S02]  /*d410*/  IMAD R3, R27.reuse, R3, R29 ;  /* 0x000000031b037224 */ /* 0x040fe400078e021d */
[----:B------:R-:W-:Y:S01]  /*d420*/  @!P2 IMAD.IADD R22, R22, 0x1, -R27 ;  /* 0x000000011616a824 */ /* 0x000fe200078e0a1b */
[C---:B------:R-:W-:Y:S01]  /*d430*/  ISETP.GT.U32.AND P2, PT, R27.reuse, R28, PT ;  /* 0x0000001c1b00720c */ /* 0x040fe20003f44070 */
[----:B------:R-:W-:-:S02]  /*d440*/  IMAD R4, R27, R4, R17 ;  /* 0x000000041b047224 */ /* 0x000fc400078e0211 */
[--C-:B------:R-:W-:Y:S01]  /*d450*/  @!P3 IMAD.IADD R23, R23, 0x1, -R27.reuse ;  /* 0x000000011717b824 */ /* 0x100fe200078e0a1b */
[C---:B------:R-:W-:Y:S01]  /*d460*/  ISETP.GT.U32.AND P3, PT, R27.reuse, R3, PT ;  /* 0x000000031b00720c */ /* 0x040fe20003f64070 */
[--C-:B------:R-:W-:Y:S01]  /*d470*/  @!P6 IMAD.IADD R24, R24, 0x1, -R27.reuse ;  /* 0x000000011818e824 */ /* 0x100fe200078e0a1b */
[C---:B------:R-:W-:Y:S01]  /*d480*/  ISETP.GT.U32.AND P6, PT, R27.reuse, R4, PT ;  /* 0x000000041b00720c */ /* 0x040fe20003fc4070 */
[----:B------:R-:W-:Y:S01]  /*d490*/  @!P1 IMAD.MOV R20, RZ, RZ, -R20 ;  /* 0x000000ffff149224 */ /* 0x000fe200078e0a14 */
[----:B------:R-:W-:Y:S01]  /*d4a0*/  ISETP.GT.U32.AND P1, PT, R27, R25, PT ;  /* 0x000000191b00720c */ /* 0x000fe20003f24070 */
[--C-:B------:R-:W-:Y:S01]  /*d4b0*/  @!P0 IMAD.IADD R21, R21, 0x1, -R27.reuse ;  /* 0x0000000115158824 */ /* 0x100fe200078e0a1b */
[----:B------:R-:W-:Y:S01]  /*d4c0*/  ISETP.GT.U32.AND P0, PT, R27, R26, PT ;  /* 0x0000001a1b00720c */ /* 0x000fe20003f04070 */
[----:B------:R-:W0:Y:S02]  /*d4d0*/  S2R R29, SR_TID.X ;  /* 0x00000000001d7919 */ /* 0x000e240000002100 */
[----:B------:R-:W-:-:S04]  /*d4e0*/  @!P2 IMAD.IADD R28, R28, 0x1, -R27 ;  /* 0x000000011c1ca824 */ /* 0x000fc800078e0a1b */
[--C-:B------:R-:W-:Y:S01]  /*d4f0*/  @!P3 IMAD.IADD R3, R3, 0x1, -R27.reuse ;  /* 0x000000010303b824 */ /* 0x100fe200078e0a1b */
[----:B------:R-:W-:Y:S01]  /*d500*/  ISETP.GT.U32.AND P3, PT, R27, R28, PT ;  /* 0x0000001c1b00720c */ /* 0x000fe20003f64070 */
[--C-:B------:R-:W-:Y:S02]  /*d510*/  @!P6 IMAD.IADD R4, R4, 0x1, -R27.reuse ;  /* 0x000000010404e824 */ /* 0x100fe400078e0a1b */
[--C-:B------:R-:W-:Y:S01]  /*d520*/  @!P1 IMAD.IADD R25, R25, 0x1, -R27.reuse ;  /* 0x0000000119199824 */ /* 0x100fe200078e0a1b */
[----:B------:R-:W-:Y:S01]  /*d530*/  ISETP.GE.AND P1, PT, R6, RZ, PT ;  /* 0x000000ff0600720c */ /* 0x000fe20003f26270 */
[----:B------:R-:W-:Y:S01]  /*d540*/  @!P0 IMAD.IADD R26, R26, 0x1, -R27 ;  /* 0x000000011a1a8824 */ /* 0x000fe200078e0a1b */
[----:B------:R-:W-:Y:S02]  /*d550*/  ISETP.GT.U32.AND P0, PT, R27, R24, PT ;  /* 0x000000181b00720c */ /* 0x000fe40003f04070 */
[----:B------:R-:W-:Y:S02]  /*d560*/  IADD3 R6, R5, 0x2, RZ ;  /* 0x0000000205067810 */ /* 0x000fe40007ffe0ff */
[----:B------:R-:W-:-:S02]  /*d570*/  ISETP.GT.U32.AND P6, PT, R27, R4, PT ;  /* 0x000000041b00720c */ /* 0x000fc40003fc4070 */
[----:B------:R-:W-:Y:S01]  /*d580*/  IABS R5, R6 ;  /* 0x0000000600057213 */ /* 0x000fe20000000000 */
[--C-:B------:R-:W-:Y:S01]  /*d590*/  @!P3 IMAD.IADD R28, R28, 0x1, -R27.reuse ;  /* 0x000000011c1cb824 */ /* 0x100fe200078e0a1b */
[----:B------:R-:W-:Y:S02]  /*d5a0*/  ISETP.GT.U32.AND P2, PT, R27, R26, PT ;  /* 0x0000001a1b00720c */ /* 0x000fe40003f44070 */
[----:B------:R-:W-:Y:S01]  /*d5b0*/  ISETP.GE.AND P3, PT, R12, RZ, PT ;  /* 0x000000ff0c00720c */ /* 0x000fe20003f66270 */
[----:B------:R-:W-:Y:S01]  /*d5c0*/  IMAD.HI.U32 R0, R0, R5, RZ ;  /* 0x0000000500007227 */ /* 0x000fe200078e00ff */
[C---:B0-----:R-:W-:Y:S02]  /*d5d0*/  LOP3.LUT R12, R29.reuse, 0x80, RZ, 0xc0, !PT ;  /* 0x000000801d0c7812 */ /* 0x041fe400078ec0ff */
[----:B------:R-:W-:Y:S01]  /*d5e0*/  LOP3.LUT R2, R29, 0x7f, RZ, 0xc0, !PT ;  /* 0x0000007f1d027812 */ /* 0x000fe200078ec0ff */
[----:B------:R-:W-:Y:S01]  /*d5f0*/  @!P0 IMAD.IADD R24, R24, 0x1, -R27 ;  /* 0x0000000118188824 */ /* 0x000fe200078e0a1b */
[----:B------:R-:W-:Y:S01]  /*d600*/  ISETP.GE.AND P0, PT, R16, RZ, PT ;  /* 0x000000ff1000720c */ /* 0x000fe20003f06270 */
[----:B------:R-:W-:-:S02]  /*d610*/  IMAD.MOV R0, RZ, RZ, -R0 ;  /* 0x000000ffff007224 */ /* 0x000fc400078e0a00 */
[----:B------:R-:W-:Y:S01]  /*d620*/  @!P6 IMAD.IADD R4, R4, 0x1, -R27 ;  /* 0x000000010404e824 */ /* 0x000fe200078e0a1b */
[----:B------:R-:W-:Y:S01]  /*d630*/  ISETP.NE.U32.AND P6, PT, R12, RZ, PT ;  /* 0x000000ff0c00720c */ /* 0x000fe20003fc5070 */
[C---:B------:R-:W-:Y:S02]  /*d640*/  IMAD R5, R27.reuse, R0, R5 ;  /* 0x000000001b057224 */ /* 0x040fe400078e0205 */
[----:B------:R-:W-:Y:S01]  /*d650*/  IMAD.SHL.U32 R2, R2, 0x2, RZ ;  /* 0x0000000202027824 */ /* 0x000fe200078e00ff */
[----:B------:R-:W-:Y:S01]  /*d660*/  SEL R0, RZ, 0x110, !P6 ;  /* 0x00000110ff007807 */ /* 0x000fe20007000000 */
[----:B------:R-:W-:Y:S01]  /*d670*/  @!P4 IMAD.MOV R22, RZ, RZ, -R22 ;  /* 0x000000ffff16c224 */ /* 0x000fe200078e0a16 */
[----:B------:R-:W-:Y:S01]  /*d680*/  ISETP.GT.U32.AND P4, PT, R27, R3, PT ;  /* 0x000000031b00720c */ /* 0x000fe20003f84070 */
[----:B------:R-:W-:Y:S01]  /*d690*/  @!P5 IMAD.MOV R21, RZ, RZ, -R21 ;  /* 0x000000ffff15d224 */ /* 0x000fe200078e0a15 */
[----:B------:R-:W-:Y:S01]  /*d6a0*/  STL [R1+0xb98], R18 ;  /* 0x000b981201007387 */ /* 0x000fe20000100800 */
[----:B------:R-:W-:Y:S01]  /*d6b0*/  @!P2 IMAD.IADD R26, R26, 0x1, -R27 ;  /* 0x000000011a1aa824 */ /* 0x000fe200078e0a1b */
[----:B------:R-:W-:Y:S01]  /*d6c0*/  ISETP.GE.AND P2, PT, R14, RZ, PT ;  /* 0x000000ff0e00720c */ /* 0x000fe20003f46270 */
[----:B------:R-:W-:Y:S01]  /*d6d0*/  IMAD.SHL.U32 R14, R29, 0x40, RZ ;  /* 0x000000401d0e7824 */ /* 0x000fe200078e00ff */
[----:B------:R-:W-:Y:S01]  /*d6e0*/  LOP3.LUT R0, R0, R2, RZ, 0x3c, !PT ;  /* 0x0000000200007212 */ /* 0x000fe200078e3cff */
[----:B------:R-:W-:Y:S01]  /*d6f0*/  STL [R1+0xba8], R19 ;  /* 0x000ba81301007387 */ /* 0x000fe20000100800 */
[----:B------:R-:W-:-:S03]  /*d700*/  @!P0 IMAD.MOV R24, RZ, RZ, -R24 ;  /* 0x000000ffff188224 */ /* 0x000fc600078e0a18 */
[----:B------:R-:W-:Y:S01]  /*d710*/  STL [R1+0xbb0], R20 ;  /* 0x000bb01401007387 */ /* 0x000fe20000100800 */
[----:B------:R-:W-:-:S03]  /*d720*/  ISETP.GE.AND P6, PT, R7, RZ, PT ;  /* 0x000000ff0700720c */ /* 0x000fc60003fc6270 */
[----:B------:R-:W-:Y:S01]  /*d730*/  STL [R1+0xbb4], R21 ;  /* 0x000bb41501007387 */ /* 0x000fe20000100800 */
[----:B------:R-:W-:Y:S01]  /*d740*/  ISETP.GE.AND P0, PT, R6, RZ, PT ;  /* 0x000000ff0600720c */ /* 0x000fe20003f06270 */
[C---:B------:R-:W-:Y:S02]  /*d750*/  IMAD.SHL.U32 R2, R29.reuse, 0x20, RZ ;  /* 0x000000201d027824 */ /* 0x040fe400078e00ff */
[----:B------:R-:W-:Y:S01]  /*d760*/  STL [R1+0xbbc], R22 ;  /* 0x000bbc1601007387 */ /* 0x000fe20000100800 */
[----:B------:R-:W-:Y:S02]  /*d770*/  LOP3.LUT R7, R29, 0x7, RZ, 0xc0, !PT ;  /* 0x000000071d077812 */ /* 0x000fe400078ec0ff */
[----:B------:R-:W-:Y:S01]  /*d780*/  SHF.R.S32.HI R6, RZ, 0x2, R29 ;  /* 0x00000002ff067819 */ /* 0x000fe2000001141d */
[----:B------:R0:W-:Y:S01]  /*d790*/  STL [R1+0xa80], R0 ;  /* 0x000a800001007387 */ /* 0x0001e20000100800 */
[----:B------:R-:W-:Y:S01]  /*d7a0*/  @!P4 IMAD.IADD R3, R3, 0x1, -R27 ;  /* 0x000000010303c824 */ /* 0x000fe200078e0a1b */
[----:B------:R-:W-:Y:S01]  /*d7b0*/  ISETP.GE.AND P4, PT, R13, RZ, PT ;  /* 0x000000ff0d00720c */ /* 0x000fe20003f86270 */
[----:B------:R-:W-:Y:S01]  /*d7c0*/  IMAD.SHL.U32 R13, R29, 0x2, RZ ;  /* 0x000000021d0d7824 */ /* 0x000fe200078e00ff */
[----:B------:R-:W-:-:S02]  /*d7d0*/  LOP3.LUT R2, R2, 0x60, RZ, 0xc0, !PT ;  /* 0x0000006002027812 */ /* 0x000fc400078ec0ff */
[----:B0-----:R-:W-:Y:S02]  /*d7e0*/  LOP3.LUT R0, R14, 0x3800, RZ, 0xc0, !PT ;  /* 0x000038000e007812 */ /* 0x001fe400078ec0ff */
[----:B------:R-:W-:-:S03]  /*d7f0*/  SGXT R14, R6, 0x1 ;  /* 0x00000001060e781a */ /* 0x000fc60000000200 */
[C---:B------:R-:W-:Y:S02]  /*d800*/  IMAD R6, R7.reuse, 0x100, R0 ;  /* 0x0000010007067824 */ /* 0x040fe400078e0200 */
[----:B------:R-:W-:Y:S01]  /*d810*/  IMAD.SHL.U32 R7, R7, 0x10, RZ ;  /* 0x0000001007077824 */ /* 0x000fe200078e00ff */
[----:B------:R0:W-:Y:S01]  /*d820*/  STL [R1+0xa60], R2 ;  /* 0x000a600201007387 */ /* 0x0001e20000100800 */
[----:B------:R-:W-:-:S03]  /*d830*/  IMAD.SHL.U32 R0, R29, 0x10, RZ ;  /* 0x000000101d007824 */ /* 0x000fc600078e00ff */
[----:B------:R-:W-:Y:S02]  /*d840*/  LOP3.LUT R7, R7, 0x30, R13, 0x78, !PT ;  /* 0x0000003007077812 */ /* 0x000fe400078e780d */
[----:B------:R1:W-:Y:S01]  /*d850*/  STL [R1+0xa5c], R0 ;  /* 0x000a5c0001007387 */ /* 0x0003e20000100800 */
[----:B0-----:R-:W-:Y:S02]  /*d860*/  LOP3.LUT R2, R2, 0x90, R14, 0xf8, !PT ;  /* 0x0000009002027812 */ /* 0x001fe400078ef80e */
[----:B------:R-:W-:Y:S02]  /*d870*/  IMAD.IADD R6, R6, 0x1, R7 ;  /* 0x0000000106067824 */ /* 0x000fe400078e0207 */
[----:B------:R-:W-:Y:S02]  /*d880*/  LOP3.LUT R2, R2, 0x10, R13, 0x78, !PT ;  /* 0x0000001002027812 */ /* 0x000fe400078e780d */
[----:B-1----:R-:W-:Y:S01]  /*d890*/  LOP3.LUT R0, R0, 0x100, RZ, 0xc0, !PT ;  /* 0x0000010000007812 */ /* 0x002fe200078ec0ff */
[----:B------:R0:W-:Y:S04]  /*d8a0*/  STL [R1+0x150], R6 ;  /* 0x0001500601007387 */ /* 0x0001e80000100800 */
[----:B------:R-:W-:Y:S01]  /*d8b0*/  IMAD.IADD R0, R0, 0x1, R2 ;  /* 0x0000000100007824 */ /* 0x000fe200078e0202 */
[----:B------:R-:W3:Y:S01]  /*d8c0*/  LDL.LU R7, [R1+0x5c] ;  /* 0x00005c0001077983 */ /* 0x000ee20000300800 */
[----:B------:R-:W-:-:S03]  /*d8d0*/  SHF.R.S32.HI R12, RZ, 0x6, R29 ;  /* 0x00000006ff0c7819 */ /* 0x000fc6000001141d */
[----:B0-----:R-:W4:Y:S04]  /*d8e0*/  LDL.LU R6, [R1+0x44] ;  /* 0x0000440001067983 */ /* 0x001f280000300800 */
[----:B------:R0:W-:Y:S04]  /*d8f0*/  STL [R1+0x178], R0 ;  /* 0x0001780001007387 */ /* 0x0001e80000100800 */
[----:B------:R-:W2:Y:S01]  /*d900*/  LDL.LU R29, [R1] ;  /* 0x00000000011d7983 */ /* 0x000ea20000300800 */
[----:B------:R-:W-:Y:S01]  /*d910*/  @!P1 IMAD.MOV R23, RZ, RZ, -R23 ;  /* 0x000000ffff179224 */ /* 0x000fe200078e0a17 */
[----:B------:R-:W-:-:S02]  /*d920*/  ISETP.GT.U32.AND P1, PT, R27, R5, PT ;  /* 0x000000051b00720c */ /* 0x000fc40003f24070 */
[----:B------:R-:W-:Y:S01]  /*d930*/  ISETP.GT.U32.AND P5, PT, R27, R25, PT ;  /* 0x000000191b00720c */ /* 0x000fe20003fa4070 */
[----:B------:R-:W2:Y:S01]  /*d940*/  LDL.LU R21, [R1+0x38c] ;  /* 0x00038c0001157983 */ /* 0x000ea20000300800 */
[----:B------:R-:W-:-:S03]  /*d950*/  SGXT R12, R12, 0x1 ;  /* 0x000000010c0c781a */ /* 0x000fc60000000200 */
[----:B------:R-:W2:Y:S06]  /*d960*/  LDL.LU R18, [R1+0x390] ;  /* 0x0003900001127983 */ /* 0x000eac0000300800 */
[--C-:B------:R-:W-:Y:S02]  /*d970*/  @!P1 IMAD.IADD R5, R5, 0x1, -R27.reuse ;  /* 0x0000000105059824 */ /* 0x100fe400078e0a1b */
[----:B------:R-:W-:Y:S01]  /*d980*/  @!P5 IMAD.IADD R25, R25, 0x1, -R27 ;  /* 0x000000011919d824 */ /* 0x000fe200078e0a1b */
[----:B------:R-:W-:Y:S01]  /*d990*/  LOP3.LUT R12, R12, 0x90, RZ, 0xc0, !PT ;  /* 0x000000900c0c7812 */ /* 0x000fe200078ec0ff */
[----:B------:R-:W2:Y:S01]  /*d9a0*/  LDL.LU R16, [R1+0x394] ;  /* 0x0003940001107983 */ /* 0x000ea20000300800 */
[----:B------:R-:W-:-:S02]  /*d9b0*/  ISETP.GT.U32.AND P1, PT, R27, R5, PT ;  /* 0x000000051b00720c */ /* 0x000fc40003f24070 */
[----:B------:R-:W-:Y:S01]  /*d9c0*/  ISETP.GE.AND P5, PT, R15, RZ, PT ;  /* 0x000000ff0f00720c */ /* 0x000fe20003fa6270 */
[----:B------:R-:W2:Y:S01]  /*d9d0*/  LDL.LU R2, [R1+0x3a0] ;  /* 0x0003a00001027983 */ /* 0x000ea20000300800 */
[----:B------:R-:W-:-:S03]  /*d9e0*/  LOP3.LUT R12, R12, 0x17e, R13, 0x78, !PT ;  /* 0x0000017e0c0c7812 */ /* 0x000fc600078e780d */
[----:B------:R-:W2:Y:S04]  /*d9f0*/  LDL.LU R17, [R1+0x3a8] ;  /* 0x0003a80001117983 */ /* 0x000ea80000300800 */
[----:B------:R-:W2:Y:S02]  /*da00*/  LDL.LU R15, [R1+0x3ac] ;  /* 0x0003ac00010f7983 */ /* 0x000ea40000300800 */
[----:B------:R-:W-:Y:S01]  /*da10*/  @!P1 IMAD.IADD R5, R5, 0x1, -R27 ;  /* 0x0000000105059824 */ /* 0x000fe200078e0a1b */
[----:B------:R-:W-:Y:S01]  /*da20*/  ISETP.NE.AND P1, PT, RZ, c[0x0][0x17c], PT ;  /* 0x00005f00ff007a0c */ /* 0x000fe20003f25270 */
[----:B0-----:R-:W2:Y:S01]  /*da30*/  LDL.LU R0, [R1+0x3c8] ;  /* 0x0003c80001007983 */ /* 0x001ea20000300800 */
[----:B------:R-:W-:-:S03]  /*da40*/  LOP3.LUT R27, RZ, c[0x0][0x17c], RZ, 0x33, !PT ;  /* 0x00005f00ff1b7a12 */ /* 0x000fc600078e33ff */
[----:B------:R-:W2:Y:S01]  /*da50*/  LDL.LU R14, [R1+0x3c0] ;  /* 0x0003c000010e7983 */ /* 0x000ea20000300800 */
[----:B------:R-:W-:-:S03]  /*da60*/  @!P5 IMAD.MOV R25, RZ, RZ, -R25 ;  /* 0x000000ffff19d224 */ /* 0x000fc600078e0a19 */
[----:B------:R-:W2:Y:S01]  /*da70*/  LDL.LU R22, [R1+0x3c4] ;  /* 0x0003c40001167983 */ /* 0x000ea20000300800 */
[----:B------:R-:W-:-:S03]  /*da80*/  ISETP.GE.AND P5, PT, R11, RZ, PT ;  /* 0x000000ff0b00720c */ /* 0x000fc60003fa6270 */
[----:B------:R-:W2:Y:S04]  /*da90*/  LDL.LU R20, [R1+0x3b8] ;  /* 0x0003b80001147983 */ /* 0x000ea80000300800 */
[----:B------:R-:W2:Y:S04]  /*daa0*/  LDL.LU R19, [R1+0x3bc] ;  /* 0x0003bc0001137983 */ /* 0x000ea80000300800 */
[----:B------:R-:W2:Y:S04]  /*dab0*/  LDL.LU R13, [R1+0x3b4] ;  /* 0x0003b400010d7983 */ /* 0x000ea80000300800 */
[----:B------:R-:W2:Y:S04]  /*dac0*/  LDL.LU R12, [R1+0x39c] ;  /* 0x00039c00010c7983 */ /* 0x000ea80000300800 */
[----:B------:R-:W2:Y:S01]  /*dad0*/  LDL.LU R11, [R1+0x398] ;  /* 0x00039800010b7983 */ /* 0x000ea20000300800 */
[----:B---3--:R-:W-:-:S02]  /*dae0*/  SEL R7, R27, R7, !P1 ;  /* 0x000000071b077207 */ /* 0x008fc40004800000 */
[----:B----4-:R-:W-:-:S03]  /*daf0*/  SEL R6, R27, R6, !P1 ;  /* 0x000000061b067207 */ /* 0x010fc60004800000 */
[----:B------:R0:W-:Y:S01]  /*db00*/  STL [R1+0x408], R7 ;  /* 0x0004080701007387 */ /* 0x0001e20000100800 */
[----:B--2---:R-:W-:-:S03]  /*db10*/  SEL R29, R27, R29, !P1 ;  /* 0x0000001d1b1d7207 */ /* 0x004fc60004800000 */
[----:B0-----:R-:W2:Y:S04]  /*db20*/  LDL.LU R7, [R1+0xbc8] ;  /* 0x000bc80001077983 */ /* 0x001ea80000300800 */
[----:B------:R0:W-:Y:S04]  /*db30*/  STL [R1+0x404], R6 ;  /* 0x0004040601007387 */ /* 0x0001e80000100800 */
[----:B0-----:R-:W3:Y:S04]  /*db40*/  LDL.LU R6, [R1+0xbc4] ;  /* 0x000bc40001067983 */ /* 0x001ee80000300800 */
[----:B------:R0:W-:Y:S04]  /*db50*/  STL [R1+0x400], R29 ;  /* 0x0004001d01007387 */ /* 0x0001e80000100800 */
[----:B0-----:R-:W4:Y:S01]  /*db60*/  LDL.LU R29, [R1+0xbc0] ;  /* 0x000bc000011d7983 */ /* 0x001f220000300800 */
[----:B------:R-:W-:-:S02]  /*db70*/  SEL R21, R27, R21, !P1 ;  /* 0x000000151b157207 */ /* 0x000fc40004800000 */
[----:B----4-:R-:W-:-:S05]  /*db80*/  SEL R29, R27, R29, !P1 ;  /* 0x0000001d1b1d7207 */ /* 0x010fca0004800000 */
[----:B------:R3:W-:Y:S02]  /*db90*/  STL [R1+0x3fc], R29 ;  /* 0x0003fc1d01007387 */ /* 0x0007e40000100800 */
[C---:B---3--:R-:W-:Y:S02]  /*dba0*/  SEL R29, R27.reuse, R6, !P1 ;  /* 0x000000061b1d7207 */ /* 0x048fe40004800000 */
[----:B------:R-:W3:Y:S04]  /*dbb0*/  LDL.LU R6, [R1+0x3b0] ;  /* 0x0003b00001067983 */ /* 0x000ee80000300800 */
[----:B------:R2:W-:Y:S02]  /*dbc0*/  STL [R1+0x3f8], R29 ;  /* 0x0003f81d01007387 */ /* 0x0005e40000100800 */
[----:B--2---:R-:W-:-:S02]  /*dbd0*/  SEL R29, R27, R7, !P1 ;  /* 0x000000071b1d7207 */ /* 0x004fc40004800000 */
[C---:B------:R-:W-:Y:S02]  /*dbe0*/  SEL R7, R27.reuse, R18, !P1 ;  /* 0x000000121b077207 */ /* 0x040fe40004800000 */
[C---:B------:R-:W-:Y:S01]  /*dbf0*/  SEL R18, R27.reuse, R16, !P1 ;  /* 0x000000101b127207 */ /* 0x040fe20004800000 */
[----:B------:R-:W-:Y:S04]  /*dc00*/  STL [R1+0x3f4], R29 ;  /* 0x0003f41d01007387 */ /* 0x000fe80000100800 */
[----:B------:R-:W-:Y:S04]  /*dc10*/  STL [R1+0x3f0], R21 ;  /* 0x0003f01501007387 */ /* 0x000fe80000100800 */
[----:B------:R-:W2:Y:S04]  /*dc20*/  LDL.LU R16, [R1+0x364] ;  /* 0x0003640001107983 */ /* 0x000ea80000300800 */
[----:B------:R0:W-:Y:S04]  /*dc30*/  STL [R1+0x3ec], R7 ;  /* 0x0003ec0701007387 */ /* 0x0001e80000100800 */
[----:B------:R1:W-:Y:S01]  /*dc40*/  STL [R1+0x3e8], R18 ;  /* 0x0003e81201007387 */ /* 0x0003e20000100800 */
[----:B0-----:R-:W-:-:S03]  /*dc50*/  SEL R7, R27, R2, !P1 ;  /* 0x000000021b077207 */ /* 0x001fc60004800000 */
[----:B------:R-:W4:Y:S01]  /*dc60*/  LDL.LU R2, [R1+0x368] ;  /* 0x0003680001027983 */ /* 0x000f220000300800 */
[----:B-1----:R-:W-:-:S03]  /*dc70*/  SEL R18, R27, R17, !P1 ;  /* 0x000000111b127207 */ /* 0x002fc60004800000 */
[----:B------:R0:W-:Y:S04]  /*dc80*/  STL [R1+0x3e4], R7 ;  /* 0x0003e40701007387 */ /* 0x0001e80000100800 */
[----:B------:R-:W2:Y:S04]  /*dc90*/  LDL.LU R17, [R1+0x36c] ;  /* 0x00036c0001117983 */ /* 0x000ea80000300800 */
[----:B------:R1:W-:Y:S01]  /*dca0*/  STL [R1+0x3e0], R18 ;  /* 0x0003e01201007387 */ /* 0x0003e20000100800 */
[----:B0-----:R-:W-:-:S03]  /*dcb0*/  SEL R7, R27, R15, !P1 ;  /* 0x0000000f1b077207 */ /* 0x001fc60004800000 */
[----:B------:R-:W2:Y:S04]  /*dcc0*/  LDL.LU R29, [R1+0x370] ;  /* 0x00037000011d7983 */ /* 0x000ea80000300800 */
[----:B------:R-:W2:Y:S04]  /*dcd0*/  LDL.LU R21, [R1+0x378] ;  /* 0x0003780001157983 */ /* 0x000ea80000300800 */
[----:B------:R3:W-:Y:S04]  /*dce0*/  STL [R1+0x3dc], R7 ;  /* 0x0003dc0701007387 */ /* 0x0007e80000100800 */
[----:B-1----:R-:W2:Y:S04]  /*dcf0*/  LDL.LU R18, [R1+0x380] ;  /* 0x0003800001127983 */ /* 0x002ea80000300800 */
[----:B------:R-:W2:Y:S01]  /*dd00*/  LDL.LU R15, [R1+0x384] ;  /* 0x00038400010f7983 */ /* 0x000ea20000300800 */
[----:B---3--:R-:W-:-:S02]  /*dd10*/  SEL R7, R27, R6, !P1 ;  /* 0x000000061b077207 */ /* 0x008fc40004800000 */
[C---:B------:R-:W-:Y:S02]  /*dd20*/  SEL R6, R27.reuse, R0, !P1 ;  /* 0x000000001b067207 */ /* 0x040fe40004800000 */
[C---:B------:R-:W-:Y:S01]  /*dd30*/  SEL R0, R27.reuse, R14, !P1 ;  /* 0x0000000e1b007207 */ /* 0x040fe20004800000 */
[----:B------:R0:W-:Y:S04]  /*dd40*/  STL [R1+0x3d8], R7 ;  /* 0x0003d80701007387 */ /* 0x0001e80000100800 */
[----:B------:R-:W3:Y:S04]  /*dd50*/  LDL.LU R14, [R1+0x388] ;  /* 0x00038800010e7983 */ /* 0x000ee80000300800 */
[----:B------:R1:W-:Y:S01]  /*dd60*/  STL [R1+0x3d4], R6 ;  /* 0x0003d40601007387 */ /* 0x0003e20000100800 */
[----:B0-----:R-:W-:-:S03]  /*dd70*/  SEL R7, R27, R22, !P1 ;  /* 0x000000161b077207 */ /* 0x001fc60004800000 */
[----:B------:R0:W-:Y:S01]  /*dd80*/  STL [R1+0x3d0], R0 ;  /* 0x0003d00001007387 */ /* 0x0001e20000100800 */
[----:B-1----:R-:W-:-:S03]  /*dd90*/  SEL R6, R27, R20, !P1 ;  /* 0x000000141b067207 */ /* 0x002fc60004800000 */
[----:B------:R1:W-:Y:S01]  /*dda0*/  STL [R1+0x3cc], R7 ;  /* 0x0003cc0701007387 */ /* 0x0003e20000100800 */
[----:B0-----:R-:W-:-:S03]  /*ddb0*/  SEL R0, R27, R19, !P1 ;  /* 0x000000131b007207 */ /* 0x001fc60004800000 */
[----:B------:R0:W-:Y:S01]  /*ddc0*/  STL [R1+0x3c8], R6 ;  /* 0x0003c80601007387 */ /* 0x0001e20000100800 */
[----:B-1----:R-:W-:-:S03]  /*ddd0*/  SEL R7, R27, R13, !P1 ;  /* 0x0000000d1b077207 */ /* 0x002fc60004800000 */
[----:B------:R1:W-:Y:S01]  /*dde0*/  STL [R1+0x3c4], R0 ;  /* 0x0003c40001007387 */ /* 0x0003e20000100800 */
[----:B0-----:R-:W-:-:S03]  /*ddf0*/  SEL R6, R27, R12, !P1 ;  /* 0x0000000c1b067207 */ /* 0x001fc60004800000 */
[----:B------:R0:W-:Y:S04]  /*de00*/  STL [R1+0x3c0], R7 ;  /* 0x0003c00701007387 */ /* 0x0001e80000100800 */
[----:B------:R-:W3:Y:S01]  /*de10*/  LDL.LU R13, [R1+0x374] ;  /* 0x00037400010d7983 */ /* 0x000ee20000300800 */
[----:B-1----:R-:W-:-:S03]  /*de20*/  SEL R0, R27, R11, !P1 ;  /* 0x0000000b1b007207 */ /* 0x002fc60004800000 */
[----:B------:R1:W-:Y:S04]  /*de30*/  STL [R1+0x3bc], R6 ;  /* 0x0003bc0601007387 */ /* 0x0003e80000100800 */
[----:B------:R4:W-:Y:S01]  /*de40*/  STL [R1+0x3b8], R0 ;  /* 0x0003b80001007387 */ /* 0x0009e20000100800 */
[C---:B0-----:R-:W-:Y:S02]  /*de50*/  SEL R7, R27.reuse, R9, !P1 ;  /* 0x000000091b077207 */ /* 0x041fe40004800000 */
[C---:B-1----:R-:W-:Y:S01]  /*de60*/  SEL R6, R27.reuse, R8, !P1 ;  /* 0x000000081b067207 */ /* 0x042fe20004800000 */
[----:B----4-:R-:W4:Y:S04]  /*de70*/  LDL.LU R0, [R1+0x350] ;  /* 0x0003500001007983 */ /* 0x010f280000300800 */
[----:B------:R-:W4:Y:S04]  /*de80*/  LDL.LU R22, [R1+0x354] ;  /* 0x0003540001167983 */ /* 0x000f280000300800 */
[----:B------:R0:W-:Y:S04]  /*de90*/  STL [R1+0x3b4], R6 ;  /* 0x0003b40601007387 */ /* 0x0001e80000100800 */
[----:B------:R-:W4:Y:S04]  /*dea0*/  LDL.LU R20, [R1+0x358] ;  /* 0x0003580001147983 */ /* 0x000f280000300800 */
[----:B------:R-:W4:Y:S01]  /*deb0*/  LDL.LU R19, [R1+0x35c] ;  /* 0x00035c0001137983 */ /* 0x000f220000300800 */
[----:B0-----:R-:W-:-:S03]  /*dec0*/  SEL R6, R27, R10, !P1 ;  /* 0x0000000a1b067207 */ /* 0x001fc60004800000 */
[----:B------:R-:W4:Y:S04]  /*ded0*/  LDL.LU R12, [R1+0x360] ;  /* 0x00036000010c7983 */ /* 0x000f280000300800 */
[----:B------:R-:W4:Y:S04]  /*dee0*/  LDL.LU R11, [R1+0x2e8] ;  /* 0x0002e800010b7983 */ /* 0x000f280000300800 */
[----:B------:R2:W-:Y:S04]  /*def0*/  STL [R1+0x3b0], R7 ;  /* 0x0003b00701007387 */ /* 0x0005e80000100800 */
[----:B------:R-:W4:Y:S04]  /*df00*/  LDL.LU R10, [R1+0x37c] ;  /* 0x00037c00010a7983 */ /* 0x000f280000300800 */
[----:B------:R0:W-:Y:S01]  /*df10*/  STL [R1+0x3ac], R6 ;  /* 0x0003ac0601007387 */ /* 0x0001e20000100800 */
[----:B--2---:R-:W-:-:S03]  /*df20*/  SEL R7, R27, R16, !P1 ;  /* 0x000000101b077207 */ /* 0x004fc60004800000 */
[----:B------:R-:W2:Y:S04]  /*df30*/  LDL.LU R16, [R1+0x2ec] ;  /* 0x0002ec0001107983 */ /* 0x000ea80000300800 */
[----:B------:R1:W-:Y:S01]  /*df40*/  STL [R1+0x3a8], R7 ;  /* 0x0003a80701007387 */ /* 0x0003e20000100800 */
[----:B0-----:R-:W-:-:S03]  /*df50*/  SEL R6, R27, R2, !P1 ;  /* 0x000000021b067207 */ /* 0x001fc60004800000 */
[----:B------:R-:W2:Y:S04]  /*df60*/  LDL.LU R2, [R1+0x2fc] ;  /* 0x0002fc0001027983 */ /* 0x000ea80000300800 */
[----:B------:R0:W-:Y:S01]  /*df70*/  STL [R1+0x3a0], R6 ;  /* 0x0003a00601007387 */ /* 0x0001e20000100800 */
[----:B-1----:R-:W-:-:S03]  /*df80*/  SEL R7, R27, R17, !P1 ;  /* 0x000000111b077207 */ /* 0x002fc60004800000 */
[----:B------:R-:W2:Y:S01]  /*df90*/  LDL.LU R17, [R1+0x340] ;  /* 0x0003400001117983 */ /* 0x000ea20000300800 */
[----:B------:R-:W-:-:S03]  /*dfa0*/  SEL R8, R27, R21, !P1 ;  /* 0x000000151b087207 */ /* 0x000fc60004800000 */
[----:B------:R1:W-:Y:S01]  /*dfb0*/  STL [R1+0x39c], R7 ;  /* 0x00039c0701007387 */ /* 0x0003e20000100800 */
[----:B0-----:R-:W-:-:S05]  /*dfc0*/  SEL R6, R27, R29, !P1 ;  /* 0x0000001d1b067207 */ /* 0x001fca0004800000 */
[----:B------:R0:W-:Y:S01]  /*dfd0*/  STL [R1+0x398], R6 ;  /* 0x0003980601007387 */ /* 0x0001e20000100800 */
[----:B-1----:R-:W-:-:S03]  /*dfe0*/  SEL R7, R27, R18, !P1 ;  /* 0x000000121b077207 */ /* 0x002fc60004800000 */
[----:B------:R1:W-:Y:S04]  /*dff0*/  STL [R1+0x394], R8 ;  /* 0x0003940801007387 */ /* 0x0003e80000100800 */
[----:B------:R-:W2:Y:S01]  /*e000*/  LDL.LU R9, [R1+0x344] ;  /* 0x0003440001097983 */ /* 0x000ea20000300800 */
[----:B0-----:R-:W-:-:S03]  /*e010*/  SEL R6, R27, R15, !P1 ;  /* 0x0000000f1b067207 */ /* 0x001fc60004800000 */
[----:B------:R0:W-:Y:S04]  /*e020*/  STL [R1+0x390], R7 ;  /* 0x0003900701007387 */ /* 0x0001e80000100800 */
[----:B-1----:R-:W2:Y:S04]  /*e030*/  LDL.LU R8, [R1+0x34c] ;  /* 0x00034c0001087983 */ /* 0x002ea80000300800 */
[----:B------:R1:W-:Y:S04]  /*e040*/  STL [R1+0x38c], R6 ;  /* 0x00038c0601007387 */ /* 0x0003e80000100800 */
[----:B------:R-:W2:Y:S04]  /*e050*/  LDL.LU R15, [R1+0x348] ;  /* 0x00034800010f7983 */ /* 0x000ea80000300800 */
[----:B0-----:R-:W2:Y:S04]  /*e060*/  LDL.LU R7, [R1+0x324] ;  /* 0x0003240001077983 */ /* 0x001ea80000300800 */
[----:B-1----:R-:W2:Y:S01]  /*e070*/  LDL.LU R6, [R1+0x328] ;  /* 0x0003280001067983 */ /* 0x002ea20000300800 */
[----:B---3--:R-:W-:-:S05]  /*e080*/  SEL R14, R27, R14, !P1 ;  /* 0x0000000e1b0e7207 */ /* 0x008fca0004800000 */
[----:B------:R0:W-:Y:S04]  /*e090*/  STL [R1+0x388], R14 ;  /* 0x0003880e01007387 */ /* 0x0001e80000100800 */
[----:B------:R-:W3:Y:S04]  /*e0a0*/  LDL.LU R29, [R1+0x33c] ;  /* 0x00033c00011d7983 */ /* 0x000ee80000300800 */
[----:B------:R-:W3:Y:S04]  /*e0b0*/  LDL.LU R21, [R1+0x338] ;  /* 0x0003380001157983 */ /* 0x000ee80000300800 */
[----:B------:R-:W3:Y:S04]  /*e0c0*/  LDL.LU R18, [R1+0x330] ;  /* 0x0003300001127983 */ /* 0x000ee80000300800 */
[----:B0-----:R-:W3:Y:S01]  /*e0d0*/  LDL.LU R14, [R1+0x334] ;  /* 0x00033400010e7983 */ /* 0x001ee20000300800 */
[----:B----4-:R-:W-:-:S02]  /*e0e0*/  SEL R20, R27, R20, !P1 ;  /* 0x000000141b147207 */ /* 0x010fc40004800000 */
[----:B------:R-:W-:-:S05]  /*e0f0*/  SEL R10, R27, R10, !P1 ;  /* 0x0000000a1b0a7207 */ /* 0x000fca0004800000 */
[----:B------:R0:W-:Y:S02]  /*e100*/  STL [R1+0x384], R10 ;  /* 0x0003840a01007387 */ /* 0x0001e40000100800 */
[C---:B0-----:R-:W-:Y:S02]  /*e110*/  SEL R10, R27.reuse, R13, !P1 ;  /* 0x0000000d1b0a7207 */ /* 0x041fe40004800000 */
[----:B------:R-:W4:Y:S04]  /*e120*/  LDL.LU R13, [R1+0x32c] ;  /* 0x00032c00010d7983 */ /* 0x000f280000300800 */
[----:B------:R0:W-:Y:S02]  /*e130*/  STL [R1+0x380], R10 ;  /* 0x0003800a01007387 */ /* 0x0001e40000100800 */
[----:B0-----:R-:W-:-:S02]  /*e140*/  SEL R10, R27, R0, !P1 ;  /* 0x000000001b0a7207 */ /* 0x001fc40004800000 */
[----:B------:R-:W-:-:S03]  /*e150*/  SEL R0, R27, R22, !P1 ;  /* 0x000000161b007207 */ /* 0x000fc60004800000 */
[----:B------:R0:W-:Y:S04]  /*e160*/  STL [R1+0x37c], R10 ;  /* 0x00037c0a01007387 */ /* 0x0001e80000100800 */
[----:B------:R1:W-:Y:S04]  /*e170*/  STL [R1+0x378], R0 ;  /* 0x0003780001007387 */ /* 0x0003e80000100800 */
[----:B------:R-:W-:Y:S01]  /*e180*/  STL [R1+0x374], R20 ;  /* 0x0003741401007387 */ /* 0x000fe20000100800 */
[C---:B0-----:R-:W-:Y:S02]  /*e190*/  SEL R10, R27.reuse, R19, !P1 ;  /* 0x000000131b0a7207 */ /* 0x041fe40004800000 */
[----:B-1----:R-:W-:-:S02]  /*e1a0*/  SEL R0, R27, R12, !P1 ;  /* 0x0000000c1b007207 */ /* 0x002fc40004800000 */
[----:B------:R-:W4:Y:S04]  /*e1b0*/  LDL.LU R12, [R1+0x320] ;  /* 0x00032000010c7983 */ /* 0x000f280000300800 */
[----:B------:R0:W-:Y:S04]  /*e1c0*/  STL [R1+0x370], R10 ;  /* 0x0003700a01007387 */ /* 0x0001e80000100800 */
[----:B------:R1:W-:Y:S01]  /*e1d0*/  STL [R1+0x36c], R0 ;  /* 0x00036c0001007387 */ /* 0x0003e20000100800 */
[----:B0-----:R-:W-:-:S03]  /*e1e0*/  SEL R10, R27, R11, !P1 ;  /* 0x0000000b1b0a7207 */ /* 0x001fc60004800000 */
[----:B-1----:R-:W4:Y:S04]  /*e1f0*/  LDL.LU R0, [R1+0x31c] ;  /* 0x00031c0001007983 */ /* 0x002f280000300800 */
[----:B------:R-:W4:Y:S04]  /*e200*/  LDL.LU R11, [R1+0x318] ;  /* 0x00031800010b7983 */ /* 0x000f280000300800 */
[----:B------:R0:W-:Y:S01]  /*e210*/  STL [R1+0x368], R10 ;  /* 0x0003680a01007387 */ /* 0x0001e20000100800 */
[C---:B--2---:R-:W-:Y:S02]  /*e220*/  SEL R19, R27.reuse, R2, !P1 ;  /* 0x000000021b137207 */ /* 0x044fe40004800000 */
[----:B0-----:R-:W-:-:S02]  /*e230*/  SEL R10, R27, R16, !P1 ;  /* 0x000000101b0a7207 */ /* 0x001fc40004800000 */
[----:B------:R-:W2:Y:S04]  /*e240*/  LDL.LU R16, [R1+0x314] ;  /* 0x0003140001107983 */ /* 0x000ea80000300800 */
        /* <DEDUP_REMOVED lines=9> */
[----:B0-----:R-:W-:-:S02]  /*e2e0*/  SEL R10, R27, R9, !P1 ;  /* 0x000000091b0a7207 */ /* 0x001fc40004800000 */
[C---:B------:R-:W-:Y:S02]  /*e2f0*/  SEL R8, R27.reuse, R8, !P1 ;  /* 0x000000081b087207 */ /* 0x040fe40004800000 */
[C---:B------:R-:W-:Y:S01]  /*e300*/  SEL R9, R27.reuse, R15, !P1 ;  /* 0x0000000f1b097207 */ /* 0x040fe20004800000 */
[----:B------:R-:W-:Y:S04]  /*e310*/  STL [R1+0x358], R10 ;  /* 0x0003580a01007387 */ /* 0x000fe80000100800 */
[----:B------:R-:W2:Y:S04]  /*e320*/  LDL.LU R15, [R1+0x2f8] ;  /* 0x0002f800010f7983 */ /* 0x000ea80000300800 */
[----:B------:R0:W-:Y:S04]  /*e330*/  STL [R1+0x354], R8 ;  /* 0x0003540801007387 */ /* 0x0001e80000100800 */
[----:B------:R-:W-:Y:S01]  /*e340*/  STL [R1+0x350], R9 ;  /* 0x0003500901007387 */ /* 0x000fe20000100800 */
[----:B0-----:R-:W-:-:S02]  /*e350*/  SEL R8, R27, R7, !P1 ;  /* 0x000000071b087207 */ /* 0x001fc40004800000 */
[----:B------:R-:W-:-:S03]  /*e360*/  SEL R7, R27, R6, !P1 ;  /* 0x000000061b077207 */ /* 0x000fc60004800000 */
[----:B------:R0:W-:Y:S04]  /*e370*/  STL [R1+0x34c], R8 ;  /* 0x00034c0801007387 */ /* 0x0001e80000100800 */
[----:B------:R1:W-:Y:S01]  /*e380*/  STL [R1+0x348], R7 ;  /* 0x0003480701007387 */ /* 0x0003e20000100800 */
[C---:B---3--:R-:W-:Y:S02]  /*e390*/  SEL R6, R27.reuse, R29, !P1 ;  /* 0x0000001d1b067207 */ /* 0x048fe40004800000 */
[----:B0-----:R-:W-:-:S03]  /*e3a0*/  SEL R8, R27, R21, !P1 ;  /* 0x000000151b087207 */ /* 0x001fc60004800000 */
[----:B------:R0:W-:Y:S01]  /*e3b0*/  STL [R1+0x344], R6 ;  /* 0x0003440601007387 */ /* 0x0001e20000100800 */
[----:B-1----:R-:W-:-:S03]  /*e3c0*/  SEL R7, R27, R18, !P1 ;  /* 0x000000121b077207 */ /* 0x002fc60004800000 */
[----:B------:R-:W-:Y:S04]  /*e3d0*/  STL [R1+0x340], R8 ;  /* 0x0003400801007387 */ /* 0x000fe80000100800 */
[----:B------:R-:W3:Y:S01]  /*e3e0*/  LDL.LU R10, [R1+0x2f4] ;  /* 0x0002f400010a7983 */ /* 0x000ee20000300800 */
[----:B0-----:R-:W-:-:S03]  /*e3f0*/  SEL R6, R27, R14, !P1 ;  /* 0x0000000e1b067207 */ /* 0x001fc60004800000 */
[----:B------:R-:W-:Y:S04]  /*e400*/  STL [R1+0x33c], R7 ;  /* 0x00033c0701007387 */ /* 0x000fe80000100800 */
[----:B------:R-:W3:Y:S04]  /*e410*/  LDL.LU R14, [R1+0x2f0] ;  /* 0x0002f000010e7983 */ /* 0x000ee80000300800 */
[----:B------:R0:W-:Y:S04]  /*e420*/  STL [R1+0x338], R6 ;  /* 0x0003380601007387 */ /* 0x0001e80000100800 */
[----:B0-----:R-:W3:Y:S04]  /*e430*/  LDL.LU R6, [R1+0x2e4] ;  /* 0x0002e40001067983 */ /* 0x001ee80000300800 */
[----:B------:R-:W3:Y:S01]  /*e440*/  LDL.LU R29, [R1+0x2e0] ;  /* 0x0002e000011d7983 */ /* 0x000ee20000300800 */
[----:B----4-:R-:W-:-:S05]  /*e450*/  SEL R7, R27, R13, !P1 ;  /* 0x0000000d1b077207 */ /* 0x010fca0004800000 */
[----:B------:R0:W-:Y:S04]  /*e460*/  STL [R1+0x334], R7 ;  /* 0x0003340701007387 */ /* 0x0001e80000100800 */
[----:B------:R-:W4:Y:S04]  /*e470*/  LDL.LU R21, [R1+0x2dc] ;  /* 0x0002dc0001157983 */ /* 0x000f280000300800 */
[----:B------:R-:W4:Y:S04]  /*e480*/  LDL.LU R18, [R1+0x2d8] ;  /* 0x0002d80001127983 */ /* 0x000f280000300800 */
[----:B------:R-:W4:Y:S01]  /*e490*/  LDL.LU R13, [R1+0x2d4] ;  /* 0x0002d400010d7983 */ /* 0x000f220000300800 */
[----:B0-----:R-:W-:-:S03]  /*e4a0*/  SEL R7, R27, R12, !P1 ;  /* 0x0000000c1b077207 */ /* 0x001fc60004800000 */
[----:B------:R-:W4:Y:S04]  /*e4b0*/  LDL.LU R12, [R1+0x2d0] ;  /* 0x0002d000010c7983 */ /* 0x000f280000300800 */
[----:B------:R0:W-:Y:S02]  /*e4c0*/  STL [R1+0x330], R7 ;  /* 0x0003300701007387 */ /* 0x0001e40000100800 */
[C---:B0-----:R-:W-:Y:S02]  /*e4d0*/  SEL R7, R27.reuse, R11, !P1 ;  /* 0x0000000b1b077207 */ /* 0x041fe40004800000 */
[----:B------:R-:W4:Y:S01]  /*e4e0*/  LDL.LU R11, [R1+0x2cc] ;  /* 0x0002cc00010b7983 */ /* 0x000f220000300800 */
[----:B------:R-:W-:-:S05]  /*e4f0*/  SEL R0, R27, R0, !P1 ;  /* 0x000000001b007207 */ /* 0x000fca0004800000 */
[----:B------:R2:W-:Y:S04]  /*e500*/  STL [R1+0x32c], R0 ;  /* 0x00032c0001007387 */ /* 0x0005e80000100800 */
[----:B------:R0:W-:Y:S01]  /*e510*/  STL [R1+0x328], R7 ;  /* 0x0003280701007387 */ /* 0x0001e20000100800 */
[----:B--2---:R-:W-:-:S03]  /*e520*/  SEL R0, R27, R16, !P1 ;  /* 0x000000101b007207 */ /* 0x004fc60004800000 */
[----:B------:R-:W2:Y:S01]  /*e530*/  LDL.LU R16, [R1+0x27c] ;  /* 0x00027c0001107983 */ /* 0x000ea20000300800 */
[----:B0-----:R-:W-:-:S03]  /*e540*/  SEL R7, R27, R2, !P1 ;  /* 0x000000021b077207 */ /* 0x001fc60004800000 */
[----:B------:R0:W-:Y:S04]  /*e550*/  STL [R1+0x324], R0 ;  /* 0x0003240001007387 */ /* 0x0001e80000100800 */
[----:B------:R-:W2:Y:S04]  /*e560*/  LDL.LU R2, [R1+0x2c8] ;  /* 0x0002c80001027983 */ /* 0x000ea80000300800 */
[----:B------:R1:W-:Y:S01]  /*e570*/  STL [R1+0x320], R7 ;  /* 0x0003200701007387 */ /* 0x0003e20000100800 */
[C---:B0-----:R-:W-:Y:S02]  /*e580*/  SEL R0, R27.reuse, R22, !P1 ;  /* 0x000000161b007207 */ /* 0x041fe40004800000 */
[----:B------:R-:W-:-:S03]  /*e590*/  SEL R8, R27, R20, !P1 ;  /* 0x000000141b087207 */ /* 0x000fc60004800000 */
[----:B------:R0:W-:Y:S01]  /*e5a0*/  STL [R1+0x31c], R0 ;  /* 0x00031c0001007387 */ /* 0x0001e20000100800 */
[----:B-1----:R-:W-:-:S03]  /*e5b0*/  SEL R7, R27, R19, !P1 ;  /* 0x000000131b077207 */ /* 0x002fc60004800000 */
[----:B------:R1:W-:Y:S04]  /*e5c0*/  STL [R1+0x318], R8 ;  /* 0x0003180801007387 */ /* 0x0003e80000100800 */
[----:B------:R-:W2:Y:S01]  /*e5d0*/  LDL.LU R9, [R1+0x290] ;  /* 0x0002900001097983 */ /* 0x000ea20000300800 */
[----:B0-----:R-:W-:-:S03]  /*e5e0*/  SEL R0, R27, R17, !P1 ;  /* 0x000000111b007207 */ /* 0x001fc60004800000 */
[----:B------:R0:W-:Y:S04]  /*e5f0*/  STL [R1+0x314], R7 ;  /* 0x0003140701007387 */ /* 0x0001e80000100800 */
[----:B-1----:R-:W2:Y:S04]  /*e600*/  LDL.LU R8, [R1+0x2c4] ;  /* 0x0002c40001087983 */ /* 0x002ea80000300800 */
[----:B------:R1:W-:Y:S01]  /*e610*/  STL [R1+0x310], R0 ;  /* 0x0003100001007387 */ /* 0x0003e20000100800 */
[----:B------:R-:W-:-:S03]  /*e620*/  SEL R15, R27, R15, !P1 ;  /* 0x0000000f1b0f7207 */ /* 0x000fc60004800000 */
[----:B------:R-:W2:Y:S04]  /*e630*/  LDL.LU R17, [R1+0x2b0] ;  /* 0x0002b00001117983 */ /* 0x000ea80000300800 */
[----:B0-----:R-:W2:Y:S04]  /*e640*/  LDL.LU R7, [R1+0x2b8] ;  /* 0x0002b80001077983 */ /* 0x001ea80000300800 */
[----:B-1----:R-:W2:Y:S04]  /*e650*/  LDL.LU R0, [R1+0x2bc] ;  /* 0x0002bc0001007983 */ /* 0x002ea80000300800 */
[----:B------:R0:W-:Y:S04]  /*e660*/  STL [R1+0x30c], R15 ;  /* 0x00030c0f01007387 */ /* 0x0001e80000100800 */
[----:B------:R-:W2:Y:S04]  /*e670*/  LDL.LU R22, [R1+0x2c0] ;  /* 0x0002c00001167983 */ /* 0x000ea80000300800 */
[----:B------:R-:W2:Y:S04]  /*e680*/  LDL.LU R20, [R1+0x2b4] ;  /* 0x0002b40001147983 */ /* 0x000ea80000300800 */
[----:B------:R-:W2:Y:S04]  /*e690*/  LDL.LU R19, [R1+0x2a4] ;  /* 0x0002a40001137983 */ /* 0x000ea80000300800 */
[----:B0-----:R-:W2:Y:S01]  /*e6a0*/  LDL.LU R15, [R1+0x2a8] ;  /* 0x0002a800010f7983 */ /* 0x001ea20000300800 */
[----:B---3--:R-:W-:-:S05]  /*e6b0*/  SEL R10, R27, R10, !P1 ;  /* 0x0000000a1b0a7207 */ /* 0x008fca0004800000 */
[----:B------:R0:W-:Y:S02]  /*e6c0*/  STL [R1+0x308], R10 ;  /* 0x0003080a01007387 */ /* 0x0001e40000100800 */
[C---:B0-----:R-:W-:Y:S02]  /*e6d0*/  SEL R10, R27.reuse, R14, !P1 ;  /* 0x0000000e1b0a7207 */ /* 0x041fe40004800000 */
[----:B------:R-:W3:Y:S04]  /*e6e0*/  LDL.LU R14, [R1+0x2ac] ;  /* 0x0002ac00010e7983 */ /* 0x000ee80000300800 */
[----:B------:R0:W-:Y:S02]  /*e6f0*/  STL [R1+0x304], R10 ;  /* 0x0003040a01007387 */ /* 0x0001e40000100800 */
[----:B0-----:R-:W-:-:S02]  /*e700*/  SEL R10, R27, R6, !P1 ;  /* 0x000000061b0a7207 */ /* 0x001fc40004800000 */
[----:B------:R-:W-:-:S03]  /*e710*/  SEL R6, R27, R29, !P1 ;  /* 0x0000001d1b067207 */ /* 0x000fc60004800000 */
[----:B------:R0:W-:Y:S04]  /*e720*/  STL [R1+0x300], R10 ;  /* 0x0003000a01007387 */ /* 0x0001e80000100800 */
[----:B------:R1:W-:Y:S01]  /*e730*/  STL [R1+0x2fc], R6 ;  /* 0x0002fc0601007387 */ /* 0x0003e20000100800 */
[C---:B----4-:R-:W-:Y:S02]  /*e740*/  SEL R21, R27.reuse, R21, !P1 ;  /* 0x000000151b157207 */ /* 0x050fe40004800000 */
[----:B0-----:R-:W-:-:S03]  /*e750*/  SEL R10, R27, R18, !P1 ;  /* 0x000000121b0a7207 */ /* 0x001fc60004800000 */
[----:B------:R-:W-:Y:S01]  /*e760*/  STL [R1+0x2f8], R21 ;  /* 0x0002f81501007387 */ /* 0x000fe20000100800 */
[----:B-1----:R-:W-:-:S03]  /*e770*/  SEL R6, R27, R13, !P1 ;  /* 0x0000000d1b067207 */ /* 0x002fc60004800000 */
[----:B------:R-:W4:Y:S04]  /*e780*/  LDL.LU R13, [R1+0x2a0] ;  /* 0x0002a000010d7983 */ /* 0x000f280000300800 */
[----:B------:R0:W-:Y:S04]  /*e790*/  STL [R1+0x2f4], R10 ;  /* 0x0002f40a01007387 */ /* 0x0001e80000100800 */
[----:B------:R1:W-:Y:S01]  /*e7a0*/  STL [R1+0x2f0], R6 ;  /* 0x0002f00601007387 */ /* 0x0003e20000100800 */
[----:B0-----:R-:W-:-:S03]  /*e7b0*/  SEL R10, R27, R12, !P1 ;  /* 0x0000000c1b0a7207 */ /* 0x001fc60004800000 */
[----:B-1----:R-:W4:Y:S04]  /*e7c0*/  LDL.LU R6, [R1+0x29c] ;  /* 0x00029c0001067983 */ /* 0x002f280000300800 */
[----:B------:R-:W4:Y:S04]  /*e7d0*/  LDL.LU R12, [R1+0x298] ;  /* 0x00029800010c7983 */ /* 0x000f280000300800 */
[----:B------:R2:W-:Y:S01]  /*e7e0*/  STL [R1+0x2ec], R10 ;  /* 0x0002ec0a01007387 */ /* 0x0005e20000100800 */
[----:B------:R-:W-:-:S03]  /*e7f0*/  SEL R18, R27, R11, !P1 ;  /* 0x0000000b1b127207 */ /* 0x000fc60004800000 */
[----:B------:R-:W4:Y:S04]  /*e800*/  LDL.LU R11, [R1+0x294] ;  /* 0x00029400010b7983 */ /* 0x000f280000300800 */
[----:B------:R0:W-:Y:S01]  /*e810*/  STL [R1+0x2e8], R18 ;  /* 0x0002e81201007387 */ /* 0x0001e20000100800 */
[----:B--2---:R-:W-:-:S03]  /*e820*/  SEL R10, R27, R16, !P1 ;  /* 0x000000101b0a7207 */ /* 0x004fc60004800000 */
[----:B------:R-:W2:Y:S04]  /*e830*/  LDL.LU R16, [R1+0x28c] ;  /* 0x00028c0001107983 */ /* 0x000ea80000300800 */
[----:B------:R-:W-:Y:S01]  /*e840*/  STL [R1+0x2e4], R10 ;  /* 0x0002e40a01007387 */ /* 0x000fe20000100800 */
[----:B------:R-:W-:-:S03]  /*e850*/  SEL R2, R27, R2, !P1 ;  /* 0x000000021b027207 */ /* 0x000fc60004800000 */
[----:B------:R-:W2:Y:S04]  /*e860*/  LDL.LU R29, [R1+0x288] ;  /* 0x00028800011d7983 */ /* 0x000ea80000300800 */
[----:B------:R-:W2:Y:S04]  /*e870*/  LDL.LU R21, [R1+0x280] ;  /* 0x0002800001157983 */ /* 0x000ea80000300800 */
[----:B------:R1:W-:Y:S04]  /*e880*/  STL [R1+0x2e0], R2 ;  /* 0x0002e00201007387 */ /* 0x0003e80000100800 */
[----:B0-----:R-:W2:Y:S04]  /*e890*/  LDL.LU R18, [R1+0x284] ;  /* 0x0002840001127983 */ /* 0x001ea80000300800 */
[----:B-1----:R-:W2:Y:S01]  /*e8a0*/  LDL.LU R2, [R1+0x23c] ;  /* 0x00023c0001027983 */ /* 0x002ea20000300800 */
[----:B------:R-:W-:-:S05]  /*e8b0*/  SEL R10, R27, R9, !P1 ;  /* 0x000000091b0a7207 */ /* 0x000fca0004800000 */
[----:B------:R-:W-:Y:S01]  /*e8c0*/  STL [R1+0x2dc], R10 ;  /* 0x0002dc0a01007387 */ /* 0x000fe20000100800 */
[C---:B------:R-:W-:Y:S02]  /*e8d0*/  SEL R8, R27.reuse, R8, !P1 ;  /* 0x000000081b087207 */ /* 0x040fe40004800000 */
[C---:B------:R-:W-:Y:S02]  /*e8e0*/  SEL R9, R27.reuse, R17, !P1 ;  /* 0x000000111b097207 */ /* 0x040fe40004800000 */
[----:B------:R-:W2:Y:S04]  /*e8f0*/  LDL.LU R17, [R1+0x24c] ;  /* 0x00024c0001117983 */ /* 0x000ea80000300800 */
[----:B------:R0:W-:Y:S04]  /*e900*/  STL [R1+0x2d8], R8 ;  /* 0x0002d80801007387 */ /* 0x0001e80000100800 */
[----:B------:R-:W-:Y:S01]  /*e910*/  STL [R1+0x2d4], R9 ;  /* 0x0002d40901007387 */ /* 0x000fe20000100800 */
[----:B0-----:R-:W-:-:S02]  /*e920*/  SEL R8, R27, R7, !P1 ;  /* 0x000000071b087207 */ /* 0x001fc40004800000 */
[C---:B------:R-:W-:Y:S02]  /*e930*/  SEL R7, R27.reuse, R0, !P1 ;  /* 0x000000001b077207 */ /* 0x040fe40004800000 */
[C---:B------:R-:W-:Y:S01]  /*e940*/  SEL R0, R27.reuse, R22, !P1 ;  /* 0x000000161b007207 */ /* 0x040fe20004800000 */
[----:B------:R0:W-:Y:S04]  /*e950*/  STL [R1+0x2d0], R8 ;  /* 0x0002d00801007387 */ /* 0x0001e80000100800 */
[----:B------:R1:W-:Y:S01]  /*e960*/  STL [R1+0x2cc], R7 ;  /* 0x0002cc0701007387 */ /* 0x0003e20000100800 */
[----:B0-----:R-:W-:-:S03]  /*e970*/  SEL R8, R27, R20, !P1 ;  /* 0x000000141b087207 */ /* 0x001fc60004800000 */
[----:B------:R0:W-:Y:S01]  /*e980*/  STL [R1+0x2c8], R0 ;  /* 0x0002c80001007387 */ /* 0x0001e20000100800 */
[----:B-1----:R-:W-:-:S03]  /*e990*/  SEL R7, R27, R19, !P1 ;  /* 0x000000131b077207 */ /* 0x002fc60004800000 */
[----:B------:R-:W-:Y:S04]  /*e9a0*/  STL [R1+0x2c4], R8 ;  /* 0x0002c40801007387 */ /* 0x000fe80000100800 */
[----:B------:R-:W2:Y:S01]  /*e9b0*/  LDL.LU R10, [R1+0x278] ;  /* 0x00027800010a7983 */ /* 0x000ea20000300800 */
[----:B0-----:R-:W-:-:S03]  /*e9c0*/  SEL R0, R27, R15, !P1 ;  /* 0x0000000f1b007207 */ /* 0x001fc60004800000 */
[----:B------:R-:W-:Y:S04]  /*e9d0*/  STL [R1+0x2c0], R7 ;  /* 0x0002c00701007387 */ /* 0x000fe80000100800 */
[----:B------:R-:W2:Y:S04]  /*e9e0*/  LDL.LU R15, [R1+0x25c] ;  /* 0x00025c00010f7983 */ /* 0x000ea80000300800 */
[----:B------:R0:W-:Y:S04]  /*e9f0*/  STL [R1+0x2bc], R0 ;  /* 0x0002bc0001007387 */ /* 0x0001e80000100800 */
[----:B0-----:R-:W2:Y:S04]  /*ea00*/  LDL.LU R0, [R1+0x260] ;  /* 0x0002600001007983 */ /* 0x001ea80000300800 */
[----:B------:R-:W2:Y:S01]  /*ea10*/  LDL.LU R22, [R1+0x264] ;  /* 0x0002640001167983 */ /* 0x000ea20000300800 */
[----:B---3--:R-:W-:-:S05]  /*ea20*/  SEL R7, R27, R14, !P1 ;  /* 0x0000000e1b077207 */ /* 0x008fca0004800000 */
[----:B------:R0:W-:Y:S04]  /*ea30*/  STL [R1+0x2b8], R7 ;  /* 0x0002b80701007387 */ /* 0x0001e80000100800 */
[----:B------:R-:W3:Y:S04]  /*ea40*/  LDL.LU R20, [R1+0x268] ;  /* 0x0002680001147983 */ /* 0x000ee80000300800 */
[----:B------:R-:W3:Y:S04]  /*ea50*/  LDL.LU R19, [R1+0x270] ;  /* 0x0002700001137983 */ /* 0x000ee80000300800 */
[----:B------:R-:W3:Y:S01]  /*ea60*/  LDL.LU R14, [R1+0x274] ;  /* 0x00027400010e7983 */ /* 0x000ee20000300800 */
[----:B----4-:R-:W-:-:S03]  /*ea70*/  SEL R8, R27, R13, !P1 ;  /* 0x0000000d1b087207 */ /* 0x010fc60004800000 */
[----:B------:R-:W4:Y:S04]  /*ea80*/  LDL.LU R13, [R1+0x26c] ;  /* 0x00026c00010d7983 */ /* 0x000f280000300800 */
[----:B------:R-:W-:Y:S01]  /*ea90*/  STL [R1+0x2b4], R8 ;  /* 0x0002b40801007387 */ /* 0x000fe20000100800 */
[C---:B0-----:R-:W-:Y:S02]  /*eaa0*/  SEL R7, R27.reuse, R6, !P1 ;  /* 0x000000061b077207 */ /* 0x041fe40004800000 */
[C---:B------:R-:W-:Y:S02]  /*eab0*/  SEL R6, R27.reuse, R12, !P1 ;  /* 0x0000000c1b067207 */ /* 0x040fe40004800000 */
[----:B------:R-:W4:Y:S04]  /*eac0*/  LDL.LU R12, [R1+0x40c] ;  /* 0x00040c00010c7983 */ /* 0x000f280000300800 */
[----:B------:R0:W-:Y:S04]  /*ead0*/  STL [R1+0x2b0], R7 ;  /* 0x0002b00701007387 */ /* 0x0001e80000100800 */
[----:B------:R2:W-:Y:S01]  /*eae0*/  STL [R1+0x2ac], R6 ;  /* 0x0002ac0601007387 */ /* 0x0005e20000100800 */
[----:B0-----:R-:W-:-:S03]  /*eaf0*/  SEL R7, R27, R11, !P1 ;  /* 0x0000000b1b077207 */ /* 0x001fc60004800000 */
[----:B------:R-:W4:Y:S04]  /*eb00*/  LDL.LU R11, [R1+0x254] ;  /* 0x00025400010b7983 */ /* 0x000f280000300800 */
[----:B------:R0:W-:Y:S01]  /*eb10*/  STL [R1+0x2a8], R7 ;  /* 0x0002a80701007387 */ /* 0x0001e20000100800 */
[----:B--2---:R-:W-:-:S03]  /*eb20*/  SEL R6, R27, R16, !P1 ;  /* 0x000000101b067207 */ /* 0x004fc60004800000 */
[----:B------:R-:W2:Y:S04]  /*eb30*/  LDL.LU R16, [R1+0x248] ;  /* 0x0002480001107983 */ /* 0x000ea80000300800 */
[----:B------:R1:W-:Y:S01]  /*eb40*/  STL [R1+0x2a4], R6 ;  /* 0x0002a40601007387 */ /* 0x0003e20000100800 */
[C---:B------:R-:W-:Y:S02]  /*eb50*/  SEL R8, R27.reuse, R29, !P1 ;  /* 0x0000001d1b087207 */ /* 0x040fe40004800000 */
[----:B0-----:R-:W-:-:S03]  /*eb60*/  SEL R7, R27, R21, !P1 ;  /* 0x000000151b077207 */ /* 0x001fc60004800000 */
[----:B------:R0:W-:Y:S04]  /*eb70*/  STL [R1+0x2a0], R8 ;  /* 0x0002a00801007387 */ /* 0x0001e80000100800 */
[----:B------:R0:W-:Y:S01]  /*eb80*/  STL [R1+0x29c], R7 ;  /* 0x00029c0701007387 */ /* 0x0001e20000100800 */
[----:B-1----:R-:W-:-:S03]  /*eb90*/  SEL R6, R27, R18, !P1 ;  /* 0x000000121b067207 */ /* 0x002fc60004800000 */
[----:B------:R-:W2:Y:S01]  /*eba0*/  LDL.LU R9, [R1+0x244] ;  /* 0x0002440001097983 */ /* 0x000ea20000300800 */
[----:B------:R-:W-:-:S03]  /*ebb0*/  SEL R2, R27, R2, !P1 ;  /* 0x000000021b027207 */ /* 0x000fc60004800000 */
[----:B------:R-:W-:Y:S04]  /*ebc0*/  STL [R1+0x298], R6 ;  /* 0x0002980601007387 */ /* 0x000fe80000100800 */
[----:B0-----:R-:W2:Y:S04]  /*ebd0*/  LDL.LU R8, [R1+0x240] ;  /* 0x0002400001087983 */ /* 0x001ea80000300800 */
[----:B------:R0:W-:Y:S04]  /*ebe0*/  STL [R1+0x294], R2 ;  /* 0x0002940201007387 */ /* 0x0001e80000100800 */
[----:B------:R-:W2:Y:S04]  /*ebf0*/  LDL.LU R18, [R1+0x210] ;  /* 0x0002100001127983 */ /* 0x000ea80000300800 */
[----:B------:R-:W2:Y:S01]  /*ec00*/  LDL.LU R7, [R1+0x214] ;  /* 0x0002140001077983 */ /* 0x000ea20000300800 */
[----:B0-----:R-:W-:-:S03]  /*ec10*/  SEL R2, R27, R17, !P1 ;  /* 0x000000111b027207 */ /* 0x001fc60004800000 */
[----:B------:R-:W2:Y:S04]  /*ec20*/  LDL.LU R6, [R1+0x238] ;  /* 0x0002380001067983 */ /* 0x000ea80000300800 */
[----:B------:R0:W-:Y:S04]  /*ec30*/  STL [R1+0x290], R2 ;  /* 0x0002900201007387 */ /* 0x0001e80000100800 */
[----:B------:R-:W2:Y:S04]  /*ec40*/  LDL.LU R29, [R1+0x224] ;  /* 0x00022400011d7983 */ /* 0x000ea80000300800 */
[----:B------:R-:W2:Y:S04]  /*ec50*/  LDL.LU R21, [R1+0x234] ;  /* 0x0002340001157983 */ /* 0x000ea80000300800 */
[----:B0-----:R-:W2:Y:S04]  /*ec60*/  LDL.LU R2, [R1+0x228] ;  /* 0x0002280001027983 */ /* 0x001ea80000300800 */
[----:B------:R-:W2:Y:S01]  /*ec70*/  LDL.LU R17, [R1+0x230] ;  /* 0x0002300001117983 */ /* 0x000ea20000300800 */
[----:B------:R-:W-:-:S05]  /*ec80*/  SEL R10, R27, R10, !P1 ;  /* 0x0000000a1b0a7207 */ /* 0x000fca0004800000 */
[----:B------:R0:W-:Y:S02]  /*ec90*/  STL [R1+0x28c], R10 ;  /* 0x00028c0a01007387 */ /* 0x0001e40000100800 */
[C---:B0-----:R-:W-:Y:S02]  /*eca0*/  SEL R10, R27.reuse, R15, !P1 ;  /* 0x0000000f1b0a7207 */ /* 0x041fe40004800000 */
[----:B------:R-:W2:Y:S04]  /*ecb0*/  LDL.LU R15, [R1+0x22c] ;  /* 0x00022c00010f7983 */ /* 0x000ea80000300800 */
[----:B------:R0:W-:Y:S02]  /*ecc0*/  STL [R1+0x288], R10 ;  /* 0x0002880a01007387 */ /* 0x0001e40000100800 */
[----:B0-----:R-:W-:-:S02]  /*ecd0*/  SEL R10, R27, R0, !P1 ;  /* 0x000000001b0a7207 */ /* 0x001fc40004800000 */
[----:B------:R-:W-:-:S03]  /*ece0*/  SEL R0, R27, R22, !P1 ;  /* 0x000000161b007207 */ /* 0x000fc60004800000 */
[----:B------:R0:W-:Y:S04]  /*ecf0*/  STL [R1+0x284], R10 ;  /* 0x0002840a01007387 */ /* 0x0001e80000100800 */
[----:B------:R1:W-:Y:S01]  /*ed00*/  STL [R1+0x280], R0 ;  /* 0x0002800001007387 */ /* 0x0003e20000100800 */
[C---:B---3--:R-:W-:Y:S02]  /*ed10*/  SEL R20, R27.reuse, R20, !P1 ;  /* 0x000000141b147207 */ /* 0x048fe40004800000 */
[----:B0-----:R-:W-:-:S03]  /*ed20*/  SEL R10, R27, R19, !P1 ;  /* 0x000000131b0a7207 */ /* 0x001fc60004800000 */
[----:B------:R-:W-:Y:S01]  /*ed30*/  STL [R1+0x27c], R20 ;  /* 0x00027c1401007387 */ /* 0x000fe20000100800 */
[----:B-1----:R-:W-:-:S03]  /*ed40*/  SEL R0, R27, R14, !P1 ;  /* 0x0000000e1b007207 */ /* 0x002fc60004800000 */
[----:B------:R-:W3:Y:S04]  /*ed50*/  LDL.LU R14, [R1+0x218] ;  /* 0x00021800010e7983 */ /* 0x000ee80000300800 */
[----:B------:R-:W-:Y:S04]  /*ed60*/  STL [R1+0x278], R10 ;  /* 0x0002780a01007387 */ /* 0x000fe80000100800 */
[----:B------:R0:W-:Y:S04]  /*ed70*/  STL [R1+0x274], R0 ;  /* 0x0002740001007387 */ /* 0x0001e80000100800 */
[----:B0-----:R-:W3:Y:S01]  /*ed80*/  LDL.LU R0, [R1+0x20c] ;  /* 0x00020c0001007983 */ /* 0x001ee20000300800 */
[----:B----4-:R-:W-:-:S03]  /*ed90*/  SEL R10, R27, R13, !P1 ;  /* 0x0000000d1b0a7207 */ /* 0x010fc60004800000 */
[----:B------:R-:W4:Y:S04]  /*eda0*/  LDL.LU R13, [R1+0x208] ;  /* 0x00020800010d7983 */ /* 0x000f280000300800 */
[----:B------:R0:W-:Y:S02]  /*edb0*/  STL [R1+0x270], R10 ;  /* 0x0002700a01007387 */ /* 0x0001e40000100800 */
[C---:B0-----:R-:W-:Y:S02]  /*edc0*/  SEL R10, R27.reuse, R12, !P1 ;  /* 0x0000000c1b0a7207 */ /* 0x041fe40004800000 */
[----:B------:R-:W4:Y:S04]  /*edd0*/  LDL.LU R12, [R1+0x204] ;  /* 0x00020400010c7983 */ /* 0x000f280000300800 */
[----:B------:R2:W-:Y:S01]  /*ede0*/  STL [R1+0x26c], R10 ;  /* 0x00026c0a01007387 */ /* 0x0005e20000100800 */
[----:B------:R-:W-:-:S03]  /*edf0*/  SEL R19, R27, R11, !P1 ;  /* 0x0000000b1b137207 */ /* 0x000fc60004800000 */
[----:B------:R-:W4:Y:S04]  /*ee00*/  LDL.LU R11, [R1+0x1fc] ;  /* 0x0001fc00010b7983 */ /* 0x000f280000300800 */
[----:B------:R0:W-:Y:S04]  /*ee10*/  STL [R1+0x268], R19 ;  /* 0x0002681301007387 */ /* 0x0001e80000100800 */
[----:B------:R-:W4:Y:S04]  /*ee20*/  LDL.LU R22, [R1+0x1f4] ;  /* 0x0001f40001167983 */ /* 0x000f280000300800 */
[----:B------:R-:W4:Y:S01]  /*ee30*/  LDL.LU R20, [R1+0x1f0] ;  /* 0x0001f00001147983 */ /* 0x000f220000300800 */
[----:B--2---:R-:W-:-:S05]  /*ee40*/  SEL R10, R27, R16, !P1 ;  /* 0x000000101b0a7207 */ /* 0x004fca0004800000 */
[----:B------:R1:W-:Y:S04]  /*ee50*/  STL [R1+0x264], R10 ;  /* 0x0002640a01007387 */ /* 0x0003e80000100800 */
[----:B0-----:R-:W2:Y:S04]  /*ee60*/  LDL.LU R19, [R1+0x1ec] ;  /* 0x0001ec0001137983 */ /* 0x001ea80000300800 */
[----:B------:R-:W2:Y:S01]  /*ee70*/  LDL.LU R16, [R1+0x1e8] ;  /* 0x0001e80001107983 */ /* 0x000ea20000300800 */
[----:B-1----:R-:W-:-:S05]  /*ee80*/  SEL R10, R27, R9, !P1 ;  /* 0x000000091b0a7207 */ /* 0x002fca0004800000 */
[----:B------:R-:W-:Y:S01]  /*ee90*/  STL [R1+0x260], R10 ;  /* 0x0002600a01007387 */ /* 0x000fe20000100800 */
[C---:B------:R-:W-:Y:S02]  /*eea0*/  SEL R9, R27.reuse, R8, !P1 ;  /* 0x000000081b097207 */ /* 0x040fe40004800000 */
[C---:B------:R-:W-:Y:S02]  /*eeb0*/  SEL R8, R27.reuse, R18, !P1 ;  /* 0x000000121b087207 */ /* 0x040fe40004800000 */
[----:B------:R-:W2:Y:S01]  /*eec0*/  LDL.LU R18, [R1+0x1e4] ;  /* 0x0001e40001127983 */ /* 0x000ea20000300800 */
[----:B------:R-:W-:-:S03]  /*eed0*/  SEL R7, R27, R7, !P1 ;  /* 0x000000071b077207 */ /* 0x000fc60004800000 */
[----:B------:R-:W-:Y:S04]  /*eee0*/  STL [R1+0x25c], R9 ;  /* 0x00025c0901007387 */ /* 0x000fe80000100800 */
[----:B------:R0:W-:Y:S04]  /*eef0*/  STL [R1+0x254], R8 ;  /* 0x0002540801007387 */ /* 0x0001e80000100800 */
[----:B------:R1:W-:Y:S01]  /*ef00*/  STL [R1+0x24c], R7 ;  /* 0x00024c0701007387 */ /* 0x0003e20000100800 */
[C---:B0-----:R-:W-:Y:S02]  /*ef10*/  SEL R8, R27.reuse, R6, !P1 ;  /* 0x000000061b087207 */ /* 0x041fe40004800000 */
[----:B------:R-:W-:-:S02]  /*ef20*/  SEL R6, R27, R29, !P1 ;  /* 0x0000001d1b067207 */ /* 0x000fc40004800000 */
[C---:B-1----:R-:W-:Y:S01]  /*ef30*/  SEL R7, R27.reuse, R21, !P1 ;  /* 0x000000151b077207 */ /* 0x042fe20004800000 */
[----:B------:R-:W-:Y:S01]  /*ef40*/  STL [R1+0x248], R8 ;  /* 0x0002480801007387 */ /* 0x000fe20000100800 */
[----:B------:R-:W-:-:S03]  /*ef50*/  SEL R2, R27, R2, !P1 ;  /* 0x000000021b027207 */ /* 0x000fc60004800000 */
[----:B------:R0:W-:Y:S04]  /*ef60*/  STL [R1+0x244], R6 ;  /* 0x0002440601007387 */ /* 0x0001e80000100800 */
[----:B------:R-:W-:Y:S04]  /*ef70*/  STL [R1+0x240], R7 ;  /* 0x0002400701007387 */ /* 0x000fe80000100800 */
[----:B------:R-:W2:Y:S01]  /*ef80*/  LDL.LU R10, [R1+0x1e0] ;  /* 0x0001e000010a7983 */ /* 0x000ea20000300800 */
[----:B0-----:R-:W-:-:S03]  /*ef90*/  SEL R6, R27, R17, !P1 ;  /* 0x000000111b067207 */ /* 0x001fc60004800000 */
[----:B------:R0:W-:Y:S04]  /*efa0*/  STL [R1+0x23c], R2 ;  /* 0x00023c0201007387 */ /* 0x0001e80000100800 */
[----:B0-----:R-:W2:Y:S04]  /*efb0*/  LDL.LU R2, [R1+0x1d8] ;  /* 0x0001d80001027983 */ /* 0x001ea80000300800 */
[----:B------:R0:W-:Y:S04]  /*efc0*/  STL [R1+0x238], R6 ;  /* 0x0002380601007387 */ /* 0x0001e80000100800 */
[----:B------:R-:W2:Y:S01]  /*efd0*/  LDL.LU R7, [R1+0x1bc] ;  /* 0x0001bc0001077983 */ /* 0x000ea20000300800 */
[----:B------:R-:W-:-:S03]  /*efe0*/  SEL R8, R27, R15, !P1 ;  /* 0x0000000f1b087207 */ /* 0x000fc60004800000 */
[----:B0-----:R-:W2:Y:S04]  /*eff0*/  LDL.LU R6, [R1+0x1c0] ;  /* 0x0001c00001067983 */ /* 0x001ea80000300800 */
[----:B------:R3:W-:Y:S04]  /*f000*/  STL [R1+0x234], R8 ;  /* 0x0002340801007387 */ /* 0x0007e80000100800 */
[----:B------:R-:W2:Y:S04]  /*f010*/  LDL.LU R21, [R1+0x1c4] ;  /* 0x0001c40001157983 */ /* 0x000ea80000300800 */
[----:B------:R-:W2:Y:S04]  /*f020*/  LDL.LU R17, [R1+0x1cc] ;  /* 0x0001cc0001117983 */ /* 0x000ea80000300800 */
[----:B------:R-:W2:Y:S01]  /*f030*/  LDL.LU R15, [R1+0x1d0] ;  /* 0x0001d000010f7983 */ /* 0x000ea20000300800 */
[----:B---3--:R-:W-:-:S03]  /*f040*/  SEL R8, R27, R14, !P1 ;  /* 0x0000000e1b087207 */ /* 0x008fc60004800000 */
[----:B------:R-:W3:Y:S04]  /*f050*/  LDL.LU R14, [R1+0x1d4] ;  /* 0x0001d400010e7983 */ /* 0x000ee80000300800 */
[----:B------:R4:W-:Y:S01]  /*f060*/  STL [R1+0x230], R8 ;  /* 0x0002300801007387 */ /* 0x0009e20000100800 */
[C---:B------:R-:W-:Y:S02]  /*f070*/  SEL R0, R27.reuse, R0, !P1 ;  /* 0x000000001b007207 */ /* 0x040fe40004800000 */
[C---:B----4-:R-:W-:Y:S02]  /*f080*/  SEL R8, R27.reuse, R13, !P1 ;  /* 0x0000000d1b087207 */ /* 0x050fe40004800000 */
[----:B------:R-:W4:Y:S04]  /*f090*/  LDL.LU R13, [R1+0x1c8] ;  /* 0x0001c800010d7983 */ /* 0x000f280000300800 */
[----:B------:R0:W-:Y:S04]  /*f0a0*/  STL [R1+0x22c], R0 ;  /* 0x00022c0001007387 */ /* 0x0001e80000100800 */
[----:B------:R1:W-:Y:S01]  /*f0b0*/  STL [R1+0x228], R8 ;  /* 0x0002280801007387 */ /* 0x0003e20000100800 */
[----:B0-----:R-:W-:-:S03]  /*f0c0*/  SEL R0, R27, R12, !P1 ;  /* 0x0000000c1b007207 */ /* 0x001fc60004800000 */
[----:B------:R-:W4:Y:S04]  /*f0d0*/  LDL.LU R12, [R1+0x1b8] ;  /* 0x0001b800010c7983 */ /* 0x000f280000300800 */
[----:B------:R0:W-:Y:S01]  /*f0e0*/  STL [R1+0x224], R0 ;  /* 0x0002240001007387 */ /* 0x0001e20000100800 */
[----:B-1----:R-:W-:-:S03]  /*f0f0*/  SEL R8, R27, R11, !P1 ;  /* 0x0000000b1b087207 */ /* 0x002fc60004800000 */
[----:B------:R-:W4:Y:S01]  /*f100*/  LDL.LU R11, [R1+0x1b4] ;  /* 0x0001b400010b7983 */ /* 0x000f220000300800 */
[----:B0-----:R-:W-:-:S03]  /*f110*/  SEL R0, R27, R22, !P1 ;  /* 0x000000161b007207 */ /* 0x001fc60004800000 */
[----:B------:R2:W-:Y:S01]  /*f120*/  STL [R1+0x218], R8 ;  /* 0x0002180801007387 */ /* 0x0005e20000100800 */
[----:B------:R-:W-:-:S03]  /*f130*/  SEL R9, R27, R20, !P1 ;  /* 0x000000141b097207 */ /* 0x000fc60004800000 */
[----:B------:R-:W-:Y:S04]  /*f140*/  STL [R1+0x214], R0 ;  /* 0x0002140001007387 */ /* 0x000fe80000100800 */
[----:B------:R0:W-:Y:S01]  /*f150*/  STL [R1+0x210], R9 ;  /* 0x0002100901007387 */ /* 0x0001e20000100800 */
[----:B--2---:R-:W-:-:S03]  /*f160*/  SEL R8, R27, R19, !P1 ;  /* 0x000000131b087207 */ /* 0x004fc60004800000 */
[----:B0-----:R-:W2:Y:S01]  /*f170*/  LDL.LU R9, [R1+0x1b0] ;  /* 0x0001b00001097983 */ /* 0x001ea20000300800 */
[----:B------:R-:W-:-:S03]  /*f180*/  SEL R0, R27, R16, !P1 ;  /* 0x000000101b007207 */ /* 0x000fc60004800000 */
[----:B------:R0:W-:Y:S04]  /*f190*/  STL [R1+0x20c], R8 ;  /* 0x00020c0801007387 */ /* 0x0001e80000100800 */
[----:B0-----:R-:W2:Y:S04]  /*f1a0*/  LDL.LU R8, [R1+0x1ac] ;  /* 0x0001ac0001087983 */ /* 0x001ea80000300800 */
[----:B------:R0:W-:Y:S04]  /*f1b0*/  STL [R1+0x208], R0 ;  /* 0x0002080001007387 */ /* 0x0001e80000100800 */
[----:B------:R-:W2:Y:S04]  /*f1c0*/  LDL.LU R16, [R1+0x1a8] ;  /* 0x0001a80001107983 */ /* 0x000ea80000300800 */
[----:B------:R-:W2:Y:S01]  /*f1d0*/  LDL.LU R29, [R1+0x1a4] ;  /* 0x0001a400011d7983 */ /* 0x000ea20000300800 */
[----:B------:R-:W-:-:S03]  /*f1e0*/  SEL R18, R27, R18, !P1 ;  /* 0x000000121b127207 */ /* 0x000fc60004800000 */
[----:B0-----:R-:W2:Y:S04]  /*f1f0*/  LDL.LU R0, [R1+0x1a0] ;  /* 0x0001a00001007983 */ /* 0x001ea80000300800 */
[----:B------:R0:W-:Y:S04]  /*f200*/  STL [R1+0x204], R18 ;  /* 0x0002041201007387 */ /* 0x0001e80000100800 */
[----:B------:R-:W2:Y:S04]  /*f210*/  LDL.LU R22, [R1+0x19c] ;  /* 0x00019c0001167983 */ /* 0x000ea80000300800 */
[----:B------:R-:W2:Y:S04]  /*f220*/  LDL.LU R20, [R1+0x180] ;  /* 0x0001800001147983 */ /* 0x000ea80000300800 */
[----:B------:R-:W2:Y:S04]  /*f230*/  LDL.LU R19, [R1+0x184] ;  /* 0x0001840001137983 */ /* 0x000ea80000300800 */
[----:B0-----:R-:W2:Y:S01]  /*f240*/  LDL.LU R18, [R1+0x188] ;  /* 0x0001880001127983 */ /* 0x001ea20000300800 */
[----:B------:R-:W-:-:S05]  /*f250*/  SEL R10, R27, R10, !P1 ;  /* 0x0000000a1b0a7207 */ /* 0x000fca0004800000 */
[----:B------:R0:W-:Y:S02]  /*f260*/  STL [R1+0x1fc], R10 ;  /* 0x0001fc0a01007387 */ /* 0x0001e40000100800 */
[C---:B0-----:R-:W-:Y:S02]  /*f270*/  SEL R10, R27.reuse, R2, !P1 ;  /* 0x000000021b0a7207 */ /* 0x041fe40004800000 */
[----:B------:R-:W2:Y:S04]  /*f280*/  LDL.LU R2, [R1+0x18c] ;  /* 0x00018c0001027983 */ /* 0x000ea80000300800 */
[----:B------:R0:W-:Y:S02]  /*f290*/  STL [R1+0x1f4], R10 ;  /* 0x0001f40a01007387 */ /* 0x0001e40000100800 */
[----:B0-----:R-:W-:-:S02]  /*f2a0*/  SEL R10, R27, R7, !P1 ;  /* 0x000000071b0a7207 */ /* 0x001fc40004800000 */
[----:B------:R-:W-:-:S03]  /*f2b0*/  SEL R7, R27, R6, !P1 ;  /* 0x000000061b077207 */ /* 0x000fc60004800000 */
[----:B------:R0:W-:Y:S01]  /*f2c0*/  STL [R1+0x1f0], R10 ;  /* 0x0001f00a01007387 */ /* 0x0001e20000100800 */
[----:B------:R-:W-:-:S03]  /*f2d0*/  SEL R6, R27, R17, !P1 ;  /* 0x000000111b067207 */ /* 0x000fc60004800000 */
[----:B------:R1:W-:Y:S01]  /*f2e0*/  STL [R1+0x1ec], R7 ;  /* 0x0001ec0701007387 */ /* 0x0003e20000100800 */
[C---:B0-----:R-:W-:Y:S02]  /*f2f0*/  SEL R10, R27.reuse, R21, !P1 ;  /* 0x000000151b0a7207 */ /* 0x041fe40004800000 */
[----:B-1----:R-:W-:-:S03]  /*f300*/  SEL R7, R27, R15, !P1 ;  /* 0x0000000f1b077207 */ /* 0x002fc60004800000 */
[----:B------:R-:W-:Y:S04]  /*f310*/  STL [R1+0x1e8], R10 ;  /* 0x0001e80a01007387 */ /* 0x000fe80000100800 */
[----:B------:R-:W2:Y:S04]  /*f320*/  LDL.LU R15, [R1+0x198] ;  /* 0x00019800010f7983 */ /* 0x000ea80000300800 */
[----:B------:R-:W-:Y:S04]  /*f330*/  STL [R1+0x1e4], R6 ;  /* 0x0001e40601007387 */ /* 0x000fe80000100800 */
[----:B------:R0:W-:Y:S04]  /*f340*/  STL [R1+0x1e0], R7 ;  /* 0x0001e00701007387 */ /* 0x0001e80000100800 */
[----:B0-----:R-:W2:Y:S01]  /*f350*/  LDL.LU R7, [R1+0x194] ;  /* 0x0001940001077983 */ /* 0x001ea20000300800 */
[----:B---3--:R-:W-:-:S03]  /*f360*/  SEL R6, R27, R14, !P1 ;  /* 0x0000000e1b067207 */ /* 0x008fc60004800000 */
[----:B------:R-:W3:Y:S04]  /*f370*/  LDL.LU R14, [R1+0x190] ;  /* 0x00019000010e7983 */ /* 0x000ee80000300800 */
[----:B------:R0:W-:Y:S01]  /*f380*/  STL [R1+0x1d8], R6 ;  /* 0x0001d80601007387 */ /* 0x0001e20000100800 */
[----:B----4-:R-:W-:-:S03]  /*f390*/  SEL R10, R27, R13, !P1 ;  /* 0x0000000d1b0a7207 */ /* 0x010fc60004800000 */
[----:B------:R-:W4:Y:S04]  /*f3a0*/  LDL.LU R13, [R1+0x164] ;  /* 0x00016400010d7983 */ /* 0x000f280000300800 */
[----:B------:R-:W-:Y:S04]  /*f3b0*/  STL [R1+0x1d4], R10 ;  /* 0x0001d40a01007387 */ /* 0x000fe80000100800 */
[----:B------:R-:W4:Y:S01]  /*f3c0*/  LDL.LU R17, [R1+0x168] ;  /* 0x0001680001117983 */ /* 0x000f220000300800 */
[----:B0-----:R-:W-:-:S05]  /*f3d0*/  SEL R6, R27, R12, !P1 ;  /* 0x0000000c1b067207 */ /* 0x001fca0004800000 */
[----:B------:R0:W-:Y:S04]  /*f3e0*/  STL [R1+0x1d0], R6 ;  /* 0x0001d00601007387 */ /* 0x0001e80000100800 */
[----:B0-----:R-:W4:Y:S01]  /*f3f0*/  LDL.LU R6, [R1+0x16c] ;  /* 0x00016c0001067983 */ /* 0x001f220000300800 */
[----:B------:R-:W-:-:S03]  /*f400*/  SEL R10, R27, R11, !P1 ;  /* 0x0000000b1b0a7207 */ /* 0x000fc60004800000 */
[----:B------:R-:W4:Y:S04]  /*f410*/  LDL.LU R21, [R1+0x170] ;  /* 0x0001700001157983 */ /* 0x000f280000300800 */
[----:B------:R2:W-:Y:S04]  /*f420*/  STL [R1+0x1cc], R10 ;  /* 0x0001cc0a01007387 */ /* 0x0005e80000100800 */
[----:B------:R-:W4:Y:S04]  /*f430*/  LDL.LU R12, [R1+0x174] ;  /* 0x00017400010c7983 */ /* 0x000f280000300800 */
[----:B------:R-:W4:Y:S01]  /*f440*/  LDL.LU R11, [R1+0xe0] ;  /* 0x0000e000010b7983 */ /* 0x000f220000300800 */
[----:B--2---:R-:W-:-:S05]  /*f450*/  SEL R10, R27, R9, !P1 ;  /* 0x000000091b0a7207 */ /* 0x004fca0004800000 */
[----:B------:R-:W-:Y:S01]  /*f460*/  STL [R1+0x1c8], R10 ;  /* 0x0001c80a01007387 */ /* 0x000fe20000100800 */
[C---:B------:R-:W-:Y:S02]  /*f470*/  SEL R9, R27.reuse, R8, !P1 ;  /* 0x000000081b097207 */ /* 0x040fe40004800000 */
[C---:B------:R-:W-:Y:S02]  /*f480*/  SEL R8, R27.reuse, R16, !P1 ;  /* 0x000000101b087207 */ /* 0x040fe40004800000 */
[----:B------:R-:W2:Y:S04]  /*f490*/  LDL.LU R16, [R1+0xe4] ;  /* 0x0000e40001107983 */ /* 0x000ea80000300800 */
[----:B------:R0:W-:Y:S04]  /*f4a0*/  STL [R1+0x1c4], R9 ;  /* 0x0001c40901007387 */ /* 0x0001e80000100800 */
[----:B------:R1:W-:Y:S01]  /*f4b0*/  STL [R1+0x1c0], R8 ;  /* 0x0001c00801007387 */ /* 0x0003e20000100800 */
[----:B0-----:R-:W-:-:S02]  /*f4c0*/  SEL R9, R27, R29, !P1 ;  /* 0x0000001d1b097207 */ /* 0x001fc40004800000 */
[----:B-1----:R-:W-:-:S03]  /*f4d0*/  SEL R8, R27, R0, !P1 ;  /* 0x000000001b087207 */ /* 0x002fc60004800000 */
[----:B------:R0:W-:Y:S01]  /*f4e0*/  STL [R1+0x1bc], R9 ;  /* 0x0001bc0901007387 */ /* 0x0001e20000100800 */
[----:B------:R-:W-:-:S03]  /*f4f0*/  SEL R0, R27, R22, !P1 ;  /* 0x000000161b007207 */ /* 0x000fc60004800000 */
        /* <DEDUP_REMOVED lines=9> */
[----:B------:R0:W-:Y:S01]  /*f590*/  STL [R1+0x1a8], R0 ;  /* 0x0001a80001007387 */ /* 0x0001e20000100800 */
[----:B------:R-:W-:-:S03]  /*f5a0*/  SEL R2, R27, R2, !P1 ;  /* 0x000000021b027207 */ /* 0x000fc60004800000 */
[----:B0-----:R-:W2:Y:S04]  /*f5b0*/  LDL.LU R0, [R1+0x158] ;  /* 0x0001580001007983 */ /* 0x001ea80000300800 */
[----:B------:R-:W2:Y:S04]  /*f5c0*/  LDL.LU R20, [R1+0x160] ;  /* 0x0001600001147983 */ /* 0x000ea80000300800 */
[----:B------:R0:W-:Y:S04]  /*f5d0*/  STL [R1+0x1a4], R2 ;  /* 0x0001a40201007387 */ /* 0x0001e80000100800 */
[----:B------:R-:W2:Y:S04]  /*f5e0*/  LDL.LU R19, [R1+0x15c] ;  /* 0x00015c0001137983 */ /* 0x000ea80000300800 */
[----:B------:R-:W2:Y:S04]  /*f5f0*/  LDL.LU R18, [R1+0x12c] ;  /* 0x00012c0001127983 */ /* 0x000ea80000300800 */
[----:B0-----:R-:W2:Y:S01]  /*f600*/  LDL.LU R2, [R1+0x130] ;  /* 0x0001300001027983 */ /* 0x001ea20000300800 */
[----:B------:R-:W-:-:S03]  /*f610*/  SEL R9, R27, R15, !P1 ;  /* 0x0000000f1b097207 */ /* 0x000fc60004800000 */
[----:B------:R-:W2:Y:S04]  /*f620*/  LDL.LU R15, [R1+0x14c] ;  /* 0x00014c00010f7983 */ /* 0x000ea80000300800 */
[----:B------:R-:W-:Y:S01]  /*f630*/  STL [R1+0x1a0], R9 ;  /* 0x0001a00901007387 */ /* 0x000fe20000100800 */
[C---:B------:R-:W-:Y:S02]  /*f640*/  SEL R8, R27.reuse, R7, !P1 ;  /* 0x000000071b087207 */ /* 0x040fe40004800000 */
[C---:B---3--:R-:W-:Y:S02]  /*f650*/  SEL R7, R27.reuse, R14, !P1 ;  /* 0x0000000e1b077207 */ /* 0x048fe40004800000 */
[----:B------:R-:W3:Y:S04]  /*f660*/  LDL.LU R14, [R1+0x140] ;  /* 0x00014000010e7983 */ /* 0x000ee80000300800 */
[----:B------:R4:W-:Y:S04]  /*f670*/  STL [R1+0x19c], R8 ;  /* 0x00019c0801007387 */ /* 0x0009e80000100800 */
[----:B------:R0:W-:Y:S01]  /*f680*/  STL [R1+0x198], R7 ;  /* 0x0001980701007387 */ /* 0x0001e20000100800 */
[----:B----4-:R-:W-:-:S03]  /*f690*/  SEL R8, R27, R13, !P1 ;  /* 0x0000000d1b087207 */ /* 0x010fc60004800000 */
[----:B------:R-:W4:Y:S04]  /*f6a0*/  LDL.LU R13, [R1+0x138] ;  /* 0x00013800010d7983 */ /* 0x000f280000300800 */
[----:B------:R1:W-:Y:S01]  /*f6b0*/  STL [R1+0x194], R8 ;  /* 0x0001940801007387 */ /* 0x0003e20000100800 */
[----:B0-----:R-:W-:-:S03]  /*f6c0*/  SEL R7, R27, R17, !P1 ;  /* 0x000000111b077207 */ /* 0x001fc60004800000 */
[----:B------:R-:W4:Y:S04]  /*f6d0*/  LDL.LU R17, [R1+0x13c] ;  /* 0x00013c0001117983 */ /* 0x000f280000300800 */
[----:B------:R0:W-:Y:S01]  /*f6e0*/  STL [R1+0x190], R7 ;  /* 0x0001900701007387 */ /* 0x0001e20000100800 */
[C---:B------:R-:W-:Y:S02]  /*f6f0*/  SEL R6, R27.reuse, R6, !P1 ;  /* 0x000000061b067207 */ /* 0x040fe40004800000 */
[----:B-1----:R-:W-:-:S03]  /*f700*/  SEL R8, R27, R21, !P1 ;  /* 0x000000151b087207 */ /* 0x002fc60004800000 */
[----:B------:R1:W-:Y:S04]  /*f710*/  STL [R1+0x18c], R6 ;  /* 0x00018c0601007387 */ /* 0x0003e80000100800 */
[----:B------:R1:W-:Y:S01]  /*f720*/  STL [R1+0x188], R8 ;  /* 0x0001880801007387 */ /* 0x0003e20000100800 */
[C---:B0-----:R-:W-:Y:S02]  /*f730*/  SEL R7, R27.reuse, R12, !P1 ;  /* 0x0000000c1b077207 */ /* 0x041fe40004800000 */
[C---:B-1----:R-:W-:Y:S02]  /*f740*/  SEL R6, R27.reuse, R11, !P1 ;  /* 0x0000000b1b067207 */ /* 0x042fe40004800000 */
[----:B------:R-:W4:Y:S04]  /*f750*/  LDL.LU R11, [R1+0x134] ;  /* 0x00013400010b7983 */ /* 0x000f280000300800 */
[----:B------:R-:W-:Y:S04]  /*f760*/  STL [R1+0x184], R7 ;  /* 0x0001840701007387 */ /* 0x000fe80000100800 */
[----:B------:R-:W4:Y:S04]  /*f770*/  LDL.LU R10, [R1+0x124] ;  /* 0x00012400010a7983 */ /* 0x000f280000300800 */
[----:B------:R2:W-:Y:S04]  /*f780*/  STL [R1+0x180], R6 ;  /* 0x0001800601007387 */ /* 0x0005e80000100800 */
[----:B------:R-:W4:Y:S04]  /*f790*/  LDL.LU R12, [R1+0x120] ;  /* 0x00012000010c7983 */ /* 0x000f280000300800 */
[----:B------:R-:W4:Y:S04]  /*f7a0*/  LDL.LU R9, [R1+0x11c] ;  /* 0x00011c0001097983 */ /* 0x000f280000300800 */
[----:B------:R-:W4:Y:S01]  /*f7b0*/  LDL.LU R8, [R1+0x118] ;  /* 0x0001180001087983 */ /* 0x000f220000300800 */
[----:B--2---:R-:W-:-:S05]  /*f7c0*/  SEL R6, R27, R16, !P1 ;  /* 0x000000101b067207 */ /* 0x004fca0004800000 */
[----:B------:R0:W-:Y:S04]  /*f7d0*/  STL [R1+0x174], R6 ;  /* 0x0001740601007387 */ /* 0x0001e80000100800 */
[----:B------:R-:W2:Y:S04]  /*f7e0*/  LDL.LU R7, [R1+0xf8] ;  /* 0x0000f80001077983 */ /* 0x000ea80000300800 */
[----:B0-----:R-:W2:Y:S04]  /*f7f0*/  LDL.LU R6, [R1+0x110] ;  /* 0x0001100001067983 */ /* 0x001ea80000300800 */
[----:B------:R-:W2:Y:S04]  /*f800*/  LDL.LU R21, [R1+0x114] ;  /* 0x0001140001157983 */ /* 0x000ea80000300800 */
[----:B------:R-:W2:Y:S01]  /*f810*/  LDL.LU R16, [R1+0xfc] ;  /* 0x0000fc0001107983 */ /* 0x000ea20000300800 */
[----:B------:R-:W-:-:S05]  /*f820*/  SEL R22, R27, R22, !P1 ;  /* 0x000000161b167207 */ /* 0x000fca0004800000 */
[----:B------:R0:W-:Y:S01]  /*f830*/  STL [R1+0x170], R22 ;  /* 0x0001701601007387 */ /* 0x0001e20000100800 */
[----:B------:R-:W-:-:S03]  /*f840*/  SEL R29, R27, R29, !P1 ;  /* 0x0000001d1b1d7207 */ /* 0x000fc60004800000 */
[----:B0-----:R-:W2:Y:S04]  /*f850*/  LDL.LU R22, [R1+0xbbc] ;  /* 0x000bbc0001167983 */ /* 0x001ea80000300800 */
[----:B------:R0:W-:Y:S01]  /*f860*/  STL [R1+0x16c], R29 ;  /* 0x00016c1d01007387 */ /* 0x0001e20000100800 */
[----:B------:R-:W-:-:S03]  /*f870*/  SEL R0, R27, R0, !P1 ;  /* 0x000000001b007207 */ /* 0x000fc60004800000 */
[----:B0-----:R-:W2:Y:S04]  /*f880*/  LDL.LU R29, [R1+0x10c] ;  /* 0x00010c00011d7983 */ /* 0x001ea80000300800 */
[----:B------:R0:W-:Y:S01]  /*f890*/  STL [R1+0x168], R0 ;  /* 0x0001680001007387 */ /* 0x0001e20000100800 */
[C---:B------:R-:W-:Y:S02]  /*f8a0*/  SEL R19, R27.reuse, R19, !P1 ;  /* 0x000000131b137207 */ /* 0x040fe40004800000 */
[C---:B------:R-:W-:Y:S02]  /*f8b0*/  SEL R18, R27.reuse, R18, !P1 ;  /* 0x000000121b127207 */ /* 0x040fe40004800000 */
[----:B0-----:R-:W-:-:S05]  /*f8c0*/  SEL R0, R27, R20, !P1 ;  /* 0x000000141b007207 */ /* 0x001fca0004800000 */
[----:B------:R0:W-:Y:S04]  /*f8d0*/  STL [R1+0x164], R0 ;  /* 0x0001640001007387 */ /* 0x0001e80000100800 */
[----:B------:R1:W-:Y:S01]  /*f8e0*/  STL [R1+0x160], R19 ;  /* 0x0001601301007387 */ /* 0x0003e20000100800 */
[C---:B0-----:R-:W-:Y:S02]  /*f8f0*/  SEL R0, R27.reuse, R2, !P1 ;  /* 0x000000021b007207 */ /* 0x041fe40004800000 */
[C---:B------:R-:W-:Y:S01]  /*f900*/  SEL R2, R27.reuse, R15, !P1 ;  /* 0x0000000f1b027207 */ /* 0x040fe20004800000 */
[----:B-1----:R-:W2:Y:S04]  /*f910*/  LDL.LU R19, [R1+0xf0] ;  /* 0x0000f00001137983 */ /* 0x002ea80000300800 */
[----:B------:R-:W-:Y:S04]  /*f920*/  STL [R1+0x15c], R18 ;  /* 0x00015c1201007387 */ /* 0x000fe80000100800 */
[----:B------:R0:W-:Y:S04]  /*f930*/  STL [R1+0x158], R0 ;  /* 0x0001580001007387 */ /* 0x0001e80000100800 */
[----:B0-----:R-:W2:Y:S04]  /*f940*/  LDL.LU R0, [R1+0xec] ;  /* 0x0000ec0001007983 */ /* 0x001ea80000300800 */
[----:B------:R-:W2:Y:S04]  /*f950*/  LDL.LU R15, [R1+0xe8] ;  /* 0x0000e800010f7983 */ /* 0x000ea80000300800 */
[----:B------:R3:W-:Y:S02]  /*f960*/  STL [R1+0x154], R2 ;  /* 0x0001540201007387 */ /* 0x0007e40000100800 */
[----:B---3--:R-:W-:-:S02]  /*f970*/  SEL R2, R27, R14, !P1 ;  /* 0x0000000e1b027207 */ /* 0x008fc40004800000 */
[----:B------:R-:W3:Y:S04]  /*f980*/  LDL.LU R14, [R1+0xdc] ;  /* 0x0000dc00010e7983 */ /* 0x000ee80000300800 */
[----:B------:R0:W-:Y:S01]  /*f990*/  STL [R1+0x14c], R2 ;  /* 0x00014c0201007387 */ /* 0x0001e20000100800 */
[----:B----4-:R-:W-:-:S03]  /*f9a0*/  SEL R18, R27, R13, !P1 ;  /* 0x0000000d1b127207 */ /* 0x010fc60004800000 */
[----:B------:R-:W4:Y:S04]  /*f9b0*/  LDL.LU R13, [R1+0xd8] ;  /* 0x0000d800010d7983 */ /* 0x000f280000300800 */
[----:B------:R1:W-:Y:S01]  /*f9c0*/  STL [R1+0x140], R18 ;  /* 0x0001401201007387 */ /* 0x0003e20000100800 */
[----:B0-----:R-:W-:-:S03]  /*f9d0*/  SEL R2, R27, R17, !P1 ;  /* 0x000000111b027207 */ /* 0x001fc60004800000 */
[----:B------:R-:W4:Y:S04]  /*f9e0*/  LDL.LU R20, [R1+0xd4] ;  /* 0x0000d40001147983 */ /* 0x000f280000300800 */
[----:B-1----:R-:W4:Y:S04]  /*f9f0*/  LDL.LU R18, [R1+0xcc] ;  /* 0x0000cc0001127983 */ /* 0x002f280000300800 */
[----:B------:R0:W-:Y:S04]  /*fa00*/  STL [R1+0x13c], R2 ;  /* 0x00013c0201007387 */ /* 0x0001e80000100800 */
[----:B0-----:R-:W4:Y:S04]  /*fa10*/  LDL.LU R2, [R1+0xc8] ;  /* 0x0000c80001027983 */ /* 0x001f280000300800 */
[----:B------:R-:W4:Y:S01]  /*fa20*/  LDL.LU R17, [R1+0xc4] ;  /* 0x0000c40001117983 */ /* 0x000f220000300800 */
[----:B------:R-:W-:-:S05]  /*fa30*/  SEL R11, R27, R11, !P1 ;  /* 0x0000000b1b0b7207 */ /* 0x000fca0004800000 */
[----:B------:R0:W-:Y:S01]  /*fa40*/  STL [R1+0x138], R11 ;  /* 0x0001380b01007387 */ /* 0x0001e20000100800 */
[----:B------:R-:W-:-:S03]  /*fa50*/  SEL R10, R27, R10, !P1 ;  /* 0x0000000a1b0a7207 */ /* 0x000fc60004800000 */
[----:B0-----:R-:W4:Y:S04]  /*fa60*/  LDL.LU R11, [R1+0xbb8] ;  /* 0x000bb800010b7983 */ /* 0x001f280000300800 */
[----:B------:R0:W-:Y:S02]  /*fa70*/  STL [R1+0x134], R10 ;  /* 0x0001340a01007387 */ /* 0x0001e40000100800 */
[C---:B0-----:R-:W-:Y:S02]  /*fa80*/  SEL R10, R27.reuse, R12, !P1 ;  /* 0x0000000c1b0a7207 */ /* 0x041fe40004800000 */
[----:B------:R-:W4:Y:S01]  /*fa90*/  LDL.LU R12, [R1+0x64] ;  /* 0x00006400010c7983 */ /* 0x000f220000300800 */
[----:B------:R-:W-:-:S03]  /*faa0*/  SEL R9, R27, R9, !P1 ;  /* 0x000000091b097207 */ /* 0x000fc60004800000 */
[----:B------:R0:W-:Y:S04]  /*fab0*/  STL [R1+0x130], R10 ;  /* 0x0001300a01007387 */ /* 0x0001e80000100800 */
[----:B------:R2:W-:Y:S01]  /*fac0*/  STL [R1+0x12c], R9 ;  /* 0x00012c0901007387 */ /* 0x0005e20000100800 */
[C---:B0-----:R-:W-:Y:S02]  /*fad0*/  SEL R10, R27.reuse, R8, !P1 ;  /* 0x000000081b0a7207 */ /* 0x041fe40004800000 */
[C---:B--2---:R-:W-:Y:S02]  /*fae0*/  SEL R9, R27.reuse, R7, !P1 ;  /* 0x000000071b097207 */ /* 0x044fe40004800000 */
[C---:B------:R-:W-:Y:S01]  /*faf0*/  SEL R8, R27.reuse, R6, !P1 ;  /* 0x000000061b087207 */ /* 0x040fe20004800000 */
[----:B------:R0:W-:Y:S01]  /*fb00*/  STL [R1+0x124], R10 ;  /* 0x0001240a01007387 */ /* 0x0001e20000100800 */
[----:B------:R-:W-:-:S03]  /*fb10*/  SEL R7, R27, R21, !P1 ;  /* 0x000000151b077207 */ /* 0x000fc60004800000 */
[----:B------:R-:W-:Y:S01]  /*fb20*/  STL [R1+0x120], R9 ;  /* 0x0001200901007387 */ /* 0x000fe20000100800 */
[----:B------:R-:W-:-:S03]  /*fb30*/  SEL R6, R27, R16, !P1 ;  /* 0x000000101b067207 */ /* 0x000fc60004800000 */
[----:B------:R1:W-:Y:S04]  /*fb40*/  STL [R1+0x11c], R8 ;  /* 0x00011c0801007387 */ /* 0x0003e80000100800 */
[----:B------:R-:W2:Y:S04]  /*fb50*/  LDL.LU R21, [R1+0xbc] ;  /* 0x0000bc0001157983 */ /* 0x000ea80000300800 */
[----:B------:R-:W-:Y:S04]  /*fb60*/  STL [R1+0x118], R7 ;  /* 0x0001180701007387 */ /* 0x000fe80000100800 */
[----:B------:R-:W2:Y:S04]  /*fb70*/  LDL.LU R16, [R1+0x78] ;  /* 0x0000780001107983 */ /* 0x000ea80000300800 */
[----:B------:R1:W-:Y:S04]  /*fb80*/  STL [R1+0x114], R6 ;  /* 0x0001140601007387 */ /* 0x0003e80000100800 */
[----:B0-----:R-:W2:Y:S04]  /*fb90*/  LDL.LU R10, [R1+0xb8] ;  /* 0x0000b800010a7983 */ /* 0x001ea80000300800 */
[----:B-1----:R-:W2:Y:S01]  /*fba0*/  LDL.LU R8, [R1+0x9c] ;  /* 0x00009c0001087983 */ /* 0x002ea20000300800 */
[----:B------:R-:W-:-:S05]  /*fbb0*/  SEL R6, R27, R29, !P1 ;  /* 0x0000001d1b067207 */ /* 0x000fca0004800000 */
[----:B------:R0:W-:Y:S04]  /*fbc0*/  STL [R1+0x110], R6 ;  /* 0x0001100601007387 */ /* 0x0001e80000100800 */
[----:B------:R-:W2:Y:S04]  /*fbd0*/  LDL.LU R7, [R1+0xa8] ;  /* 0x0000a80001077983 */ /* 0x000ea80000300800 */
[----:B0-----:R-:W2:Y:S04]  /*fbe0*/  LDL.LU R6, [R1+0xb4] ;  /* 0x0000b40001067983 */ /* 0x001ea80000300800 */
[----:B------:R-:W2:Y:S01]  /*fbf0*/  LDL.LU R29, [R1+0x3a4] ;  /* 0x0003a400011d7983 */ /* 0x000ea20000300800 */
[----:B------:R-:W-:-:S03]  /*fc00*/  SEL R9, R27, R19, !P1 ;  /* 0x000000131b097207 */ /* 0x000fc60004800000 */
[----:B------:R-:W2:Y:S04]  /*fc10*/  LDL.LU R19, [R1+0xa4] ;  /* 0x0000a40001137983 */ /* 0x000ea80000300800 */
[----:B------:R0:W-:Y:S01]  /*fc20*/  STL [R1+0x10c], R9 ;  /* 0x00010c0901007387 */ /* 0x0001e20000100800 */
[C---:B------:R-:W-:Y:S02]  /*fc30*/  SEL R0, R27.reuse, R0, !P1 ;  /* 0x000000001b007207 */ /* 0x040fe40004800000 */
[C---:B0-----:R-:W-:Y:S02]  /*fc40*/  SEL R9, R27.reuse, R15, !P1 ;  /* 0x0000000f1b097207 */ /* 0x041fe40004800000 */
[----:B------:R-:W2:Y:S04]  /*fc50*/  LDL.LU R15, [R1+0x90] ;  /* 0x00009000010f7983 */ /* 0x000ea80000300800 */
[----:B------:R3:W-:Y:S04]  /*fc60*/  STL [R1+0xfc], R0 ;  /* 0x0000fc0001007387 */ /* 0x0007e80000100800 */
[----:B------:R4:W-:Y:S01]  /*fc70*/  STL [R1+0xf8], R9 ;  /* 0x0000f80901007387 */ /* 0x0009e20000100800 */
[----:B---3--:R-:W-:-:S03]  /*fc80*/  SEL R0, R27, R14, !P1 ;  /* 0x0000000e1b007207 */ /* 0x008fc60004800000 */
[----:B------:R-:W3:Y:S04]  /*fc90*/  LDL.LU R14, [R1+0x94] ;  /* 0x00009400010e7983 */ /* 0x000ee80000300800 */
[----:B------:R0:W-:Y:S01]  /*fca0*/  STL [R1+0xf4], R0 ;  /* 0x0000f40001007387 */ /* 0x0001e20000100800 */
[----:B----4-:R-:W-:-:S03]  /*fcb0*/  SEL R9, R27, R13, !P1 ;  /* 0x0000000d1b097207 */ /* 0x010fc60004800000 */
[----:B------:R-:W4:Y:S04]  /*fcc0*/  LDL.LU R13, [R1+0x98] ;  /* 0x00009800010d7983 */ /* 0x000f280000300800 */
[----:B------:R1:W-:Y:S01]  /*fcd0*/  STL [R1+0xf0], R9 ;  /* 0x0000f00901007387 */ /* 0x0003e20000100800 */
[C---:B0-----:R-:W-:Y:S02]  /*fce0*/  SEL R0, R27.reuse, R20, !P1 ;  /* 0x000000141b007207 */ /* 0x041fe40004800000 */
[----:B-1----:R-:W-:-:S03]  /*fcf0*/  SEL R9, R27, R18, !P1 ;  /* 0x000000121b097207 */ /* 0x002fc60004800000 */
[----:B------:R-:W-:Y:S04]  /*fd00*/  STL [R1+0xec], R0 ;  /* 0x0000ec0001007387 */ /* 0x000fe80000100800 */
[----:B------:R0:W-:Y:S01]  /*fd10*/  STL [R1+0xe8], R9 ;  /* 0x0000e80901007387 */ /* 0x0001e20000100800 */
[----:B------:R-:W-:-:S03]  /*fd20*/  SEL R2, R27, R2, !P1 ;  /* 0x000000021b027207 */ /* 0x000fc60004800000 */
[----:B0-----:R-:W4:Y:S01]  /*fd30*/  LDL.LU R9, [R1+0x8c] ;  /* 0x00008c0001097983 */ /* 0x001f220000300800 */
[----:B------:R-:W-:-:S03]  /*fd40*/  SEL R0, R27, R17, !P1 ;  /* 0x000000111b007207 */ /* 0x000fc60004800000 */
[----:B------:R0:W-:Y:S04]  /*fd50*/  STL [R1+0xe4], R2 ;  /* 0x0000e40201007387 */ /* 0x0001e80000100800 */
[----:B------:R1:W-:Y:S01]  /*fd60*/  STL [R1+0xe0], R0 ;  /* 0x0000e00001007387 */ /* 0x0003e20000100800 */
[----:B0-----:R-:W-:-:S03]  /*fd70*/  SEL R2, R27, R11, !P1 ;  /* 0x0000000b1b027207 */ /* 0x001fc60004800000 */
[----:B------:R-:W4:Y:S04]  /*fd80*/  LDL.LU R11, [R1+0x84] ;  /* 0x00008400010b7983 */ /* 0x000f280000300800 */
[----:B------:R-:W-:Y:S04]  /*fd90*/  STL [R1+0xdc], R2 ;  /* 0x0000dc0201007387 */ /* 0x000fe80000100800 */
[----:B------:R-:W4:Y:S01]  /*fda0*/  LDL.LU R20, [R1+0x80] ;  /* 0x0000800001147983 */ /* 0x000f220000300800 */
[----:B-1----:R-:W-:-:S03]  /*fdb0*/  SEL R0, R27, R12, !P1 ;  /* 0x0000000c1b007207 */ /* 0x002fc60004800000 */
[----:B------:R-:W4:Y:S04]  /*fdc0*/  LDL.LU R12, [R1+0x7c] ;  /* 0x00007c00010c7983 */ /* 0x000f280000300800 */
[----:B------:R0:W-:Y:S04]  /*fdd0*/  STL [R1+0xd8], R0 ;  /* 0x0000d80001007387 */ /* 0x0001e80000100800 */
[----:B0-----:R-:W4:Y:S04]  /*fde0*/  LDL.LU R0, [R1+0x74] ;  /* 0x0000740001007983 */ /* 0x001f280000300800 */
[----:B------:R-:W4:Y:S04]  /*fdf0*/  LDL.LU R18, [R1+0x6c] ;  /* 0x00006c0001127983 */ /* 0x000f280000300800 */
[----:B------:R-:W4:Y:S04]  /*fe00*/  LDL.LU R2, [R1+0x68] ;  /* 0x0000680001027983 */ /* 0x000f280000300800 */
[----:B------:R-:W4:Y:S01]  /*fe10*/  LDL.LU R17, [R1+0x70] ;  /* 0x0000700001117983 */ /* 0x000f220000300800 */
[----:B--2---:R-:W-:-:S05]  /*fe20*/  SEL R21, R27, R21, !P1 ;  /* 0x000000151b157207 */ /* 0x004fca0004800000 */
[----:B------:R0:W-:Y:S01]  /*fe30*/  STL [R1+0xd4], R21 ;  /* 0x0000d41501007387 */ /* 0x0001e20000100800 */
[----:B------:R-:W-:-:S03]  /*fe40*/  SEL R16, R27, R16, !P1 ;  /* 0x000000101b107207 */ /* 0x000fc60004800000 */
[----:B0-----:R-:W2:Y:S01]  /*fe50*/  LDL.LU R21, [R1+0xbb4] ;  /* 0x000bb40001157983 */ /* 0x001ea20000300800 */
[----:B------:R-:W-:-:S03]  /*fe60*/  SEL R10, R27, R10, !P1 ;  /* 0x0000000a1b0a7207 */ /* 0x000fc60004800000 */
[----:B------:R0:W-:Y:S04]  /*fe70*/  STL [R1+0xcc], R16 ;  /* 0x0000cc1001007387 */ /* 0x0001e80000100800 */
[----:B0-----:R-:W2:Y:S04]  /*fe80*/  LDL.LU R16, [R1+0x48] ;  /* 0x0000480001107983 */ /* 0x001ea80000300800 */
[----:B------:R0:W-:Y:S02]  /*fe90*/  STL [R1+0xc8], R10 ;  /* 0x0000c80a01007387 */ /* 0x0001e40000100800 */
[----:B0-----:R-:W-:-:S02]  /*fea0*/  SEL R10, R27, R8, !P1 ;  /* 0x000000081b0a7207 */ /* 0x001fc40004800000 */
[----:B------:R-:W-:-:S03]  /*feb0*/  SEL R8, R27, R7, !P1 ;  /* 0x000000071b087207 */ /* 0x000fc60004800000 */
[----:B------:R-:W-:Y:S01]  /*fec0*/  STL [R1+0xc4], R10 ;  /* 0x0000c40a01007387 */ /* 0x000fe20000100800 */
[----:B------:R-:W-:-:S03]  /*fed0*/  SEL R7, R27, R6, !P1 ;  /* 0x000000061b077207 */ /* 0x000fc60004800000 */
[----:B------:R-:W-:Y:S01]  /*fee0*/  STL [R1+0xbc], R8 ;  /* 0x0000bc0801007387 */ /* 0x000fe20000100800 */
[----:B------:R-:W-:-:S03]  /*fef0*/  SEL R6, R27, R29, !P1 ;  /* 0x0000001d1b067207 */ /* 0x000fc60004800000 */
[----:B------:R-:W2:Y:S04]  /*ff00*/  LDL.LU R29, [R1+0x4c] ;  /* 0x00004c00011d7983 */ /* 0x000ea80000300800 */
[----:B------:R0:W-:Y:S04]  /*ff10*/  STL [R1+0xb8], R7 ;  /* 0x0000b80701007387 */ /* 0x0001e80000100800 */
[----:B------:R1:W-:Y:S01]  /*ff20*/  STL [R1+0xb4], R6 ;  /* 0x0000b40601007387 */ /* 0x0003e20000100800 */
[----:B0-----:R-:W-:-:S03]  /*ff30*/  SEL R7, R27, R19, !P1 ;  /* 0x000000131b077207 */ /* 0x001fc60004800000 */
[----:B------:R-:W2:Y:S04]  /*ff40*/  LDL.LU R19, [R1+0x60] ;  /* 0x0000600001137983 */ /* 0x000ea80000300800 */
[----:B-1----:R-:W2:Y:S04]  /*ff50*/  LDL.LU R6, [R1+0x50] ;  /* 0x0000500001067983 */ /* 0x002ea80000300800 */
[----:B------:R0:W-:Y:S04]  /*ff60*/  STL [R1+0xa8], R7 ;  /* 0x0000a80701007387 */ /* 0x0001e80000100800 */
[----:B0-----:R-:W2:Y:S01]  /*ff70*/  LDL.LU R7, [R1+0x54] ;  /* 0x0000540001077983 */ /* 0x001ea20000300800 */
[----:B------:R-:W-:-:S05]  /*ff80*/  SEL R8, R27, R15, !P1 ;  /* 0x0000000f1b087207 */ /* 0x000fca0004800000 */
[----:B------:R0:W-:Y:S04]  /*ff90*/  STL [R1+0xa4], R8 ;  /* 0x0000a40801007387 */ /* 0x0001e80000100800 */
[----:B0-----:R-:W2:Y:S01]  /*ffa0*/  LDL.LU R8, [R1+0x58] ;  /* 0x0000580001087983 */ /* 0x001ea20000300800 */
[----:B---3--:R-:W-:-:S05]  /*ffb0*/  SEL R14, R27, R14, !P1 ;  /* 0x0000000e1b0e7207 */ /* 0x008fca0004800000 */
[----:B------:R0:W-:Y:S04]  /*ffc0*/  STL [R1+0x9c], R14 ;  /* 0x00009c0e01007387 */ /* 0x0001e80000100800 */
[----:B------:R-:W3:Y:S04]  /*ffd0*/  LDL.LU R15, [R1+0x250] ;  /* 0x00025000010f7983 */ /* 0x000ee80000300800 */
[----:B0-----:R-:W3:Y:S01]  /*ffe0*/  LDL.LU R14, [R1+0x258] ;  /* 0x00025800010e7983 */ /* 0x001ee20000300800 */
[----:B----4-:R-:W-:-:S05]  /*fff0*/  SEL R10, R27, R13, !P1 ;  /* 0x0000000d1b0a7207 */ /* 0x010fca0004800000 */
[----:B------:R0:W-:Y:S04]  /*10000*/  STL [R1+0x98], R10 ;  /* 0x0000980a01007387 */ /* 0x0001e80000100800 */
[----:B------:R-:W4:Y:S04]  /*10010*/  LDL.LU R13, [R1+0x21c] ;  /* 0x00021c00010d7983 */ /* 0x000f280000300800 */
[----:B0-----:R-:W4:Y:S01]  /*10020*/  LDL.LU R10, [R1+0x200] ;  /* 0x00020000010a7983 */ /* 0x001f220000300800 */
[----:B------:R-:W-:-:S05]  /*10030*/  SEL R9, R27, R9, !P1 ;  /* 0x000000091b097207 */ /* 0x000fca0004800000 */
[----:B------:R0:W-:Y:S04]  /*10040*/  STL [R1+0x94], R9 ;  /* 0x0000940901007387 */ /* 0x0001e80000100800 */
[----:B0-----:R-:W4:Y:S01]  /*10050*/  LDL.LU R9, [R1+0x1f8] ;  /* 0x0001f80001097983 */ /* 0x001f220000300800 */
[----:B------:R-:W-:-:S05]  /*10060*/  SEL R11, R27, R11, !P1 ;  /* 0x0000000b1b0b7207 */ /* 0x000fca0004800000 */
[----:B------:R0:W-:Y:S01]  /*10070*/  STL [R1+0x90], R11 ;  /* 0x0000900b01007387 */ /* 0x0001e20000100800 */
[----:B------:R-:W-:-:S03]  /*10080*/  SEL R20, R27, R20, !P1 ;  /* 0x000000141b147207 */ /* 0x000fc60004800000 */
[----:B0-----:R-:W4:Y:S01]  /*10090*/  LDL.LU R11, [R1+0x1dc] ;  /* 0x0001dc00010b7983 */ /* 0x001f220000300800 */
[----:B------:R-:W-:-:S03]  /*100a0*/  SEL R12, R27, R12, !P1 ;  /* 0x0000000c1b0c7207 */ /* 0x000fc60004800000 */
[----:B------:R0:W-:Y:S04]  /*100b0*/  STL [R1+0x8c], R20 ;  /* 0x00008c1401007387 */ /* 0x0001e80000100800 */
[----:B0-----:R-:W4:Y:S04]  /*100c0*/  LDL.LU R20, [R1+0xbb0] ;  /* 0x000bb00001147983 */ /* 0x001f280000300800 */
[----:B------:R0:W-:Y:S04]  /*100d0*/  STL [R1+0x84], R12 ;  /* 0x0000840c01007387 */ /* 0x0001e80000100800 */
[----:B0-----:R-:W4:Y:S01]  /*100e0*/  LDL.LU R12, [R1+0xbac] ;  /* 0x000bac00010c7983 */ /* 0x001f220000300800 */
[----:B------:R-:W-:-:S05]  /*100f0*/  SEL R0, R27, R0, !P1 ;  /* 0x000000001b007207 */ /* 0x000fca0004800000 */
[----:B------:R0:W-:Y:S02]  /*10100*/  STL [R1+0x80], R0 ;  /* 0x0000800001007387 */ /* 0x0001e40000100800 */
[C---:B0-----:R-:W-:Y:S02]  /*10110*/  SEL R0, R27.reuse, R18, !P1 ;  /* 0x000000121b007207 */ /* 0x041fe40004800000 */
[----:B------:R-:W-:-:S03]  /*10120*/  SEL R18, R27, R2, !P1 ;  /* 0x000000021b127207 */ /* 0x000fc60004800000 */
[----:B------:R0:W-:Y:S04]  /*10130*/  STL [R1+0x7c], R0 ;  /* 0x00007c0001007387 */ /* 0x0001e80000100800 */
[----:B------:R1:W-:Y:S01]  /*10140*/  STL [R1+0x78], R18 ;  /* 0x0000781201007387 */ /* 0x0003e20000100800 */
[C---:B0-----:R-:W-:Y:S02]  /*10150*/  SEL R0, R27.reuse, R17, !P1 ;  /* 0x000000111b007207 */ /* 0x041fe40004800000 */
[C---:B--2---:R-:W-:Y:S02]  /*10160*/  SEL R29, R27.reuse, R29, !P1 ;  /* 0x0000001d1b1d7207 */ /* 0x044fe40004800000 */
[C---:B------:R-:W-:Y:S02]  /*10170*/  SEL R19, R27.reuse, R19, !P1 ;  /* 0x000000131b137207 */ /* 0x040fe40004800000 */
[----:B------:R-:W-:-:S02]  /*10180*/  SEL R6, R27, R6, !P1 ;  /* 0x000000061b067207 */ /* 0x000fc40004800000 */
[C---:B------:R-:W-:Y:S02]  /*10190*/  SEL R7, R27.reuse, R7, !P1 ;  /* 0x000000071b077207 */ /* 0x040fe40004800000 */
[C---:B------:R-:W-:Y:S02]  /*101a0*/  SEL R8, R27.reuse, R8, !P1 ;  /* 0x000000081b087207 */ /* 0x040fe40004800000 */
[C---:B---3--:R-:W-:Y:S02]  /*101b0*/  SEL R15, R27.reuse, R15, !P1 ;  /* 0x0000000f1b0f7207 */ /* 0x048fe40004800000 */
[C---:B------:R-:W-:Y:S02]  /*101c0*/  SEL R14, R27.reuse, R14, !P1 ;  /* 0x0000000e1b0e7207 */ /* 0x040fe40004800000 */
[C---:B----4-:R-:W-:Y:S02]  /*101d0*/  SEL R13, R27.reuse, R13, !P1 ;  /* 0x0000000d1b0d7207 */ /* 0x050fe40004800000 */
[----:B------:R-:W-:-:S02]  /*101e0*/  SEL R2, R27, R12, !P1 ;  /* 0x0000000c1b027207 */ /* 0x000fc40004800000 */
[----:B------:R-:W2:Y:S04]  /*101f0*/  LDL.LU R12, [R1+0x220] ;  /* 0x00022000010c7983 */ /* 0x000ea80000300800 */
[----:B------:R0:W-:Y:S04]  /*10200*/  STL [R1+0x74], R0 ;  /* 0x0000740001007387 */ /* 0x0001e80000100800 */
[----:B------:R3:W-:Y:S04]  /*10210*/  STL [R1+0x70], R2 ;  /* 0x0000700201007387 */ /* 0x0007e80000100800 */
[----:B-1----:R-:W4:Y:S01]  /*10220*/  LDL.LU R18, [R1+0xac] ;  /* 0x0000ac0001127983 */ /* 0x002f220000300800 */
[----:B0-----:R-:W-:-:S03]  /*10230*/  SEL R0, R27, R16, !P1 ;  /* 0x000000101b007207 */ /* 0x001fc60004800000 */
[----:B---3--:R-:W3:Y:S04]  /*10240*/  LDL.LU R2, [R1+0xb0] ;  /* 0x0000b00001027983 */ /* 0x008ee80000300800 */
[----:B------:R0:W-:Y:S04]  /*10250*/  STL [R1+0x6c], R0 ;  /* 0x00006c0001007387 */ /* 0x0001e80000100800 */
[----:B------:R-:W3:Y:S04]  /*10260*/  LDL.LU R17, [R1+0xd0] ;  /* 0x0000d00001117983 */ /* 0x000ee80000300800 */
[----:B------:R-:W3:Y:S04]  /*10270*/  LDL.LU R16, [R1+0x148] ;  /* 0x0001480001107983 */ /* 0x000ee80000300800 */
[----:B0-----:R-:W3:Y:S04]  /*10280*/  LDL.LU R0, [R1+0x128] ;  /* 0x0001280001007983 */ /* 0x001ee80000300800 */
[----:B------:R0:W-:Y:S04]  /*10290*/  STL [R1+0x68], R29 ;  /* 0x0000681d01007387 */ /* 0x0001e80000100800 */
        /* <DEDUP_REMOVED lines=14> */
[----:B0-----:R-:W3:Y:S01]  /*10380*/  LDL.LU R13, [R1+0xb9c] ;  /* 0x000b9c00010d7983 */ /* 0x001ee20000300800 */
[----:B--2---:R-:W-:-:S05]  /*10390*/  SEL R12, R27, R12, !P1 ;  /* 0x0000000c1b0c7207 */ /* 0x004fca0004800000 */
[----:B------:R0:W-:Y:S02]  /*103a0*/  STL [R1+0x48], R12 ;  /* 0x0000480c01007387 */ /* 0x0001e40000100800 */
[C---:B0-----:R-:W-:Y:S02]  /*103b0*/  SEL R12, R27.reuse, R10, !P1 ;  /* 0x0000000a1b0c7207 */ /* 0x041fe40004800000 */
[----:B------:R-:W2:Y:S04]  /*103c0*/  LDL.LU R10, [R1+0x18] ;  /* 0x00001800010a7983 */ /* 0x000ea80000300800 */
[----:B------:R0:W-:Y:S02]  /*103d0*/  STL [R1+0x44], R12 ;  /* 0x0000440c01007387 */ /* 0x0001e40000100800 */
[----:B0-----:R-:W-:-:S02]  /*103e0*/  SEL R12, R27, R9, !P1 ;  /* 0x000000091b0c7207 */ /* 0x001fc40004800000 */
[----:B------:R-:W2:Y:S04]  /*103f0*/  LDL.LU R9, [R1+0x1c] ;  /* 0x00001c0001097983 */ /* 0x000ea80000300800 */
[----:B------:R0:W-:Y:S02]  /*10400*/  STL [R1+0x40], R12 ;  /* 0x0000400c01007387 */ /* 0x0001e40000100800 */
[C---:B0-----:R-:W-:Y:S02]  /*10410*/  SEL R12, R27.reuse, R11, !P1 ;  /* 0x0000000b1b0c7207 */ /* 0x041fe40004800000 */
[----:B------:R-:W2:Y:S04]  /*10420*/  LDL.LU R11, [R1+0x28] ;  /* 0x00002800010b7983 */ /* 0x000ea80000300800 */
[----:B------:R0:W-:Y:S01]  /*10430*/  STL [R1+0x3c], R12 ;  /* 0x00003c0c01007387 */ /* 0x0001e20000100800 */
[----:B----4-:R-:W-:-:S02]  /*10440*/  SEL R18, R27, R18, !P1 ;  /* 0x000000121b127207 */ /* 0x010fc40004800000 */
[C---:B---3--:R-:W-:Y:S02]  /*10450*/  SEL R2, R27.reuse, R2, !P1 ;  /* 0x000000021b027207 */ /* 0x048fe40004800000 */
[C---:B------:R-:W-:Y:S02]  /*10460*/  SEL R17, R27.reuse, R17, !P1 ;  /* 0x000000111b117207 */ /* 0x040fe40004800000 */
[C---:B------:R-:W-:Y:S02]  /*10470*/  SEL R16, R27.reuse, R16, !P1 ;  /* 0x000000101b107207 */ /* 0x040fe40004800000 */
[C---:B------:R-:W-:Y:S02]  /*10480*/  SEL R15, R27.reuse, R15, !P1 ;  /* 0x0000000f1b0f7207 */ /* 0x040fe40004800000 */
[C---:B------:R-:W-:Y:S02]  /*10490*/  SEL R14, R27.reuse, R14, !P1 ;  /* 0x0000000e1b0e7207 */ /* 0x040fe40004800000 */
[----:B0-----:R-:W-:-:S02]  /*104a0*/  SEL R12, R27, R13, !P1 ;  /* 0x0000000d1b0c7207 */ /* 0x001fc40004800000 */
[----:B------:R-:W3:Y:S04]  /*104b0*/  LDL.LU R13, [R1+0x104] ;  /* 0x00010400010d7983 */ /* 0x000ee80000300800 */
[----:B------:R0:W-:Y:S04]  /*104c0*/  STL [R1+0x38], R12 ;  /* 0x0000380c01007387 */ /* 0x0001e80000100800 */
[----:B0-----:R-:W4:Y:S04]  /*104d0*/  LDL.LU R12, [R1+0x30] ;  /* 0x00003000010c7983 */ /* 0x001f280000300800 */
        /* <DEDUP_REMOVED lines=12> */
[----:B------:R-:W-:-:S02]  /*105a0*/  SEL R0, R27, R0, !P1 ;  /* 0x000000001b007207 */ /* 0x000fc40004800000 */
[C---:B------:R-:W-:Y:S02]  /*105b0*/  SEL R29, R27.reuse, R29, !P1 ;  /* 0x0000001d1b1d7207 */ /* 0x040fe40004800000 */
[C---:B------:R-:W-:Y:S02]  /*105c0*/  SEL R6, R27.reuse, R6, !P1 ;  /* 0x000000061b067207 */ /* 0x040fe40004800000 */
[C---:B------:R-:W-:Y:S02]  /*105d0*/  SEL R7, R27.reuse, R7, !P1 ;  /* 0x000000071b077207 */ /* 0x040fe40004800000 */
[C---:B------:R-:W-:Y:S02]  /*105e0*/  SEL R8, R27.reuse, R8, !P1 ;  /* 0x000000081b087207 */ /* 0x040fe40004800000 */
[C---:B--2---:R-:W-:Y:S02]  /*105f0*/  SEL R10, R27.reuse, R10, !P1 ;  /* 0x0000000a1b0a7207 */ /* 0x044fe40004800000 */
[----:B------:R-:W-:-:S02]  /*10600*/  SEL R9, R27, R9, !P1 ;  /* 0x000000091b097207 */ /* 0x000fc40004800000 */
[C---:B------:R-:W-:Y:S02]  /*10610*/  SEL R11, R27.reuse, R11, !P1 ;  /* 0x0000000b1b0b7207 */ /* 0x040fe40004800000 */
[C---:B----4-:R-:W-:Y:S02]  /*10620*/  SEL R12, R27.reuse, R12, !P1 ;  /* 0x0000000c1b0c7207 */ /* 0x050fe40004800000 */
[C---:B---3--:R-:W-:Y:S02]  /*10630*/  SEL R14, R27.reuse, R14, !P1 ;  /* 0x0000000e1b0e7207 */ /* 0x048fe40004800000 */
[----:B------:R-:W-:-:S05]  /*10640*/  SEL R15, R27, R15, !P1 ;  /* 0x0000000f1b0f7207 */ /* 0x000fca0004800000 */
[----:B------:R0:W-:Y:S04]  /*10650*/  STL [R1+0x8], R15 ;  /* 0x0000080f01007387 */ /* 0x0001e80000100800 */
[----:B------:R-:W-:Y:S01]  /*10660*/  STL [R1+0xae0], R0 ;  /* 0x000ae00001007387 */ /* 0x000fe20000100800 */
[----:B0-----:R-:W-:-:S03]  /*10670*/  SEL R15, R27, R13, !P1 ;  /* 0x0000000d1b0f7207 */ /* 0x001fc60004800000 */
[----:B------:R-:W-:Y:S04]  /*10680*/  STL [R1+0x4], R14 ;  /* 0x0000040e01007387 */ /* 0x000fe80000100800 */
[----:B------:R-:W-:Y:S04]  /*10690*/  STL [R1+0xae4], R29 ;  /* 0x000ae41d01007387 */ /* 0x000fe80000100800 */
[----:B------:R-:W-:Y:S04]  /*106a0*/  STL [R1+0xae8], R15 ;  /* 0x000ae80f01007387 */ /* 0x000fe80000100800 */
[----:B------:R-:W-:Y:S04]  /*106b0*/  STL [R1+0xaec], R6 ;  /* 0x000aec0601007387 */ /* 0x000fe80000100800 */
[----:B------:R-:W-:Y:S04]  /*106c0*/  STL [R1+0xaf0], R7 ;  /* 0x000af00701007387 */ /* 0x000fe80000100800 */
[----:B------:R-:W-:Y:S01]  /*106d0*/  STL [R1+0xaf4], R8 ;  /* 0x000af40801007387 */ /* 0x000fe20000100800 */
[----:B------:R-:W-:-:S02]  /*106e0*/  SEL R17, R27, R17, !P1 ;  /* 0x000000111b117207 */ /* 0x000fc40004800000 */
[C---:B------:R-:W-:Y:S02]  /*106f0*/  SEL R13, R27.reuse, R2, !P1 ;  /* 0x000000021b0d7207 */ /* 0x040fe40004800000 */
[----:B------:R-:W-:-:S05]  /*10700*/  SEL R16, R27, R16, !P1 ;  /* 0x000000101b107207 */ /* 0x000fca0004800000 */
[----:B------:R-:W-:Y:S04]  /*10710*/  STL [R1+0xaf8], R16 ;  /* 0x000af81001007387 */ /* 0x000fe80000100800 */
[----:B------:R-:W-:Y:S04]  /*10720*/  STL [R1+0xafc], R17 ;  /* 0x000afc1101007387 */ /* 0x000fe80000100800 */
[----:B------:R-:W-:Y:S04]  /*10730*/  STL [R1+0xb00], R10 ;  /* 0x000b000a01007387 */ /* 0x000fe80000100800 */
[----:B------:R-:W-:Y:S04]  /*10740*/  STL [R1+0xb04], R9 ;  /* 0x000b040901007387 */ /* 0x000fe80000100800 */
[----:B------:R-:W-:Y:S04]  /*10750*/  STL [R1+0xb08], R11 ;  /* 0x000b080b01007387 */ /* 0x000fe80000100800 */
[----:B------:R0:W-:Y:S04]  /*10760*/  STL [R1+0xb0c], R12 ;  /* 0x000b0c0c01007387 */ /* 0x0001e80000100800 */
[----:B------:R-:W2:Y:S04]  /*10770*/  LDL.LU R2, [R1+0xb88] ;  /* 0x000b880001027983 */ /* 0x000ea80000300800 */
[----:B0-----:R-:W3:Y:S04]  /*10780*/  LDL.LU R12, [R1+0x404] ;  /* 0x00040400010c7983 */ /* 0x001ee80000300800 */
[----:B------:R-:W4:Y:S04]  /*10790*/  LDL.LU R11, [R1+0x400] ;  /* 0x00040000010b7983 */ /* 0x000f280000300800 */
[----:B------:R-:W3:Y:S04]  /*107a0*/  LDL.LU R9, [R1+0x3fc] ;  /* 0x0003fc0001097983 */ /* 0x000ee80000300800 */
[----:B------:R-:W3:Y:S04]  /*107b0*/  LDL.LU R10, [R1+0x3f8] ;  /* 0x0003f800010a7983 */ /* 0x000ee80000300800 */
[----:B------:R-:W4:Y:S04]  /*107c0*/  LDL.LU R17, [R1+0x3f4] ;  /* 0x0003f40001117983 */ /* 0x000f280000300800 */
[----:B------:R-:W4:Y:S04]  /*107d0*/  LDL.LU R16, [R1+0x3f0] ;  /* 0x0003f00001107983 */ /* 0x000f280000300800 */
[----:B------:R-:W4:Y:S04]  /*107e0*/  LDL.LU R8, [R1+0x3ec] ;  /* 0x0003ec0001087983 */ /* 0x000f280000300800 */
[----:B------:R-:W4:Y:S04]  /*107f0*/  LDL.LU R7, [R1+0x3e8] ;  /* 0x0003e80001077983 */ /* 0x000f280000300800 */
[----:B------:R-:W4:Y:S04]  /*10800*/  LDL.LU R6, [R1+0x3e4] ;  /* 0x0003e40001067983 */ /* 0x000f280000300800 */
[----:B------:R-:W4:Y:S04]  /*10810*/  LDL.LU R15, [R1+0x3e0] ;  /* 0x0003e000010f7983 */ /* 0x000f280000300800 */
[----:B------:R-:W4:Y:S04]  /*10820*/  LDL.LU R29, [R1+0x3dc] ;  /* 0x0003dc00011d7983 */ /* 0x000f280000300800 */
[----:B------:R-:W4:Y:S04]  /*10830*/  LDL.LU R0, [R1+0x3d8] ;  /* 0x0003d80001007983 */ /* 0x000f280000300800 */
[----:B------:R0:W-:Y:S04]  /*10840*/  STL [R1+0xb10], R13 ;  /* 0x000b100d01007387 */ /* 0x0001e80000100800 */
[----:B0-----:R-:W4:Y:S04]  /*10850*/  LDL.LU R13, [R1+0x408] ;  /* 0x00040800010d7983 */ /* 0x001f280000300800 */
[----:B------:R-:W0:Y:S01]  /*10860*/  S2R R14, SR_TID.X ;  /* 0x00000000000e7919 */ /* 0x000e220000002100 */
[----:B------:R-:W-:-:S02]  /*10870*/  SEL R18, R27, R18, !P1 ;  /* 0x000000121b127207 */ /* 0x000fc40004800000 */
[C---:B------:R-:W-:Y:S01]  /*10880*/  SEL R19, R27.reuse, R19, !P1 ;  /* 0x000000131b137207 */ /* 0x040fe20004800000 */
[----:B------:R-:W-:Y:S01]  /*10890*/  @!P2 IMAD.MOV R26, RZ, RZ, -R26 ;  /* 0x000000ffff1aa224 */ /* 0x000fe200078e0a1a */
[C---:B------:R-:W-:Y:S01]  /*108a0*/  SEL R20, R27.reuse, R20, !P1 ;  /* 0x000000141b147207 */ /* 0x040fe20004800000 */
[----:B------:R0:W-:Y:S01]  /*108b0*/  STL [R1+0xb14], R18 ;  /* 0x000b141201007387 */ /* 0x0001e20000100800 */
[C---:B------:R-:W-:Y:S01]  /*108c0*/  SEL R21, R27.reuse, R21, !P1 ;  /* 0x000000151b157207 */ /* 0x040fe20004800000 */
[----:B------:R-:W-:Y:S01]  /*108d0*/  @!P3 IMAD.MOV R28, RZ, RZ, -R28 ;  /* 0x000000ffff1cb224 */ /* 0x000fe200078e0a1c */
[C---:B------:R-:W-:Y:S01]  /*108e0*/  SEL R22, R27.reuse, R22, !P1 ;  /* 0x000000161b167207 */ /* 0x040fe20004800000 */
[----:B------:R-:W-:Y:S01]  /*108f0*/  @!P4 IMAD.MOV R3, RZ, RZ, -R3 ;  /* 0x000000ffff03c224 */ /* 0x000fe200078e0a03 */
[C---:B------:R-:W-:Y:S01]  /*10900*/  SEL R23, R27.reuse, R23, !P1 ;  /* 0x000000171b177207 */ /* 0x040fe20004800000 */
[----:B------:R-:W-:Y:S01]  /*10910*/  @!P6 IMAD.MOV R4, RZ, RZ, -R4 ;  /* 0x000000ffff04e224 */ /* 0x000fe200078e0a04 */
[----:B------:R-:W-:Y:S01]  /*10920*/  STL [R1+0xb18], R19 ;  /* 0x000b181301007387 */ /* 0x000fe20000100800 */
[C---:B------:R-:W-:Y:S01]  /*10930*/  SEL R24, R27.reuse, R24, !P1 ;  /* 0x000000181b187207 */ /* 0x040fe20004800000 */
[----:B------:R-:W-:Y:S01]  /*10940*/  @!P0 IMAD.MOV R5, RZ, RZ, -R5 ;  /* 0x000000ffff058224 */ /* 0x000fe200078e0a05 */
[----:B------:R-:W-:Y:S01]  /*10950*/  SEL R25, R27, R25, !P1 ;  /* 0x000000191b197207 */ /* 0x000fe20004800000 */
[----:B------:R-:W-:Y:S01]  /*10960*/  STL [R1+0xb1c], R20 ;  /* 0x000b1c1401007387 */ /* 0x000fe20000100800 */
[----:B------:R-:W-:-:S02]  /*10970*/  ISETP.NE.AND P2, PT, RZ, c[0x0][0x178], PT ;  /* 0x00005e00ff007a0c */ /* 0x000fc40003f45270 */
[C---:B------:R-:W-:Y:S02]  /*10980*/  SEL R26, R27.reuse, R26, !P1 ;  /* 0x0000001a1b1a7207 */ /* 0x040fe40004800000 */
[----:B0-----:R-:W-:Y:S02]  /*10990*/  SHF.R.U32.HI R18, RZ, 0x4, R14 ;  /* 0x00000004ff127819 */ /* 0x001fe4000001160e */
[----:B------:R-:W-:Y:S01]  /*109a0*/  LOP3.LUT R14, R14, 0x7f, RZ, 0xc0, !PT ;  /* 0x0000007f0e0e7812 */ /* 0x000fe200078ec0ff */
[----:B------:R-:W-:Y:S01]  /*109b0*/  STL [R1+0xb20], R21 ;  /* 0x000b201501007387 */ /* 0x000fe20000100800 */
[----:B------:R-:W-:Y:S02]  /*109c0*/  SGXT.U32 R18, R18, 0x4 ;  /* 0x000000041212781a */ /* 0x000fe40000000000 */
[C---:B------:R-:W-:Y:S01]  /*109d0*/  SEL R28, R27.reuse, R28, !P1 ;  /* 0x0000001c1b1c7207 */ /* 0x040fe20004800000 */
[----:B------:R-:W-:Y:S01]  /*109e0*/  STL [R1+0xb24], R22 ;  /* 0x000b241601007387 */ /* 0x000fe20000100800 */
[C---:B------:R-:W-:Y:S01]  /*109f0*/  SEL R3, R27.reuse, R3, !P1 ;  /* 0x000000031b037207 */ /* 0x040fe20004800000 */
[----:B------:R-:W-:Y:S01]  /*10a00*/  IMAD R14, R14, c[0x0][0x18c], RZ ;  /* 0x000063000e0e7a24 */ /* 0x000fe200078e02ff */
[----:B------:R-:W-:Y:S01]  /*10a10*/  SEL R4, R27, R4, !P1 ;  /* 0x000000041b047207 */ /* 0x000fe20004800000 */
[----:B------:R-:W-:Y:S01]  /*10a20*/  STL [R1+0xb28], R23 ;  /* 0x000b281701007387 */ /* 0x000fe20000100800 */
[----:B------:R-:W-:-:S03]  /*10a30*/  LOP3.LUT R18, R18, 0x60, RZ, 0xfc, !PT ;  /* 0x0000006012127812 */ /* 0x000fc600078efcff */
[----:B------:R-:W-:Y:S01]  /*10a40*/  STL [R1+0xb2c], R24 ;  /* 0x000b2c1801007387 */ /* 0x000fe20000100800 */
[----:B------:R-:W-:-:S03]  /*10a50*/  SEL R5, R27, R5, !P1 ;  /* 0x000000051b057207 */ /* 0x000fc60004800000 */
[----:B------:R-:W-:Y:S04]  /*10a60*/  STL [R1+0xb30], R25 ;  /* 0x000b301901007387 */ /* 0x000fe80000100800 */
[----:B------:R-:W-:Y:S04]  /*10a70*/  STL [R1+0xb34], R26 ;  /* 0x000b341a01007387 */ /* 0x000fe80000100800 */
[----:B------:R-:W-:Y:S04]  /*10a80*/  STL [R1+0xb38], R28 ;  /* 0x000b381c01007387 */ /* 0x000fe80000100800 */
[----:B------:R0:W-:Y:S04]  /*10a90*/  STL [R1+0xb3c], R3 ;  /* 0x000b3c0301007387 */ /* 0x0001e80000100800 */
[----:B------:R1:W-:Y:S04]  /*10aa0*/  STL [R1+0xb40], R4 ;  /* 0x000b400401007387 */ /* 0x0003e80000100800 */
[----:B------:R-:W-:Y:S01]  /*10ab0*/  STL [R1+0xb44], R5 ;  /* 0x000b440501007387 */ /* 0x000fe20000100800 */
[----:B0-----:R-:W-:-:S02]  /*10ac0*/  IMAD.MOV R3, RZ, RZ, -c[0x0][0x188] ;  /* 0x80006200ff037624 */ /* 0x001fc400078e02ff */
[----:B-1----:R-:W-:Y:S02]  /*10ad0*/  IMAD R4, R18, c[0x0][0x188], RZ ;  /* 0x0000620012047a24 */ /* 0x002fe400078e02ff */
[----:B--2---:R-:W-:Y:S01]  /*10ae0*/  IMAD.MOV.U32 R27, RZ, RZ, R2 ;  /* 0x000000ffff1b7224 */ /* 0x004fe200078e0002 */
[----:B------:R-:W-:-:S03]  /*10af0*/  LEA R2, P0, R14, c[0x0][0x168], 0x1 ;  /* 0x00005a000e027a11 */ /* 0x000fc600078008ff */
[----:B------:R-:W-:Y:S01]  /*10b00*/  @!P5 IMAD.MOV R27, RZ, RZ, -R27 ;  /* 0x000000ffff1bd224 */ /* 0x000fe200078e0a1b */
[----:B------:R-:W-:Y:S01]  /*10b10*/  LEA.HI.X.SX32 R14, R14, c[0x0][0x16c], 0x1, P0 ;  /* 0x00005b000e0e7a11 */ /* 0x000fe200000f0eff */
[----:B------:R0:W-:Y:S01]  /*10b20*/  STL [R1+0xb48], R2 ;  /* 0x000b480201007387 */ /* 0x0001e20000100800 */
[----:B------:R-:W-:-:S03]  /*10b30*/  @!P2 LOP3.LUT R27, RZ, c[0x0][0x178], RZ, 0x33, !PT ;  /* 0x00005e00ff1baa12 */ /* 0x000fc600078e33ff */
[----:B------:R-:W-:Y:S01]  /*10b40*/  STL [R1+0xb4c], R14 ;  /* 0x000b4c0e01007387 */ /* 0x000fe20000100800 */
[----:B0-----:R-:W-:Y:S02]  /*10b50*/  IMAD R2, R3, 0x10, R4 ;  /* 0x0000001003027824 */ /* 0x001fe400078e0204 */
[----:B---3--:R-:W-:Y:S01]  /*10b60*/  IMAD R3, R12, c[0x0][0x190], RZ ;  /* 0x000064000c037a24 */ /* 0x008fe200078e02ff */
[----:B------:R-:W-:Y:S01]  /*10b70*/  STL [R1+0xa84], R27 ;  /* 0x000a841b01007387 */ /* 0x000fe20000100800 */
[----:B----4-:R-:W-:Y:S02]  /*10b80*/  IMAD R2, R11, c[0x0][0x190], RZ ;  /* 0x000064000b027a24 */ /* 0x010fe400078e02ff */
[----:B------:R-:W-:-:S05]  /*10b90*/  IMAD R4, R13, c[0x0][0x190], RZ ;  /* 0x000064000d047a24 */ /* 0x000fca00078e02ff */
[----:B------:R0:W-:Y:S04]  /*10ba0*/  STL [R1+0x18], R4 ;  /* 0x0000180401007387 */ /* 0x0001e80000100800 */
[----:B------:R1:W-:Y:S01]  /*10bb0*/  STL [R1+0x1c], R3 ;  /* 0x00001c0301007387 */ /* 0x0003e20000100800 */
[----:B0-----:R-:W-:-:S03]  /*10bc0*/  IMAD R4, R9, c[0x0][0x190], RZ ;  /* 0x0000640009047a24 */ /* 0x001fc600078e02ff */
[----:B------:R0:W-:Y:S01]  /*10bd0*/  STL [R1+0x28], R2 ;  /* 0x0000280201007387 */ /* 0x0001e20000100800 */
[----:B-1----:R-:W-:-:S03]  /*10be0*/  IMAD R3, R10, c[0x0][0x190], RZ ;  /* 0x000064000a037a24 */ /* 0x002fc600078e02ff */
[----:B------:R1:W-:Y:S04]  /*10bf0*/  STL [R1+0x2c], R4 ;  /* 0x00002c0401007387 */ /* 0x0003e80000100800 */
[----:B------:R2:W-:Y:S01]  /*10c00*/  STL [R1+0x30], R3 ;  /* 0x0000300301007387 */ /* 0x0005e20000100800 */
[----:B0-----:R-:W-:Y:S02]  /*10c10*/  IMAD R2, R17, c[0x0][0x190], RZ ;  /* 0x0000640011027a24 */ /* 0x001fe400078e02ff */
[----:B-1----:R-:W-:-:S03]  /*10c20*/  IMAD R4, R16, c[0x0][0x190], RZ ;  /* 0x0000640010047a24 */ /* 0x002fc600078e02ff */
[----:B------:R0:W-:Y:S01]  /*10c30*/  STL [R1+0x88], R2 ;  /* 0x0000880201007387 */ /* 0x0001e20000100800 */
[----:B--2---:R-:W-:-:S03]  /*10c40*/  IMAD R3, R8, c[0x0][0x190], RZ ;  /* 0x0000640008037a24 */ /* 0x004fc600078e02ff */
[----:B------:R1:W-:Y:S04]  /*10c50*/  STL [R1+0xa0], R4 ;  /* 0x0000a00401007387 */ /* 0x0003e80000100800 */
[----:B------:R2:W-:Y:S01]  /*10c60*/  STL [R1+0xac], R3 ;  /* 0x0000ac0301007387 */ /* 0x0005e20000100800 */
[----:B0-----:R-:W-:Y:S02]  /*10c70*/  IMAD R2, R7, c[0x0][0x190], RZ ;  /* 0x0000640007027a24 */ /* 0x001fe400078e02ff */
[----:B-1----:R-:W-:-:S03]  /*10c80*/  IMAD R4, R6, c[0x0][0x190], RZ ;  /* 0x0000640006047a24 */ /* 0x002fc600078e02ff */
[----:B------:R0:W-:Y:S01]  /*10c90*/  STL [R1+0xb0], R2 ;  /* 0x0000b00201007387 */ /* 0x0001e20000100800 */
[----:B--2---:R-:W-:-:S03]  /*10ca0*/  IMAD R3, R15, c[0x0][0x190], RZ ;  /* 0x000064000f037a24 */ /* 0x004fc600078e02ff */
[----:B------:R-:W-:Y:S04]  /*10cb0*/  STL [R1+0xc0], R4 ;  /* 0x0000c00401007387 */ /* 0x000fe80000100800 */
[----:B------:R-:W-:Y:S04]  /*10cc0*/  STL [R1+0xd0], R3 ;  /* 0x0000d00301007387 */ /* 0x000fe80000100800 */
[----:B------:R-:W2:Y:S01]  /*10cd0*/  LDL.LU R27, [R1+0x3cc] ;  /* 0x0003cc00011b7983 */ /* 0x000ea20000300800 */
[----:B0-----:R-:W-:Y:S02]  /*10ce0*/  IMAD R2, R29, c[0x0][0x190], RZ ;  /* 0x000064001d027a24 */ /* 0x001fe400078e02ff */
[----:B------:R-:W-:-:S03]  /*10cf0*/  IMAD R0, R0, c[0x0][0x190], RZ ;  /* 0x0000640000007a24 */ /* 0x000fc600078e02ff */
[----:B------:R-:W-:Y:S04]  /*10d00*/  STL [R1+0x100], R2 ;  /* 0x0001000201007387 */ /* 0x000fe80000100800 */
[----:B--2---:R0:W-:Y:S04]  /*10d10*/  STL [R1+0xb80], R27 ;  /* 0x000b801b01007387 */ /* 0x0041e80000100800 */
[----:B------:R-:W-:Y:S04]  /*10d20*/  STL [R1+0x104], R0 ;  /* 0x0001040001007387 */ /* 0x000fe80000100800 */
[----:B0-----:R-:W2:Y:S04]  /*10d30*/  LDL.LU R27, [R1+0x3d0] ;  /* 0x0003d000011b7983 */ /* 0x001ea80000300800 */
[----:B--2---:R0:W-:Y:S04]  /*10d40*/  STL [R1+0xb84], R27 ;  /* 0x000b841b01007387 */ /* 0x0041e80000100800 */
[----:B0-----:R-:W2:Y:S04]  /*10d50*/  LDL.LU R27, [R1+0x3d4] ;  /* 0x0003d400011b7983 */ /* 0x001ea80000300800 */
[----:B------:R-:W3:Y:S04]  /*10d60*/  LDL.LU R14, [R1+0x3c8] ;  /* 0x0003c800010e7983 */ /* 0x000ee80000300800 */
[----:B------:R-:W4:Y:S04]  /*10d70*/  LDL.LU R2, [R1+0x3c4] ;  /* 0x0003c40001027983 */ /* 0x000f280000300800 */
[----:B------:R-:W3:Y:S04]  /*10d80*/  LDL.LU R5, [R1+0x3c0] ;  /* 0x0003c00001057983 */ /* 0x000ee80000300800 */
        /* <DEDUP_REMOVED lines=24> */
[----:B------:R-:W3:Y:S01]  /*10f10*/  LDL.LU R0, [R1+0x358] ;  /* 0x0003580001007983 */ /* 0x000ee20000300800 */
[----:B--2---:R-:W-:-:S05]  /*10f20*/  IMAD R27, R27, c[0x0][0x190], RZ ;  /* 0x000064001b1b7a24 */ /* 0x004fca00078e02ff */
[----:B------:R0:W-:Y:S04]  /*10f30*/  STL [R1+0x108], R27 ;  /* 0x0001081b01007387 */ /* 0x0001e80000100800 */
[----:B0-----:R-:W2:Y:S02]  /*10f40*/  LDL.LU R27, [R1+0xb84] ;  /* 0x000b8400011b7983 */ /* 0x001ea40000300800 */
[----:B--2---:R-:W-:-:S05]  /*10f50*/  IMAD R27, R27, c[0x0][0x190], RZ ;  /* 0x000064001b1b7a24 */ /* 0x004fca00078e02ff */
[----:B------:R0:W-:Y:S04]  /*10f60*/  STL [R1+0x128], R27 ;  /* 0x0001281b01007387 */ /* 0x0001e80000100800 */
[----:B0-----:R-:W2:Y:S01]  /*10f70*/  LDL.LU R27, [R1+0xb80] ;  /* 0x000b8000011b7983 */ /* 0x001ea20000300800 */
[----:B---3--:R-:W-:Y:S02]  /*10f80*/  IMAD R4, R4, c[0x0][0x190], RZ ;  /* 0x0000640004047a24 */ /* 0x008fe400078e02ff */
[----:B------:R-:W-:Y:S02]  /*10f90*/  IMAD R3, R3, c[0x0][0x190], RZ ;  /* 0x0000640003037a24 */ /* 0x000fe400078e02ff */
[----:B--2---:R-:W-:-:S05]  /*10fa0*/  IMAD R27, R27, c[0x0][0x190], RZ ;  /* 0x000064001b1b7a24 */ /* 0x004fca00078e02ff */
[----:B------:R0:W-:Y:S02]  /*10fb0*/  STL [R1+0x144], R27 ;  /* 0x0001441b01007387 */ /* 0x0001e40000100800 */
[----:B0-----:R-:W-:Y:S02]  /*10fc0*/  IMAD R27, R14, c[0x0][0x190], RZ ;  /* 0x000064000e1b7a24 */ /* 0x001fe400078e02ff */
[----:B----4-:R-:W-:Y:S02]  /*10fd0*/  IMAD R14, R2, c[0x0][0x190], RZ ;  /* 0x00006400020e7a24 */ /* 0x010fe400078e02ff */
[----:B------:R-:W-:Y:S01]  /*10fe0*/  IMAD R2, R5, c[0x0][0x190], RZ ;  /* 0x0000640005027a24 */ /* 0x000fe200078e02ff */
[----:B------:R-:W-:Y:S04]  /*10ff0*/  STL [R1+0x148], R27 ;  /* 0x0001481b01007387 */ /* 0x000fe80000100800 */
[----:B------:R-:W-:Y:S04]  /*11000*/  STL [R1+0x1dc], R14 ;  /* 0x0001dc0e01007387 */ /* 0x000fe80000100800 */
[----:B------:R0:W-:Y:S04]  /*11010*/  STL [R1+0x1f8], R2 ;  /* 0x0001f80201007387 */ /* 0x0001e80000100800 */
[----:B------:R1:W-:Y:S04]  /*11020*/  STL [R1+0x200], R4 ;  /* 0x0002000401007387 */ /* 0x0003e80000100800 */
[----:B------:R2:W-:Y:S01]  /*11030*/  STL [R1+0x21c], R3 ;  /* 0x00021c0301007387 */ /* 0x0005e20000100800 */
[----:B0-----:R-:W-:-:S02]  /*11040*/  IMAD R2, R28, c[0x0][0x190], RZ ;  /* 0x000064001c027a24 */ /* 0x001fc400078e02ff */
        /* <DEDUP_REMOVED lines=570> */
[----:B----4-:R-:W-:Y:S02]  /*133f0*/  IMAD R5, R5, c[0x0][0x190], RZ ;  /* 0x0000640005057a24 */ /* 0x010fe400078e02ff */
[----:B------:R-:W-:Y:S02]  /*13400*/  IMAD R4, R4, c[0x0][0x190], RZ ;  /* 0x0000640004047a24 */ /* 0x000fe400078e02ff */
[----:B------:R-:W-:-:S02]  /*13410*/  IMAD R3, R3, c[0x0][0x190], RZ ;  /* 0x0000640003037a24 */ /* 0x000fc400078e02ff */
[----:B------:R-:W-:Y:S02]  /*13420*/  IMAD R28, R28, c[0x0][0x190], RZ ;  /* 0x000064001c1c7a24 */ /* 0x000fe400078e02ff */
[----:B------:R-:W-:Y:S02]  /*13430*/  IMAD R26, R26, c[0x0][0x190], RZ ;  /* 0x000064001a1a7a24 */ /* 0x000fe400078e02ff */
[----:B------:R-:W-:Y:S02]  /*13440*/  IMAD R25, R25, c[0x0][0x190], RZ ;  /* 0x0000640019197a24 */ /* 0x000fe400078e02ff */
[----:B------:R-:W-:Y:S02]  /*13450*/  IMAD R24, R24, c[0x0][0x190], RZ ;  /* 0x0000640018187a24 */ /* 0x000fe400078e02ff */
        /* <DEDUP_REMOVED lines=19> */
[----:B--2---:R-:W-:-:S05]  /*13590*/  IMAD R14, R14, c[0x0][0x190], RZ ;  /* 0x000064000e0e7a24 */ /* 0x004fca00078e02ff */
[----:B------:R0:W-:Y:S04]  /*135a0*/  STL [R1+0x8c], R14 ;  /* 0x00008c0e01007387 */ /* 0x0001e80000100800 */
[----:B0-----:R-:W2:Y:S04]  /*135b0*/  LDL.LU R14, [R1+0xb4c] ;  /* 0x000b4c00010e7983 */ /* 0x001ea80000300800 */
[----:B------:R0:W-:Y:S04]  /*135c0*/  STL [R1+0x84], R2 ;  /* 0x0000840201007387 */ /* 0x0001e80000100800 */
[----:B0-----:R-:W3:Y:S04]  /*135d0*/  LDL.LU R2, [R1+0xb48] ;  /* 0x000b480001027983 */ /* 0x001ee80000300800 */
[----:B------:R0:W-:Y:S04]  /*135e0*/  STL [R1+0x80], R5 ;  /* 0x0000800501007387 */ /* 0x0001e80000100800 */
[----:B0-----:R-:W4:Y:S04]  /*135f0*/  LDL.LU R5, [R1+0xb44] ;  /* 0x000b440001057983 */ /* 0x001f280000300800 */
[----:B------:R0:W-:Y:S04]  /*13600*/  STL [R1+0x7c], R4 ;  /* 0x00007c0401007387 */ /* 0x0001e80000100800 */
[----:B0-----:R-:W2:Y:S04]  /*13610*/  LDL.LU R4, [R1+0xb40] ;  /* 0x000b400001047983 */ /* 0x001ea80000300800 */
        /* <DEDUP_REMOVED lines=25> */
[----:B0-----:R-:W3:Y:S04]  /*137b0*/  LDL.LU R12, [R1+0xb0c] ;  /* 0x000b0c00010c7983 */ /* 0x001ee80000300800 */
[----:B------:R0:W-:Y:S04]  /*137c0*/  STL [R1+0x44], R11 ;  /* 0x0000440b01007387 */ /* 0x0001e80000100800 */
[----:B0-----:R-:W4:Y:S04]  /*137d0*/  LDL.LU R11, [R1+0xb08] ;  /* 0x000b0800010b7983 */ /* 0x001f280000300800 */
        /* <DEDUP_REMOVED lines=19> */
[----:B0-----:R-:W4:Y:S01]  /*13910*/  LDL.LU R0, [R1+0xae0] ;  /* 0x000ae00001007983 */ /* 0x001f220000300800 */
[----:B------:R-:W-:-:S05]  /*13920*/  IMAD R27, R27, c[0x0][0x190], RZ ;  /* 0x000064001b1b7a24 */ /* 0x000fca00078e02ff */
[----:B------:R0:W-:Y:S04]  /*13930*/  STL [R1+0xaa0], R27 ;  /* 0x000aa01b01007387 */ /* 0x0001e80000100800 */
[----:B0-----:R-:W4:Y:S01]  /*13940*/  LDL.LU R27, [R1+0x100] ;  /* 0x00010000011b7983 */ /* 0x001f220000300800 */
[----:B--2---:R-:W-:Y:S02]  /*13950*/  IMAD R13, R13, c[0x0][0x190], RZ ;  /* 0x000064000d0d7a24 */ /* 0x004fe400078e02ff */
[----:B---3--:R-:W-:Y:S02]  /*13960*/  IMAD R12, R12, c[0x0][0x190], RZ ;  /* 0x000064000c0c7a24 */ /* 0x008fe400078e02ff */
[----:B----4-:R-:W-:Y:S02]  /*13970*/  IMAD R11, R11, c[0x0][0x190], RZ ;  /* 0x000064000b0b7a24 */ /* 0x010fe400078e02ff */
        /* <DEDUP_REMOVED lines=8> */
[----:B------:R-:W-:-:S05]  /*13a00*/  IMAD R0, R0, c[0x0][0x190], RZ ;  /* 0x0000640000007a24 */ /* 0x000fca00078e02ff */
[----:B------:R0:W-:Y:S04]  /*13a10*/  STL [R1+0xa9c], R0 ;  /* 0x000a9c0001007387 */ /* 0x0001e80000100800 */
[----:B0-----:R-:W2:Y:S04]  /*13a20*/  LDL.LU R0, [R1+0xd0] ;  /* 0x0000d00001007983 */ /* 0x001ea80000300800 */
[----:B------:R0:W-:Y:S04]  /*13a30*/  STL [R1+0xa98], R29 ;  /* 0x000a981d01007387 */ /* 0x0001e80000100800 */
[----:B0-----:R-:W3:Y:S04]  /*13a40*/  LDL.LU R29, [R1+0xb0] ;  /* 0x0000b000011d7983 */ /* 0x001ee80000300800 */
[----:B------:R0:W-:Y:S04]  /*13a50*/  STL [R1+0xa94], R15 ;  /* 0x000a940f01007387 */ /* 0x0001e80000100800 */
[----:B0-----:R-:W4:Y:S04]  /*13a60*/  LDL.LU R15, [R1+0xac] ;  /* 0x0000ac00010f7983 */ /* 0x001f280000300800 */
[----:B------:R-:W-:Y:S04]  /*13a70*/  STL [R1+0xa90], R6 ;  /* 0x000a900601007387 */ /* 0x000fe80000100800 */
[----:B------:R0:W-:Y:S04]  /*13a80*/  STL [R1+0xa8c], R7 ;  /* 0x000a8c0701007387 */ /* 0x0001e80000100800 */
[----:B0-----:R-:W2:Y:S04]  /*13a90*/  LDL.LU R7, [R1+0xa0] ;  /* 0x0000a00001077983 */ /* 0x001ea80000300800 */
[----:B------:R-:W-:Y:S04]  /*13aa0*/  STL [R1+0xa88], R8 ;  /* 0x000a880801007387 */ /* 0x000fe80000100800 */
        /* <DEDUP_REMOVED lines=11> */
[----:B0-----:R-:W4:Y:S01]  /*13b60*/  LDL.LU R13, [R1+0x18] ;  /* 0x00001800010d7983 */ /* 0x001f220000300800 */
[----:B------:R-:W-:-:S02]  /*13b70*/  IMAD R18, R18, c[0x0][0x190], RZ ;  /* 0x0000640012127a24 */ /* 0x000fc400078e02ff */
[----:B------:R-:W-:Y:S02]  /*13b80*/  IMAD R19, R19, c[0x0][0x190], RZ ;  /* 0x0000640013137a24 */ /* 0x000fe400078e02ff */
[----:B------:R-:W-:Y:S01]  /*13b90*/  IMAD R20, R20, c[0x0][0x190], RZ ;  /* 0x0000640014147a24 */ /* 0x000fe200078e02ff */
[----:B------:R-:W-:Y:S04]  /*13ba0*/  STL [R1+0xabc], R18 ;  /* 0x000abc1201007387 */ /* 0x000fe80000100800 */
[----:B------:R0:W-:Y:S04]  /*13bb0*/  STL [R1+0xac0], R19 ;  /* 0x000ac01301007387 */ /* 0x0001e80000100800 */
[----:B0-----:R-:W4:Y:S04]  /*13bc0*/  LDL.LU R19, [R1+0x104] ;  /* 0x0001040001137983 */ /* 0x001f280000300800 */
[----:B------:R0:W-:Y:S04]  /*13bd0*/  STL [R1+0xac4], R20 ;  /* 0x000ac41401007387 */ /* 0x0001e80000100800 */
[----:B0-----:R-:W4:Y:S01]  /*13be0*/  LDL.LU R20, [R1+0xc0] ;  /* 0x0000c00001147983 */ /* 0x001f220000300800 */
[----:B------:R-:W-:-:S02]  /*13bf0*/  IMAD R21, R21, c[0x0][0x190], RZ ;  /* 0x0000640015157a24 */ /* 0x000fc400078e02ff */
[----:B------:R-:W-:Y:S02]  /*13c00*/  IMAD R22, R22, c[0x0][0x190], RZ ;  /* 0x0000640016167a24 */ /* 0x000fe400078e02ff */
[----:B------:R-:W-:Y:S02]  /*13c10*/  IMAD R23, R23, c[0x0][0x190], RZ ;  /* 0x0000640017177a24 */ /* 0x000fe400078e02ff */
[----:B------:R-:W-:Y:S01]  /*13c20*/  IMAD R24, R24, c[0x0][0x190], RZ ;  /* 0x0000640018187a24 */ /* 0x000fe200078e02ff */
[----:B------:R-:W-:Y:S01]  /*13c30*/  STL [R1+0xac8], R21 ;  /* 0x000ac81501007387 */ /* 0x000fe20000100800 */
[----:B------:R-:W-:Y:S02]  /*13c40*/  IMAD R25, R25, c[0x0][0x190], RZ ;  /* 0x0000640019197a24 */ /* 0x000fe400078e02ff */
[----:B------:R-:W-:Y:S01]  /*13c50*/  IMAD R26, R26, c[0x0][0x190], RZ ;  /* 0x000064001a1a7a24 */ /* 0x000fe200078e02ff */
[----:B------:R2:W-:Y:S04]  /*13c60*/  STL [R1+0xacc], R22 ;  /* 0x000acc1601007387 */ /* 0x0005e80000100800 */
[----:B------:R-:W-:Y:S04]  /*13c70*/  STL [R1+0xad0], R23 ;  /* 0x000ad01701007387 */ /* 0x000fe80000100800 */
[----:B------:R-:W-:Y:S04]  /*13c80*/  STL [R1+0xad4], R24 ;  /* 0x000ad41801007387 */ /* 0x000fe80000100800 */
[----:B------:R-:W-:Y:S04]  /*13c90*/  STL [R1+0xad8], R25 ;  /* 0x000ad81901007387 */ /* 0x000fe80000100800 */
[----:B------:R-:W-:Y:S04]  /*13ca0*/  STL [R1+0xadc], R26 ;  /* 0x000adc1a01007387 */ /* 0x000fe80000100800 */
[----:B------:R-:W4:Y:S01]  /*13cb0*/  LDL.LU R6, [R1+0x108] ;  /* 0x0001080001067983 */ /* 0x000f220000300800 */
[----:B--2---:R-:W-:-:S02]  /*13cc0*/  LEA R22, P5, R10, R2, 0x1 ;  /* 0x000000020a167211 */ /* 0x004fc400078a08ff */
[-C--:B---3--:R-:W-:Y:S02]  /*13cd0*/  LEA R18, P4, R11, R2.reuse, 0x1 ;  /* 0x000000020b127211 */ /* 0x088fe400078808ff */
[-C--:B----4-:R-:W-:Y:S02]  /*13ce0*/  LEA R21, P3, R12, R2.reuse, 0x1 ;  /* 0x000000020c157211 */ /* 0x090fe400078608ff */
[----:B------:R-:W-:-:S05]  /*13cf0*/  LEA R8, P2, R13, R2, 0x1 ;  /* 0x000000020d087211 */ /* 0x000fca00078408ff */
[----:B------:R0:W-:Y:S04]  /*13d00*/  STL [R1+0x264], R8 ;  /* 0x0002640801007387 */ /* 0x0001e80000100800 */
[----:B0-----:R-:W2:Y:S04]  /*13d10*/  LDL.LU R8, [R1+0x128] ;  /* 0x0001280001087983 */ /* 0x001ea80000300800 */
[----:B------:R0:W-:Y:S04]  /*13d20*/  STL [R1+0x26c], R21 ;  /* 0x00026c1501007387 */ /* 0x0001e80000100800 */
[----:B------:R1:W-:Y:S01]  /*13d30*/  STL [R1+0x274], R18 ;  /* 0x0002741201007387 */ /* 0x0003e20000100800 */
[----:B0-----:R-:W-:-:S03]  /*13d40*/  LEA R21, P0, R17, R2, 0x1 ;  /* 0x0000000211157211 */ /* 0x001fc600078008ff */
[----:B-1----:R-:W3:Y:S04]  /*13d50*/  LDL.LU R18, [R1+0x144] ;  /* 0x0001440001127983 */ /* 0x002ee80000300800 */
[----:B------:R-:W-:Y:S04]  /*13d60*/  STL [R1+0x27c], R22 ;  /* 0x00027c1601007387 */ /* 0x000fe80000100800 */
[----:B------:R0:W-:Y:S02]  /*13d70*/  STL [R1+0x284], R21 ;  /* 0x0002841501007387 */ /* 0x0001e40000100800 */
[----:B0-----:R-:W-:-:S02]  /*13d80*/  LEA.HI.X.SX32 R21, R13, R14, 0x1, P2 ;  /* 0x0000000e0d157211 */ /* 0x001fc400010f0eff */
[----:B------:R-:W4:Y:S01]  /*13d90*/  LDL.LU R13, [R1+0x148] ;  /* 0x00014800010d7983 */ /* 0x000f220000300800 */
[----:B------:R-:W-:-:S05]  /*13da0*/  LEA R22, P1, R16, R2, 0x1 ;  /* 0x0000000210167211 */ /* 0x000fca00078208ff */
[----:B------:R-:W-:Y:S04]  /*13db0*/  STL [R1+0x28c], R22 ;  /* 0x00028c1601007387 */ /* 0x000fe80000100800 */
[----:B------:R0:W-:Y:S02]  /*13dc0*/  STL [R1+0x260], R21 ;  /* 0x0002601501007387 */ /* 0x0001e40000100800 */
[----:B0-----:R-:W-:Y:S02]  /*13dd0*/  LEA.HI.X.SX32 R21, R12, R14, 0x1, P3 ;  /* 0x0000000e0c157211 */ /* 0x001fe400018f0eff */
        /* <DEDUP_REMOVED lines=12> */
[----:B------:R0:W-:Y:S04]  /*13ea0*/  STL [R1+0x2a4], R22 ;  /* 0x0002a41601007387 */ /* 0x0001e80000100800 */
[----:B------:R1:W-:Y:S01]  /*13eb0*/  STL [R1+0x278], R21 ;  /* 0x0002781501007387 */ /* 0x0003e20000100800 */
[----:B0-----:R-:W-:Y:S02]  /*13ec0*/  LEA R22, P5, R20, R2, 0x1 ;  /* 0x0000000214167211 */ /* 0x001fe400078a08ff */
[----:B-1----:R-:W-:Y:S02]  /*13ed0*/  LEA.HI.X.SX32 R21, R17, R14, 0x1, P0 ;  /* 0x0000000e11157211 */ /* 0x002fe400000f0eff */
[----:B------:R-:W4:Y:S04]  /*13ee0*/  LDL.LU R17, [R1+0x21c] ;  /* 0x00021c0001117983 */ /* 0x000f280000300800 */
[----:B------:R0:W-:Y:S04]  /*13ef0*/  STL [R1+0x2ac], R22 ;  /* 0x0002ac1601007387 */ /* 0x0001e80000100800 */
[----:B------:R1:W-:Y:S01]  /*13f00*/  STL [R1+0x280], R21 ;  /* 0x0002801501007387 */ /* 0x0003e20000100800 */
[----:B0-----:R-:W-:-:S02]  /*13f10*/  LEA R22, P0, R0, R2, 0x1 ;  /* 0x0000000200167211 */ /* 0x001fc400078008ff */
[----:B-1----:R-:W-:Y:S02]  /*13f20*/  LEA.HI.X.SX32 R21, R16, R14, 0x1, P1 ;  /* 0x0000000e10157211 */ /* 0x002fe400008f0eff */
[----:B------:R-:W4:Y:S04]  /*13f30*/  LDL.LU R16, [R1+0x220] ;  /* 0x0002200001107983 */ /* 0x000f280000300800 */
[----:B------:R0:W-:Y:S04]  /*13f40*/  STL [R1+0x2b4], R22 ;  /* 0x0002b41601007387 */ /* 0x0001e80000100800 */
[----:B------:R1:W-:Y:S01]  /*13f50*/  STL [R1+0x288], R21 ;  /* 0x0002881501007387 */ /* 0x0003e20000100800 */
[----:B0-----:R-:W-:-:S02]  /*13f60*/  LEA R22, P1, R27, R2, 0x1 ;  /* 0x000000021b167211 */ /* 0x001fc400078208ff */
[-C--:B-1----:R-:W-:Y:S02]  /*13f70*/  LEA.HI.X.SX32 R21, R7, R14.reuse, 0x1, P2 ;  /* 0x0000000e07157211 */ /* 0x082fe400010f0eff */
[----:B------:R-:W4:Y:S04]  /*13f80*/  LDL.LU R7, [R1+0x250] ;  /* 0x0002500001077983 */ /* 0x000f280000300800 */
[----:B------:R-:W-:Y:S04]  /*13f90*/  STL [R1+0x2bc], R22 ;  /* 0x0002bc1601007387 */ /* 0x000fe80000100800 */
[----:B------:R0:W-:Y:S02]  /*13fa0*/  STL [R1+0x290], R21 ;  /* 0x0002901501007387 */ /* 0x0001e40000100800 */
[----:B0-----:R-:W-:-:S02]  /*13fb0*/  LEA.HI.X.SX32 R21, R15, R14, 0x1, P3 ;  /* 0x0000000e0f157211 */ /* 0x001fc400018f0eff */
[----:B------:R-:W4:Y:S01]  /*13fc0*/  LDL.LU R15, [R1+0x258] ;  /* 0x00025800010f7983 */ /* 0x000f220000300800 */
[----:B------:R-:W-:-:S05]  /*13fd0*/  LEA R22, P2, R19, R2, 0x1 ;  /* 0x0000000213167211 */ /* 0x000fca00078408ff */
[----:B------:R0:W-:Y:S04]  /*13fe0*/  STL [R1+0x2c4], R22 ;  /* 0x0002c41601007387 */ /* 0x0001e80000100800 */
[----:B------:R1:W-:Y:S01]  /*13ff0*/  STL [R1+0x298], R21 ;  /* 0x0002981501007387 */ /* 0x0003e20000100800 */
[----:B0-----:R-:W-:Y:S02]  /*14000*/  LEA R22, P3, R6, R2, 0x1 ;  /* 0x0000000206167211 */ /* 0x001fe400078608ff */
[-C--:B-1----:R-:W-:Y:S02]  /*14010*/  LEA.HI.X.SX32 R21, R29, R14.reuse, 0x1, P4 ;  /* 0x0000000e1d157211 */ /* 0x082fe400020f0eff */
[----:B------:R-:W4:Y:S04]  /*14020*/  LDL.LU R29, [R1+0x3a4] ;  /* 0x0003a400011d7983 */ /* 0x000f280000300800 */
[----:B------:R-:W-:Y:S04]  /*14030*/  STL [R1+0x2cc], R22 ;  /* 0x0002cc1601007387 */ /* 0x000fe80000100800 */
[----:B------:R0:W-:Y:S02]  /*14040*/  STL [R1+0x2a0], R21 ;  /* 0x0002a01501007387 */ /* 0x0001e40000100800 */
[----:B0-----:R-:W-:-:S02]  /*14050*/  LEA.HI.X.SX32 R21, R20, R14, 0x1, P5 ;  /* 0x0000000e14157211 */ /* 0x001fc400028f0eff */
[----:B------:R-:W4:Y:S01]  /*14060*/  LDL.LU R20, [R1+0x3a0] ;  /* 0x0003a00001147983 */ /* 0x000f220000300800 */
[----:B--2---:R-:W-:-:S05]  /*14070*/  LEA R22, P4, R8, R2, 0x1 ;  /* 0x0000000208167211 */ /* 0x004fca00078808ff */
[----:B------:R-:W-:Y:S04]  /*14080*/  STL [R1+0x2d4], R22 ;  /* 0x0002d41601007387 */ /* 0x000fe80000100800 */
[----:B------:R0:W-:Y:S02]  /*14090*/  STL [R1+0x2a8], R21 ;  /* 0x0002a81501007387 */ /* 0x0001e40000100800 */
[----:B0-----:R-:W-:Y:S02]  /*140a0*/  LEA.HI.X.SX32 R21, R0, R14, 0x1, P0 ;  /* 0x0000000e00157211 */ /* 0x001fe400000f0eff */
[----:B------:R-:W2:Y:S01]  /*140b0*/  LDL.LU R0, [R1+0x39c] ;  /* 0x00039c0001007983 */ /* 0x000ea20000300800 */
[----:B---3--:R-:W-:-:S05]  /*140c0*/  LEA R22, P5, R18, R2, 0x1 ;  /* 0x0000000212167211 */ /* 0x008fca00078a08ff */
[----:B------:R4:W-:Y:S04]  /*140d0*/  STL [R1+0x2dc], R22 ;  /* 0x0002dc1601007387 */ /* 0x0009e80000100800 */
[----:B------:R0:W-:Y:S01]  /*140e0*/  STL [R1+0x2b0], R21 ;  /* 0x0002b01501007387 */ /* 0x0001e20000100800 */
[----:B----4-:R-:W-:Y:S02]  /*140f0*/  LEA R22, P0, R13, R2, 0x1 ;  /* 0x000000020d167211 */ /* 0x010fe400078008ff */
[-C--:B0-----:R-:W-:Y:S02]  /*14100*/  LEA.HI.X.SX32 R21, R27, R14.reuse, 0x1, P1 ;  /* 0x0000000e1b157211 */ /* 0x081fe400008f0eff */
[----:B------:R-:W3:Y:S04]  /*14110*/  LDL.LU R27, [R1+0x398] ;  /* 0x00039800011b7983 */ /* 0x000ee80000300800 */
        /* <DEDUP_REMOVED lines=55> */
[----:B------:R-:W-:Y:S04]  /*14490*/  STL [R1+0x33c], R22 ;  /* 0x00033c1601007387 */ /* 0x000fe80000100800 */
[----:B------:R0:W-:Y:S02]  /*144a0*/  STL [R1+0x310], R21 ;  /* 0x0003101501007387 */ /* 0x0001e40000100800 */
[----:B0-----:R-:W-:Y:S02]  /*144b0*/  LEA.HI.X.SX32 R21, R15, R14, 0x1, P1 ;  /* 0x0000000e0f157211 */ /* 0x001fe400008f0eff */
[----:B----4-:R-:W-:Y:S01]  /*144c0*/  LEA R22, P0, R19, R2, 0x1 ;  /* 0x0000000213167211 */ /* 0x010fe200078008ff */
        /* <DEDUP_REMOVED lines=34> */
[----:B-1----:R-:W-:-:S03]  /*146f0*/  LEA.HI.X.SX32 R21, R8, R14, 0x1, P2 ;  /* 0x0000000e08157211 */ /* 0x002fc600010f0eff */
[----:B------:R0:W-:Y:S04]  /*14700*/  STL [R1+0x37c], R22 ;  /* 0x00037c1601007387 */ /* 0x0001e80000100800 */
[----:B------:R-:W4:Y:S04]  /*14710*/  LDL.LU R8, [R1+0x400] ;  /* 0x0004000001087983 */ /* 0x000f280000300800 */
[----:B------:R1:W-:Y:S01]  /*14720*/  STL [R1+0x350], R21 ;  /* 0x0003501501007387 */ /* 0x0003e20000100800 */
[----:B0-----:R-:W-:Y:S02]  /*14730*/  LEA R22, P2, R17, R2, 0x1 ;  /* 0x0000000211167211 */ /* 0x001fe400078408ff */
[----:B-1----:R-:W-:-:S02]  /*14740*/  LEA.HI.X.SX32 R21, R18, R14, 0x1, P3 ;  /* 0x0000000e12157211 */ /* 0x002fc400018f0eff */
[----:B------:R-:W4:Y:S04]  /*14750*/  LDL.LU R18, [R1+0x408] ;  /* 0x0004080001127983 */ /* 0x000f280000300800 */
        /* <DEDUP_REMOVED lines=43> */
[----:B------:R-:W-:Y:S01]  /*14a10*/  LEA R22, P5, R6, R2, 0x1 ;  /* 0x0000000206167211 */ /* 0x000fe200078a08ff */
        /* <DEDUP_REMOVED lines=562> */
[----:B------:R0:W-:Y:S04]  /*16d40*/  STL [R1+0x720], R21 ;  /* 0x0007201501007387 */ /* 0x0001e80000100800 */
[----:B0-----:R-:W4:Y:S01]  /*16d50*/  LDL.LU R21, [R1+0x130] ;  /* 0x0001300001157983 */ /* 0x001f220000300800 */
[-C--:B------:R-:W-:Y:S02]  /*16d60*/  LEA.HI.X.SX32 R20, R20, R14.reuse, 0x1, P5 ;  /* 0x0000000e14147211 */ /* 0x080fe400028f0eff */
[----:B------:R-:W-:-:S02]  /*16d70*/  LEA.HI.X.SX32 R19, R19, R14, 0x1, P2 ;  /* 0x0000000e13137211 */ /* 0x000fc400010f0eff */
        /* <DEDUP_REMOVED lines=9> */
[-C--:B----4-:R-:W-:Y:S01]  /*16e10*/  LEA R22, P0, R13, R2.reuse, 0x1 ;  /* 0x000000020d167211 */ /* 0x090fe200078008ff */
[----:B------:R-:W3:Y:S04]  /*16e20*/  LDL.LU R27, [R1+0x124] ;  /* 0x00012400011b7983 */ /* 0x000ee80000300800 */
[----:B------:R-:W-:Y:S04]  /*16e30*/  STL [R1+0x764], R22 ;  /* 0x0007641601007387 */ /* 0x000fe80000100800 */
[----:B------:R0:W-:Y:S04]  /*16e40*/  STL [R1+0x738], R20 ;  /* 0x0007381401007387 */ /* 0x0001e80000100800 */
[----:B0-----:R-:W4:Y:S01]  /*16e50*/  LDL.LU R20, [R1+0x120] ;  /* 0x0001200001147983 */ /* 0x001f220000300800 */
        /* <DEDUP_REMOVED lines=12> */
[----:B------:R0:W-:Y:S01]  /*16f20*/  STL [R1+0x750], R19 ;  /* 0x0007501301007387 */ /* 0x0001e20000100800 */
[----:B------:R-:W-:-:S03]  /*16f30*/  LEA.HI.X.SX32 R18, R18, R14, 0x1, P5 ;  /* 0x0000000e12127211 */ /* 0x000fc600028f0eff */
[----:B0-----:R-:W4:Y:S01]  /*16f40*/  LDL.LU R19, [R1+0x114] ;  /* 0x0001140001137983 */ /* 0x001f220000300800 */
[----:B------:R-:W-:Y:S02]  /*16f50*/  LEA R22, P4, R17, R2, 0x1 ;  /* 0x0000000211167211 */ /* 0x000fe400078808ff */
[----:B------:R-:W-:-:S03]  /*16f60*/  LEA.HI.X.SX32 R13, R13, R14, 0x1, P0 ;  /* 0x0000000e0d0d7211 */ /* 0x000fc600000f0eff */
[----:B------:R-:W-:Y:S04]  /*16f70*/  STL [R1+0x784], R22 ;  /* 0x0007841601007387 */ /* 0x000fe80000100800 */
[----:B------:R0:W-:Y:S04]  /*16f80*/  STL [R1+0x758], R18 ;  /* 0x0007581201007387 */ /* 0x0001e80000100800 */
[----:B0-----:R-:W4:Y:S01]  /*16f90*/  LDL.LU R18, [R1+0x110] ;  /* 0x0001100001127983 */ /* 0x001f220000300800 */
[----:B------:R-:W-:-:S05]  /*16fa0*/  LEA R22, P5, R16, R2, 0x1 ;  /* 0x0000000210167211 */ /* 0x000fca00078a08ff */
[----:B------:R-:W-:Y:S04]  /*16fb0*/  STL [R1+0x78c], R22 ;  /* 0x00078c1601007387 */ /* 0x000fe80000100800 */
[----:B------:R0:W-:Y:S01]  /*16fc0*/  STL [R1+0x760], R13 ;  /* 0x0007600d01007387 */ /* 0x0001e20000100800 */
[----:B------:R-:W-:-:S03]  /*16fd0*/  LEA.HI.X.SX32 R12, R12, R14, 0x1, P1 ;  /* 0x0000000e0c0c7211 */ /* 0x000fc600008f0eff */
[----:B0-----:R-:W4:Y:S01]  /*16fe0*/  LDL.LU R13, [R1+0x10c] ;  /* 0x00010c00010d7983 */ /* 0x001f220000300800 */
[----:B------:R-:W-:-:S05]  /*16ff0*/  LEA R22, P0, R7, R2, 0x1 ;  /* 0x0000000207167211 */ /* 0x000fca00078008ff */
[----:B------:R-:W-:Y:S04]  /*17000*/  STL [R1+0x794], R22 ;  /* 0x0007941601007387 */ /* 0x000fe80000100800 */
[----:B------:R0:W-:Y:S04]  /*17010*/  STL [R1+0x768], R12 ;  /* 0x0007680c01007387 */ /* 0x0001e80000100800 */
[----:B0-----:R-:W4:Y:S01]  /*17020*/  LDL.LU R12, [R1+0xfc] ;  /* 0x0000fc00010c7983 */ /* 0x001f220000300800 */
[----:B------:R-:W-:Y:S02]  /*17030*/  LEA.HI.X.SX32 R11, R11, R14, 0x1, P2 ;  /* 0x0000000e0b0b7211 */ /* 0x000fe400010f0eff */
[----:B------:R-:W-:-:S02]  /*17040*/  LEA R22, P1, R15, R2, 0x1 ;  /* 0x000000020f167211 */ /* 0x000fc400078208ff */
[----:B------:R-:W-:-:S03]  /*17050*/  LEA.HI.X.SX32 R10, R10, R14, 0x1, P3 ;  /* 0x0000000e0a0a7211 */ /* 0x000fc600018f0eff */
        /* <DEDUP_REMOVED lines=8> */
[----:B------:R-:W-:-:S05]  /*170e0*/  LEA R22, P3, R21, R2, 0x1 ;  /* 0x0000000215167211 */ /* 0x000fca00078608ff */
[----:B------:R-:W-:Y:S04]  /*170f0*/  STL [R1+0x7ac], R22 ;  /* 0x0007ac1601007387 */ /* 0x000fe80000100800 */
[----:B------:R0:W-:Y:S04]  /*17100*/  STL [R1+0x780], R17 ;  /* 0x0007801101007387 */ /* 0x0001e80000100800 */
[----:B0-----:R-:W4:Y:S01]  /*17110*/  LDL.LU R17, [R1+0xf0] ;  /* 0x0000f00001117983 */ /* 0x001f220000300800 */
[----:B------:R-:W-:Y:S02]  /*17120*/  LEA.HI.X.SX32 R23, R16, R14, 0x1, P5 ;  /* 0x0000000e10177211 */ /* 0x000fe400028f0eff */
[----:B--2---:R-:W-:-:S05]  /*17130*/  LEA R22, P4, R0, R2, 0x1 ;  /* 0x0000000200167211 */ /* 0x004fca00078808ff */
[----:B------:R-:W-:Y:S04]  /*17140*/  STL [R1+0x7b4], R22 ;  /* 0x0007b41601007387 */ /* 0x000fe80000100800 */
[----:B------:R-:W2:Y:S04]  /*17150*/  LDL.LU R16, [R1+0xec] ;  /* 0x0000ec0001107983 */ /* 0x000ea80000300800 */
[----:B------:R0:W-:Y:S02]  /*17160*/  STL [R1+0x788], R23 ;  /* 0x0007881701007387 */ /* 0x0001e40000100800 */
[----:B0-----:R-:W-:-:S02]  /*17170*/  LEA.HI.X.SX32 R23, R7, R14, 0x1, P0 ;  /* 0x0000000e07177211 */ /* 0x001fc400000f0eff */
[----:B---3--:R-:W-:-:S05]  /*17180*/  LEA R22, P5, R27, R2, 0x1 ;  /* 0x000000021b167211 */ /* 0x008fca00078a08ff */
[----:B------:R4:W-:Y:S04]  /*17190*/  STL [R1+0x7bc], R22 ;  /* 0x0007bc1601007387 */ /* 0x0009e80000100800 */
[----:B------:R-:W3:Y:S04]  /*171a0*/  LDL.LU R7, [R1+0xe8] ;  /* 0x0000e80001077983 */ /* 0x000ee80000300800 */
[----:B------:R0:W-:Y:S01]  /*171b0*/  STL [R1+0x790], R23 ;  /* 0x0007901701007387 */ /* 0x0001e20000100800 */
[----:B----4-:R-:W-:Y:S02]  /*171c0*/  LEA R22, P0, R20, R2, 0x1 ;  /* 0x0000000214167211 */ /* 0x010fe400078008ff */
[----:B0-----:R-:W-:-:S03]  /*171d0*/  LEA.HI.X.SX32 R23, R15, R14, 0x1, P1 ;  /* 0x0000000e0f177211 */ /* 0x001fc600008f0eff */
[----:B------:R0:W-:Y:S04]  /*171e0*/  STL [R1+0x7c4], R22 ;  /* 0x0007c41601007387 */ /* 0x0001e80000100800 */
[----:B------:R-:W4:Y:S04]  /*171f0*/  LDL.LU R15, [R1+0xe4] ;  /* 0x0000e400010f7983 */ /* 0x000f280000300800 */
[----:B------:R1:W-:Y:S01]  /*17200*/  STL [R1+0x798], R23 ;  /* 0x0007981701007387 */ /* 0x0003e20000100800 */
[----:B0-----:R-:W-:Y:S02]  /*17210*/  LEA R22, P1, R6, R2, 0x1 ;  /* 0x0000000206167211 */ /* 0x001fe400078208ff */
[----:B-1----:R-:W-:-:S03]  /*17220*/  LEA.HI.X.SX32 R23, R29, R14, 0x1, P2 ;  /* 0x0000000e1d177211 */ /* 0x002fc600010f0eff */
[----:B------:R0:W-:Y:S04]  /*17230*/  STL [R1+0x7cc], R22 ;  /* 0x0007cc1601007387 */ /* 0x0001e80000100800 */
[----:B------:R-:W4:Y:S04]  /*17240*/  LDL.LU R29, [R1+0xe0] ;  /* 0x0000e000011d7983 */ /* 0x000f280000300800 */
[----:B------:R1:W-:Y:S01]  /*17250*/  STL [R1+0x7a0], R23 ;  /* 0x0007a01701007387 */ /* 0x0003e20000100800 */
[----:B0-----:R-:W-:Y:S02]  /*17260*/  LEA R22, P2, R8, R2, 0x1 ;  /* 0x0000000208167211 */ /* 0x001fe400078408ff */
[----:B-1----:R-:W-:-:S03]  /*17270*/  LEA.HI.X.SX32 R23, R21, R14, 0x1, P3 ;  /* 0x0000000e15177211 */ /* 0x002fc600018f0eff */
[----:B------:R0:W-:Y:S04]  /*17280*/  STL [R1+0x7d4], R22 ;  /* 0x0007d41601007387 */ /* 0x0001e80000100800 */
[----:B------:R-:W-:Y:S01]  /*17290*/  STL [R1+0x7a8], R23 ;  /* 0x0007a81701007387 */ /* 0x000fe20000100800 */
[----:B0-----:R-:W-:-:S03]  /*172a0*/  LEA.HI.X.SX32 R22, R0, R14, 0x1, P4 ;  /* 0x0000000e00167211 */ /* 0x001fc600020f0eff */
[----:B------:R-:W4:Y:S01]  /*172b0*/  LDL.LU R0, [R1+0xdc] ;  /* 0x0000dc0001007983 */ /* 0x000f220000300800 */
[----:B------:R-:W-:-:S05]  /*172c0*/  LEA R21, P3, R19, R2, 0x1 ;  /* 0x0000000213157211 */ /* 0x000fca00078608ff */
[----:B------:R-:W-:Y:S04]  /*172d0*/  STL [R1+0x7dc], R21 ;  /* 0x0007dc1501007387 */ /* 0x000fe80000100800 */
[----:B------:R0:W-:Y:S02]  /*172e0*/  STL [R1+0x7b0], R22 ;  /* 0x0007b01601007387 */ /* 0x0001e40000100800 */
[----:B0-----:R-:W-:Y:S02]  /*172f0*/  LEA.HI.X.SX32 R22, R27, R14, 0x1, P5 ;  /* 0x0000000e1b167211 */ /* 0x001fe400028f0eff */
[----:B------:R-:W4:Y:S01]  /*17300*/  LDL.LU R27, [R1+0xd8] ;  /* 0x0000d800011b7983 */ /* 0x000f220000300800 */
[----:B------:R-:W-:Y:S02]  /*17310*/  LEA R21, P4, R18, R2, 0x1 ;  /* 0x0000000212157211 */ /* 0x000fe400078808ff */
[----:B------:R-:W-:-:S03]  /*17320*/  LEA.HI.X.SX32 R20, R20, R14, 0x1, P0 ;  /* 0x0000000e14147211 */ /* 0x000fc600000f0eff */
        /* <DEDUP_REMOVED lines=17> */
[----:B-1----:R-:W-:-:S03]  /*17440*/  LEA.HI.X.SX32 R20, R19, R14, 0x1, P3 ;  /* 0x0000000e13147211 */ /* 0x002fc600018f0eff */
[----:B------:R0:W-:Y:S04]  /*17450*/  STL [R1+0x804], R21 ;  /* 0x0008041501007387 */ /* 0x0001e80000100800 */
[----:B0-----:R-:W4:Y:S01]  /*17460*/  LDL.LU R21, [R1+0xc4] ;  /* 0x0000c40001157983 */ /* 0x001f220000300800 */
[----:B------:R-:W-:-:S03]  /*17470*/  LEA R19, P3, R17, R2, 0x1 ;  /* 0x0000000211137211 */ /* 0x000fc600078608ff */
[----:B------:R0:W-:Y:S04]  /*17480*/  STL [R1+0x7d8], R20 ;  /* 0x0007d81401007387 */ /* 0x0001e80000100800 */
[----:B------:R-:W-:Y:S04]  /*17490*/  STL [R1+0x80c], R19 ;  /* 0x00080c1301007387 */ /* 0x000fe80000100800 */
[----:B0-----:R-:W4:Y:S01]  /*174a0*/  LDL.LU R20, [R1+0xbc] ;  /* 0x0000bc0001147983 */ /* 0x001f220000300800 */
[----:B------:R-:W-:-:S05]  /*174b0*/  LEA.HI.X.SX32 R18, R18, R14, 0x1, P4 ;  /* 0x0000000e12127211 */ /* 0x000fca00020f0eff */
[----:B------:R0:W-:Y:S01]  /*174c0*/  STL [R1+0x7e0], R18 ;  /* 0x0007e01201007387 */ /* 0x0001e20000100800 */
[-C--:B------:R-:W-:Y:S02]  /*174d0*/  LEA.HI.X.SX32 R12, R12, R14.reuse, 0x1, P0 ;  /* 0x0000000e0c0c7211 */ /* 0x080fe400000f0eff */
[----:B0-----:R-:W-:Y:S02]  /*174e0*/  LEA.HI.X.SX32 R18, R13, R14, 0x1, P5 ;  /* 0x0000000e0d127211 */ /* 0x001fe400028f0eff */
[----:B--2---:R-:W-:-:S05]  /*174f0*/  LEA R19, P4, R16, R2, 0x1 ;  /* 0x0000000210137211 */ /* 0x004fca00078808ff */
[----:B------:R0:W-:Y:S04]  /*17500*/  STL [R1+0x814], R19 ;  /* 0x0008141301007387 */ /* 0x0001e80000100800 */
[----:B0-----:R-:W2:Y:S04]  /*17510*/  LDL.LU R19, [R1+0xb8] ;  /* 0x0000b80001137983 */ /* 0x001ea80000300800 */
[----:B------:R0:W-:Y:S01]  /*17520*/  STL [R1+0x7e8], R18 ;  /* 0x0007e81201007387 */ /* 0x0001e20000100800 */
[----:B---3--:R-:W-:-:S05]  /*17530*/  LEA R13, P5, R7, R2, 0x1 ;  /* 0x00000002070d7211 */ /* 0x008fca00078a08ff */
[----:B------:R4:W-:Y:S04]  /*17540*/  STL [R1+0x81c], R13 ;  /* 0x00081c0d01007387 */ /* 0x0009e80000100800 */
[----:B0-----:R-:W3:Y:S04]  /*17550*/  LDL.LU R18, [R1+0xb4] ;  /* 0x0000b40001127983 */ /* 0x001ee80000300800 */
[----:B------:R0:W-:Y:S01]  /*17560*/  STL [R1+0x7f0], R12 ;  /* 0x0007f00c01007387 */ /* 0x0001e20000100800 */
[----:B----4-:R-:W-:-:S05]  /*17570*/  LEA R13, P0, R15, R2, 0x1 ;  /* 0x000000020f0d7211 */ /* 0x010fca00078008ff */
[----:B------:R1:W-:Y:S01]  /*17580*/  STL [R1+0x824], R13 ;  /* 0x0008240d01007387 */ /* 0x0003e20000100800 */
[----:B0-----:R-:W-:-:S03]  /*17590*/  LEA.HI.X.SX32 R12, R11, R14, 0x1, P1 ;  /* 0x0000000e0b0c7211 */ /* 0x001fc600008f0eff */
[----:B-1----:R-:W4:Y:S01]  /*175a0*/  LDL.LU R13, [R1+0xa8] ;  /* 0x0000a800010d7983 */ /* 0x002f220000300800 */
[----:B------:R-:W-:-:S03]  /*175b0*/  LEA R11, P1, R29, R2, 0x1 ;  /* 0x000000021d0b7211 */ /* 0x000fc600078208ff */
[----:B------:R0:W-:Y:S04]  /*175c0*/  STL [R1+0x7f8], R12 ;  /* 0x0007f80c01007387 */ /* 0x0001e80000100800 */
[----:B------:R1:W-:Y:S01]  /*175d0*/  STL [R1+0x82c], R11 ;  /* 0x00082c0b01007387 */ /* 0x0003e20000100800 */
[----:B------:R-:W-:-:S03]  /*175e0*/  LEA.HI.X.SX32 R10, R10, R14, 0x1, P2 ;  /* 0x0000000e0a0a7211 */ /* 0x000fc600010f0eff */
[----:B0-----:R-:W4:Y:S04]  /*175f0*/  LDL.LU R12, [R1+0xa4] ;  /* 0x0000a400010c7983 */ /* 0x001f280000300800 */
[----:B------:R0:W-:Y:S04]  /*17600*/  STL [R1+0x800], R10 ;  /* 0x0008000a01007387 */ /* 0x0001e80000100800 */
[----:B-1----:R-:W4:Y:S01]  /*17610*/  LDL.LU R11, [R1+0x9c] ;  /* 0x00009c00010b7983 */ /* 0x002f220000300800 */
[----:B0-----:R-:W-:Y:S02]  /*17620*/  LEA.HI.X.SX32 R10, R17, R14, 0x1, P3 ;  /* 0x0000000e110a7211 */ /* 0x001fe400018f0eff */
        /* <DEDUP_REMOVED lines=9> */
[----:B------:R-:W-:Y:S02]  /*176c0*/  LEA R16, P4, R22, R2, 0x1 ;  /* 0x0000000216107211 */ /* 0x000fe400078808ff */
[----:B------:R-:W-:-:S03]  /*176d0*/  LEA.HI.X.SX32 R23, R7, R14, 0x1, P5 ;  /* 0x0000000e07177211 */ /* 0x000fc600028f0eff */
[----:B------:R0:W-:Y:S04]  /*176e0*/  STL [R1+0x844], R16 ;  /* 0x0008441001007387 */ /* 0x0001e80000100800 */
[----:B0-----:R-:W4:Y:S01]  /*176f0*/  LDL.LU R16, [R1+0x90] ;  /* 0x0000900001107983 */ /* 0x001f220000300800 */
[----:B------:R-:W-:-:S03]  /*17700*/  LEA R7, P5, R6, R2, 0x1 ;  /* 0x0000000206077211 */ /* 0x000fc600078a08ff */
[----:B------:R-:W-:Y:S04]  /*17710*/  STL [R1+0x818], R23 ;  /* 0x0008181701007387 */ /* 0x000fe80000100800 */
[----:B------:R0:W-:Y:S04]  /*17720*/  STL [R1+0x84c], R7 ;  /* 0x00084c0701007387 */ /* 0x0001e80000100800 */
[----:B0-----:R-:W4:Y:S01]  /*17730*/  LDL.LU R7, [R1+0x8c] ;  /* 0x00008c0001077983 */ /* 0x001f220000300800 */
[----:B------:R-:W-:Y:S02]  /*17740*/  LEA.HI.X.SX32 R23, R15, R14, 0x1, P0 ;  /* 0x0000000e0f177211 */ /* 0x000fe400000f0eff */
[----:B------:R-:W-:-:S03]  /*17750*/  LEA R15, P0, R8, R2, 0x1 ;  /* 0x00000002080f7211 */ /* 0x000fc600078008ff */
[----:B------:R-:W-:Y:S04]  /*17760*/  STL [R1+0x820], R23 ;  /* 0x0008201701007387 */ /* 0x000fe80000100800 */
[----:B------:R0:W-:Y:S04]  /*17770*/  STL [R1+0x854], R15 ;  /* 0x0008540f01007387 */ /* 0x0001e80000100800 */
[----:B0-----:R-:W4:Y:S01]  /*17780*/  LDL.LU R15, [R1+0x84] ;  /* 0x00008400010f7983 */ /* 0x001f220000300800 */
[----:B------:R-:W-:-:S05]  /*17790*/  LEA.HI.X.SX32 R24, R29, R14, 0x1, P1 ;  /* 0x0000000e1d187211 */ /* 0x000fca00008f0eff */
        /* <DEDUP_REMOVED lines=10> */
[----:B------:R0:W-:Y:S04]  /*17840*/  STL [R1+0x838], R24 ;  /* 0x0008381801007387 */ /* 0x0001e80000100800 */
[----:B------:R-:W4:Y:S01]  /*17850*/  LDL.LU R29, [R1+0x78] ;  /* 0x00007800011d7983 */ /* 0x000f220000300800 */
[----:B0-----:R-:W-:-:S02]  /*17860*/  LEA.HI.X.SX32 R24, R22, R14, 0x1, P4 ;  /* 0x0000000e16187211 */ /* 0x001fc400020f0eff */
[----:B------:R-:W-:Y:S02]  /*17870*/  LEA.HI.X.SX32 R22, R6, R14, 0x1, P5 ;  /* 0x0000000e06167211 */ /* 0x000fe400028f0eff */
[----:B--2---:R-:W-:-:S05]  /*17880*/  LEA R23, P3, R19, R2, 0x1 ;  /* 0x0000000213177211 */ /* 0x004fca00078608ff */
[----:B------:R3:W-:Y:S04]  /*17890*/  STL [R1+0x86c], R23 ;  /* 0x00086c1701007387 */ /* 0x0007e80000100800 */
[----:B------:R-:W-:Y:S04]  /*178a0*/  STL [R1+0x840], R24 ;  /* 0x0008401801007387 */ /* 0x000fe80000100800 */
[----:B------:R-:W2:Y:S01]  /*178b0*/  LDL.LU R6, [R1+0x74] ;  /* 0x0000740001067983 */ /* 0x000ea20000300800 */
[----:B---3--:R-:W-:-:S05]  /*178c0*/  LEA R23, P4, R18, R2, 0x1 ;  /* 0x0000000212177211 */ /* 0x008fca00078808ff */
[----:B------:R-:W-:Y:S04]  /*178d0*/  STL [R1+0x874], R23 ;  /* 0x0008741701007387 */ /* 0x000fe80000100800 */
[----:B------:R0:W-:Y:S02]  /*178e0*/  STL [R1+0x848], R22 ;  /* 0x0008481601007387 */ /* 0x0001e40000100800 */
[----:B0-----:R-:W-:Y:S02]  /*178f0*/  LEA.HI.X.SX32 R22, R8, R14, 0x1, P0 ;  /* 0x0000000e08167211 */ /* 0x001fe400000f0eff */
[----:B----4-:R-:W-:-:S05]  /*17900*/  LEA R24, P5, R13, R2, 0x1 ;  /* 0x000000020d187211 */ /* 0x010fca00078a08ff */
[----:B------:R-:W-:Y:S04]  /*17910*/  STL [R1+0x87c], R24 ;  /* 0x00087c1801007387 */ /* 0x000fe80000100800 */
[----:B------:R-:W3:Y:S04]  /*17920*/  LDL.LU R8, [R1+0x70] ;  /* 0x0000700001087983 */ /* 0x000ee80000300800 */
[----:B------:R0:W-:Y:S01]  /*17930*/  STL [R1+0x850], R22 ;  /* 0x0008501601007387 */ /* 0x0001e20000100800 */
[----:B------:R-:W-:Y:S02]  /*17940*/  LEA R23, P0, R12, R2, 0x1 ;  /* 0x000000020c177211 */ /* 0x000fe400078008ff */
[----:B0-----:R-:W-:-:S03]  /*17950*/  LEA.HI.X.SX32 R22, R21, R14, 0x1, P1 ;  /* 0x0000000e15167211 */ /* 0x001fc600008f0eff */
[----:B------:R-:W-:Y:S04]  /*17960*/  STL [R1+0x884], R23 ;  /* 0x0008841701007387 */ /* 0x000fe80000100800 */
[----:B------:R-:W-:Y:S04]  /*17970*/  STL [R1+0x858], R22 ;  /* 0x0008581601007387 */ /* 0x000fe80000100800 */
[----:B------:R-:W4:Y:S01]  /*17980*/  LDL.LU R25, [R1+0x6c] ;  /* 0x00006c0001197983 */ /* 0x000f220000300800 */
[----:B------:R-:W-:Y:S02]  /*17990*/  LEA R21, P1, R11, R2, 0x1 ;  /* 0x000000020b157211 */ /* 0x000fe400078208ff */
[----:B------:R-:W-:-:S03]  /*179a0*/  LEA.HI.X.SX32 R20, R20, R14, 0x1, P2 ;  /* 0x0000000e14147211 */ /* 0x000fc600010f0eff */
[----:B------:R0:W-:Y:S04]  /*179b0*/  STL [R1+0x88c], R21 ;  /* 0x00088c1501007387 */ /* 0x0001e80000100800 */
[----:B------:R-:W-:Y:S01]  /*179c0*/  STL [R1+0x860], R20 ;  /* 0x0008601401007387 */ /* 0x000fe20000100800 */
[----:B------:R-:W-:Y:S02]  /*179d0*/  LEA.HI.X.SX32 R19, R19, R14, 0x1, P3 ;  /* 0x0000000e13137211 */ /* 0x000fe400018f0eff */
[----:B0-----:R-:W-:-:S05]  /*179e0*/  LEA R21, P2, R10, R2, 0x1 ;  /* 0x000000020a157211 */ /* 0x001fca00078408ff */
[----:B------:R-:W-:Y:S04]  /*179f0*/  STL [R1+0x894], R21 ;  /* 0x0008941501007387 */ /* 0x000fe80000100800 */
[----:B------:R-:W4:Y:S04]  /*17a00*/  LDL.LU R24, [R1+0x68] ;  /* 0x0000680001187983 */ /* 0x000f280000300800 */
[----:B------:R0:W-:Y:S02]  /*17a10*/  STL [R1+0x868], R19 ;  /* 0x0008681301007387 */ /* 0x0001e40000100800 */
[----:B0-----:R-:W-:-:S02]  /*17a20*/  LEA.HI.X.SX32 R19, R18, R14, 0x1, P4 ;  /* 0x0000000e12137211 */ /* 0x001fc400020f0eff */
[----:B------:R-:W-:-:S05]  /*17a30*/  LEA R20, P3, R17, R2, 0x1 ;  /* 0x0000000211147211 */ /* 0x000fca00078608ff */
[----:B------:R-:W-:Y:S04]  /*17a40*/  STL [R1+0x89c], R20 ;  /* 0x00089c1401007387 */ /* 0x000fe80000100800 */
[----:B------:R-:W-:Y:S04]  /*17a50*/  STL [R1+0x870], R19 ;  /* 0x0008701301007387 */ /* 0x000fe80000100800 */
[----:B------:R-:W4:Y:S01]  /*17a60*/  LDL.LU R23, [R1+0x64] ;  /* 0x0000640001177983 */ /* 0x000f220000300800 */
[----:B------:R-:W-:Y:S02]  /*17a70*/  LEA R18, P4, R16, R2, 0x1 ;  /* 0x0000000210127211 */ /* 0x000fe400078808ff */
[----:B------:R-:W-:-:S03]  /*17a80*/  LEA.HI.X.SX32 R13, R13, R14, 0x1, P5 ;  /* 0x0000000e0d0d7211 */ /* 0x000fc600028f0eff */
[----:B------:R0:W-:Y:S04]  /*17a90*/  STL [R1+0x8a4], R18 ;  /* 0x0008a41201007387 */ /* 0x0001e80000100800 */
[----:B------:R1:W-:Y:S01]  /*17aa0*/  STL [R1+0x878], R13 ;  /* 0x0008780d01007387 */ /* 0x0003e20000100800 */
[----:B------:R-:W-:Y:S02]  /*17ab0*/  LEA.HI.X.SX32 R12, R12, R14, 0x1, P0 ;  /* 0x0000000e0c0c7211 */ /* 0x000fe400000f0eff */
[----:B0-----:R-:W-:-:S05]  /*17ac0*/  LEA R18, P5, R7, R2, 0x1 ;  /* 0x0000000207127211 */ /* 0x001fca00078a08ff */
[----:B------:R-:W-:Y:S04]  /*17ad0*/  STL [R1+0x8ac], R18 ;  /* 0x0008ac1201007387 */ /* 0x000fe80000100800 */
[----:B------:R-:W4:Y:S04]  /*17ae0*/  LDL.LU R22, [R1+0x60] ;  /* 0x0000600001167983 */ /* 0x000f280000300800 */
[----:B------:R0:W-:Y:S01]  /*17af0*/  STL [R1+0x880], R12 ;  /* 0x0008800c01007387 */ /* 0x0001e20000100800 */
[----:B-1----:R-:W-:Y:S02]  /*17b00*/  LEA R13, P0, R15, R2, 0x1 ;  /* 0x000000020f0d7211 */ /* 0x002fe400078008ff */
[----:B0-----:R-:W-:-:S03]  /*17b10*/  LEA.HI.X.SX32 R12, R11, R14, 0x1, P1 ;  /* 0x0000000e0b0c7211 */ /* 0x001fc600008f0eff */
[----:B------:R-:W-:Y:S04]  /*17b20*/  STL [R1+0x8b4], R13 ;  /* 0x0008b40d01007387 */ /* 0x000fe80000100800 */
[----:B------:R-:W-:Y:S04]  /*17b30*/  STL [R1+0x888], R12 ;  /* 0x0008880c01007387 */ /* 0x000fe80000100800 */
[----:B------:R-:W4:Y:S01]  /*17b40*/  LDL.LU R21, [R1+0x5c] ;  /* 0x00005c0001157983 */ /* 0x000f220000300800 */
[----:B------:R-:W-:Y:S02]  /*17b50*/  LEA.HI.X.SX32 R10, R10, R14, 0x1, P2 ;  /* 0x0000000e0a0a7211 */ /* 0x000fe400010f0eff */
[----:B------:R-:W-:-:S05]  /*17b60*/  LEA R11, P1, R0, R2, 0x1 ;  /* 0x00000002000b7211 */ /* 0x000fca00078208ff */
[----:B------:R-:W-:Y:S04]  /*17b70*/  STL [R1+0x8bc], R11 ;  /* 0x0008bc0b01007387 */ /* 0x000fe80000100800 */
[----:B------:R0:W-:Y:S02]  /*17b80*/  STL [R1+0x890], R10 ;  /* 0x0008900a01007387 */ /* 0x0001e40000100800 */
[----:B0-----:R-:W-:Y:S02]  /*17b90*/  LEA.HI.X.SX32 R10, R17, R14, 0x1, P3 ;  /* 0x0000000e110a7211 */ /* 0x001fe400018f0eff */
[----:B------:R-:W-:-:S05]  /*17ba0*/  LEA R12, P2, R27, R2, 0x1 ;  /* 0x000000021b0c7211 */ /* 0x000fca00078408ff */
[----:B------:R-:W-:Y:S04]  /*17bb0*/  STL [R1+0x8c4], R12 ;  /* 0x0008c40c01007387 */ /* 0x000fe80000100800 */
[----:B------:R-:W4:Y:S01]  /*17bc0*/  LDL.LU R20, [R1+0x58] ;  /* 0x0000580001147983 */ /* 0x000f220000300800 */
[----:B------:R-:W-:-:S03]  /*17bd0*/  LEA R11, P3, R29, R2, 0x1 ;  /* 0x000000021d0b7211 */ /* 0x000fc600078608ff */
[----:B------:R0:W-:Y:S04]  /*17be0*/  STL [R1+0x898], R10 ;  /* 0x0008980a01007387 */ /* 0x0001e80000100800 */
[----:B------:R-:W-:Y:S04]  /*17bf0*/  STL [R1+0x8cc], R11 ;  /* 0x0008cc0b01007387 */ /* 0x000fe80000100800 */
[----:B------:R-:W4:Y:S01]  /*17c00*/  LDL.LU R19, [R1+0x54] ;  /* 0x0000540001137983 */ /* 0x000f220000300800 */
[----:B0-----:R-:W-:-:S05]  /*17c10*/  LEA.HI.X.SX32 R10, R16, R14, 0x1, P4 ;  /* 0x0000000e100a7211 */ /* 0x001fca00020f0eff */
[----:B------:R0:W-:Y:S04]  /*17c20*/  STL [R1+0x8a0], R10 ;  /* 0x0008a00a01007387 */ /* 0x0001e80000100800 */
[----:B------:R-:W4:Y:S01]  /*17c30*/  LDL.LU R18, [R1+0x50] ;  /* 0x0000500001127983 */ /* 0x000f220000300800 */
[----:B0-----:R-:W-:Y:S02]  /*17c40*/  LEA.HI.X.SX32 R10, R7, R14, 0x1, P5 ;  /* 0x0000000e070a7211 */ /* 0x001fe400028f0eff */
[----:B--2---:R-:W-:-:S05]  /*17c50*/  LEA R11, P4, R6, R2, 0x1 ;  /* 0x00000002060b7211 */ /* 0x004fca00078808ff */
[----:B------:R-:W-:Y:S04]  /*17c60*/  STL [R1+0x8d4], R11 ;  /* 0x0008d40b01007387 */ /* 0x000fe80000100800 */
[----:B------:R-:W2:Y:S04]  /*17c70*/  LDL.LU R13, [R1+0x4c] ;  /* 0x00004c00010d7983 */ /* 0x000ea80000300800 */
[----:B------:R0:W-:Y:S04]  /*17c80*/  STL [R1+0x8a8], R10 ;  /* 0x0008a80a01007387 */ /* 0x0001e80000100800 */
[----:B------:R-:W2:Y:S01]  /*17c90*/  LDL.LU R12, [R1+0x48] ;  /* 0x00004800010c7983 */ /* 0x000ea20000300800 */
[----:B0-----:R-:W-:-:S02]  /*17ca0*/  LEA.HI.X.SX32 R10, R15, R14, 0x1, P0 ;  /* 0x0000000e0f0a7211 */ /* 0x001fc400000f0eff */
[----:B------:R-:W-:Y:S02]  /*17cb0*/  LEA.HI.X.SX32 R0, R0, R14, 0x1, P1 ;  /* 0x0000000e00007211 */ /* 0x000fe400008f0eff */
[----:B---3--:R-:W-:-:S05]  /*17cc0*/  LEA R7, P5, R8, R2, 0x1 ;  /* 0x0000000208077211 */ /* 0x008fca00078a08ff */
[----:B------:R-:W-:Y:S04]  /*17cd0*/  STL [R1+0x8dc], R7 ;  /* 0x0008dc0701007387 */ /* 0x000fe80000100800 */
[----:B------:R-:W3:Y:S04]  /*17ce0*/  LDL.LU R11, [R1+0x44] ;  /* 0x00004400010b7983 */ /* 0x000ee80000300800 */
[----:B------:R0:W-:Y:S04]  /*17cf0*/  STL [R1+0x8b0], R10 ;  /* 0x0008b00a01007387 */ /* 0x0001e80000100800 */
[----:B0-----:R-:W3:Y:S01]  /*17d00*/  LDL.LU R10, [R1+0x40] ;  /* 0x00004000010a7983 */ /* 0x001ee20000300800 */
[----:B----4-:R-:W-:-:S05]  /*17d10*/  LEA R7, P0, R25, R2, 0x1 ;  /* 0x0000000219077211 */ /* 0x010fca00078008ff */
[----:B------:R-:W-:Y:S04]  /*17d20*/  STL [R1+0x8e4], R7 ;  /* 0x0008e40701007387 */ /* 0x000fe80000100800 */
[----:B------:R-:W4:Y:S04]  /*17d30*/  LDL.LU R17, [R1+0x3c] ;  /* 0x00003c0001117983 */ /* 0x000f280000300800 */
[----:B------:R0:W-:Y:S04]  /*17d40*/  STL [R1+0x8b8], R0 ;  /* 0x0008b80001007387 */ /* 0x0001e80000100800 */
[----:B------:R-:W4:Y:S01]  /*17d50*/  LDL.LU R16, [R1+0x38] ;  /* 0x0000380001107983 */ /* 0x000f220000300800 */
[----:B0-----:R-:W-:-:S02]  /*17d60*/  LEA.HI.X.SX32 R0, R27, R14, 0x1, P2 ;  /* 0x0000000e1b007211 */ /* 0x001fc400010f0eff */
[----:B------:R-:W-:-:S05]  /*17d70*/  LEA R7, P1, R24, R2, 0x1 ;  /* 0x0000000218077211 */ /* 0x000fca00078208ff */
[----:B------:R0:W-:Y:S04]  /*17d80*/  STL [R1+0x8ec], R7 ;  /* 0x0008ec0701007387 */ /* 0x0001e80000100800 */
[----:B------:R-:W4:Y:S04]  /*17d90*/  LDL.LU R27, [R1+0x34] ;  /* 0x00003400011b7983 */ /* 0x000f280000300800 */
[----:B------:R1:W-:Y:S01]  /*17da0*/  STL [R1+0x8c0], R0 ;  /* 0x0008c00001007387 */ /* 0x0003e20000100800 */
[----:B0-----:R-:W-:-:S03]  /*17db0*/  LEA.HI.X.SX32 R7, R29, R14, 0x1, P3 ;  /* 0x0000000e1d077211 */ /* 0x001fc600018f0eff */
[----:B-1----:R-:W4:Y:S01]  /*17dc0*/  LDL.LU R0, [R1+0x24] ;  /* 0x0000240001007983 */ /* 0x002f220000300800 */
[----:B------:R-:W-:-:S05]  /*17dd0*/  LEA R15, P2, R23, R2, 0x1 ;  /* 0x00000002170f7211 */ /* 0x000fca00078408ff */
[----:B------:R0:W-:Y:S04]  /*17de0*/  STL [R1+0x8f4], R15 ;  /* 0x0008f40f01007387 */ /* 0x0001e80000100800 */
[----:B------:R-:W4:Y:S04]  /*17df0*/  LDL.LU R29, [R1+0x20] ;  /* 0x00002000011d7983 */ /* 0x000f280000300800 */
[----:B------:R1:W-:Y:S04]  /*17e00*/  STL [R1+0x8c8], R7 ;  /* 0x0008c80701007387 */ /* 0x0003e80000100800 */
[----:B0-----:R-:W4:Y:S01]  /*17e10*/  LDL.LU R15, [R1+0x14] ;  /* 0x00001400010f7983 */ /* 0x001f220000300800 */
[----:B-1----:R-:W-:-:S02]  /*17e20*/  LEA.HI.X.SX32 R7, R6, R14, 0x1, P4 ;  /* 0x0000000e06077211 */ /* 0x002fc400020f0eff */
[----:B------:R-:W-:-:S05]  /*17e30*/  LEA R26, P3, R22, R2, 0x1 ;  /* 0x00000002161a7211 */ /* 0x000fca00078608ff */
[----:B------:R-:W-:Y:S04]  /*17e40*/  STL [R1+0x8fc], R26 ;  /* 0x0008fc1a01007387 */ /* 0x000fe80000100800 */
[----:B------:R-:W4:Y:S04]  /*17e50*/  LDL.LU R6, [R1+0x10] ;  /* 0x0000100001067983 */ /* 0x000f280000300800 */
[----:B------:R0:W-:Y:S04]  /*17e60*/  STL [R1+0x8d0], R7 ;  /* 0x0008d00701007387 */ /* 0x0001e80000100800 */
[----:B0-----:R-:W4:Y:S01]  /*17e70*/  LDL.LU R7, [R1+0xc] ;  /* 0x00000c0001077983 */ /* 0x001f220000300800 */
[----:B------:R-:W-:-:S05]  /*17e80*/  LEA R26, P4, R21, R2, 0x1 ;  /* 0x00000002151a7211 */ /* 0x000fca00078808ff */
[----:B------:R0:W-:Y:S02]  /*17e90*/  STL [R1+0x904], R26 ;  /* 0x0009041a01007387 */ /* 0x0001e40000100800 */
[-C--:B0-----:R-:W-:Y:S02]  /*17ea0*/  LEA.HI.X.SX32 R26, R8, R14.reuse, 0x1, P5 ;  /* 0x0000000e081a7211 */ /* 0x081fe400028f0eff */
[----:B------:R-:W4:Y:S01]  /*17eb0*/  LDL.LU R8, [R1+0x8] ;  /* 0x0000080001087983 */ /* 0x000f220000300800 */
[----:B------:R-:W-:-:S03]  /*17ec0*/  LEA.HI.X.SX32 R25, R25, R14, 0x1, P0 ;  /* 0x0000000e19197211 */ /* 0x000fc600000f0eff */
[----:B------:R0:W-:Y:S01]  /*17ed0*/  STL [R1+0x8d8], R26 ;  /* 0x0008d81a01007387 */ /* 0x0001e20000100800 */
[----:B------:R-:W-:Y:S02]  /*17ee0*/  LEA.HI.X.SX32 R24, R24, R14, 0x1, P1 ;  /* 0x0000000e18187211 */ /* 0x000fe400008f0eff */
[----:B0-----:R-:W-:-:S05]  /*17ef0*/  LEA R26, P5, R20, R2, 0x1 ;  /* 0x00000002141a7211 */ /* 0x001fca00078a08ff */
[----:B------:R0:W-:Y:S04]  /*17f00*/  STL [R1+0x90c], R26 ;  /* 0x00090c1a01007387 */ /* 0x0001e80000100800 */
[----:B0-----:R-:W4:Y:S04]  /*17f10*/  LDL.LU R26, [R1+0xadc] ;  /* 0x000adc00011a7983 */ /* 0x001f280000300800 */
[----:B------:R0:W-:Y:S02]  /*17f20*/  STL [R1+0x8e0], R25 ;  /* 0x0008e01901007387 */ /* 0x0001e40000100800 */
[----:B0-----:R-:W-:-:S05]  /*17f30*/  LEA R25, P0, R19, R2, 0x1 ;  /* 0x0000000213197211 */ /* 0x001fca00078008ff */
[----:B------:R0:W-:Y:S01]  /*17f40*/  STL [R1+0x914], R25 ;  /* 0x0009141901007387 */ /* 0x0001e20000100800 */
[----:B------:R-:W-:-:S03]  /*17f50*/  LEA.HI.X.SX32 R23, R23, R14, 0x1, P2 ;  /* 0x0000000e17177211 */ /* 0x000fc600010f0eff */
[----:B0-----:R-:W4:Y:S04]  /*17f60*/  LDL.LU R25, [R1+0xad8] ;  /* 0x000ad80001197983 */ /* 0x001f280000300800 */
[----:B------:R0:W-:Y:S02]  /*17f70*/  STL [R1+0x8e8], R24 ;  /* 0x0008e81801007387 */ /* 0x0001e40000100800 */
[----:B0-----:R-:W-:-:S05]  /*17f80*/  LEA R24, P1, R18, R2, 0x1 ;  /* 0x0000000212187211 */ /* 0x001fca00078208ff */
[----:B------:R0:W-:Y:S01]  /*17f90*/  STL [R1+0x91c], R24 ;  /* 0x00091c1801007387 */ /* 0x0001e20000100800 */
[----:B------:R-:W-:-:S03]  /*17fa0*/  LEA.HI.X.SX32 R22, R22, R14, 0x1, P3 ;  /* 0x0000000e16167211 */ /* 0x000fc600018f0eff */
[----:B0-----:R-:W4:Y:S04]  /*17fb0*/  LDL.LU R24, [R1+0xad4] ;  /* 0x000ad40001187983 */ /* 0x001f280000300800 */
[----:B------:R2:W-:Y:S02]  /*17fc0*/  STL [R1+0x8f0], R23 ;  /* 0x0008f01701007387 */ /* 0x0005e40000100800 */
[----:B--2---:R-:W-:-:S05]  /*17fd0*/  LEA R23, P2, R13, R2, 0x1 ;  /* 0x000000020d177211 */ /* 0x004fca00078408ff */
[----:B------:R0:W-:Y:S01]  /*17fe0*/  STL [R1+0x924], R23 ;  /* 0x0009241701007387 */ /* 0x0001e20000100800 */
[----:B------:R-:W-:-:S03]  /*17ff0*/  LEA.HI.X.SX32 R21, R21, R14, 0x1, P4 ;  /* 0x0000000e15157211 */ /* 0x000fc600020f0eff */
[----:B0-----:R-:W2:Y:S04]  /*18000*/  LDL.LU R23, [R1+0xad0] ;  /* 0x000ad00001177983 */ /* 0x001ea80000300800 */
[----:B------:R0:W-:Y:S02]  /*18010*/  STL [R1+0x8f8], R22 ;  /* 0x0008f81601007387 */ /* 0x0001e40000100800 */
[----:B0-----:R-:W-:-:S05]  /*18020*/  LEA R22, P3, R12, R2, 0x1 ;  /* 0x000000020c167211 */ /* 0x001fca00078608ff */
[----:B------:R0:W-:Y:S01]  /*18030*/  STL [R1+0x92c], R22 ;  /* 0x00092c1601007387 */ /* 0x0001e20000100800 */
[----:B------:R-:W-:-:S03]  /*18040*/  LEA.HI.X.SX32 R20, R20, R14, 0x1, P5 ;  /* 0x0000000e14147211 */ /* 0x000fc600028f0eff */
[----:B0-----:R-:W2:Y:S04]  /*18050*/  LDL.LU R22, [R1+0xacc] ;  /* 0x000acc0001167983 */ /* 0x001ea80000300800 */
[----:B------:R3:W-:Y:S02]  /*18060*/  STL [R1+0x900], R21 ;  /* 0x0009001501007387 */ /* 0x0007e40000100800 */
[----:B---3--:R-:W-:-:S05]  /*18070*/  LEA R21, P4, R11, R2, 0x1 ;  /* 0x000000020b157211 */ /* 0x008fca00078808ff */
[----:B------:R0:W-:Y:S01]  /*18080*/  STL [R1+0x934], R21 ;  /* 0x0009341501007387 */ /* 0x0001e20000100800 */
[----:B------:R-:W-:-:S03]  /*18090*/  LEA.HI.X.SX32 R19, R19, R14, 0x1, P0 ;  /* 0x0000000e13137211 */ /* 0x000fc600000f0eff */
[----:B0-----:R-:W3:Y:S04]  /*180a0*/  LDL.LU R21, [R1+0xac8] ;  /* 0x000ac80001157983 */ /* 0x001ee80000300800 */
[----:B------:R0:W-:Y:S02]  /*180b0*/  STL [R1+0x908], R20 ;  /* 0x0009081401007387 */ /* 0x0001e40000100800 */
[----:B0-----:R-:W-:-:S05]  /*180c0*/  LEA R20, P5, R10, R2, 0x1 ;  /* 0x000000020a147211 */ /* 0x001fca00078a08ff */
[----:B------:R0:W-:Y:S01]  /*180d0*/  STL [R1+0x93c], R20 ;  /* 0x00093c1401007387 */ /* 0x0001e20000100800 */
[----:B------:R-:W-:-:S03]  /*180e0*/  LEA.HI.X.SX32 R18, R18, R14, 0x1, P1 ;  /* 0x0000000e12127211 */ /* 0x000fc600008f0eff */
[----:B0-----:R-:W2:Y:S04]  /*180f0*/  LDL.LU R20, [R1+0xac4] ;  /* 0x000ac40001147983 */ /* 0x001ea80000300800 */
[----:B------:R4:W-:Y:S02]  /*18100*/  STL [R1+0x910], R19 ;  /* 0x0009101301007387 */ /* 0x0009e40000100800 */
[----:B----4-:R-:W-:-:S05]  /*18110*/  LEA R19, P0, R17, R2, 0x1 ;  /* 0x0000000211137211 */ /* 0x010fca00078008ff */
[----:B------:R0:W-:Y:S01]  /*18120*/  STL [R1+0x944], R19 ;  /* 0x0009441301007387 */ /* 0x0001e20000100800 */
[----:B------:R-:W-:-:S03]  /*18130*/  LEA.HI.X.SX32 R13, R13, R14, 0x1, P2 ;  /* 0x0000000e0d0d7211 */ /* 0x000fc600010f0eff */
[----:B0-----:R-:W4:Y:S04]  /*18140*/  LDL.LU R19, [R1+0xac0] ;  /* 0x000ac00001137983 */ /* 0x001f280000300800 */
[----:B------:R0:W-:Y:S02]  /*18150*/  STL [R1+0x918], R18 ;  /* 0x0009181201007387 */ /* 0x0001e40000100800 */
[----:B0-----:R-:W-:-:S05]  /*18160*/  LEA R18, P1, R16, R2, 0x1 ;  /* 0x0000000210127211 */ /* 0x001fca00078208ff */
        /* <DEDUP_REMOVED lines=30> */
[----:B------:R0:W-:Y:S04]  /*18350*/  STL [R1+0x97c], R16 ;  /* 0x00097c1001007387 */ /* 0x0001e80000100800 */
[----:B0-----:R-:W2:Y:S04]  /*18360*/  LDL.LU R16, [R1+0xaa4] ;  /* 0x000aa40001107983 */ /* 0x001ea80000300800 */
[----:B------:R0:W-:Y:S02]  /*18370*/  STL [R1+0x950], R27 ;  /* 0x0009501b01007387 */ /* 0x0001e40000100800 */
[----:B0-----:R-:W-:-:S05]  /*18380*/  LEA R27, P2, R8, R2, 0x1 ;  /* 0x00000002081b7211 */ /* 0x001fca00078408ff */
[----:B------:R0:W-:Y:S04]  /*18390*/  STL [R1+0x984], R27 ;  /* 0x0009841b01007387 */ /* 0x0001e80000100800 */
[----:B0-----:R-:W2:Y:S01]  /*183a0*/  LDL.LU R27, [R1+0xaa0] ;  /* 0x000aa000011b7983 */ /* 0x001ea20000300800 */
[----:B------:R-:W-:-:S05]  /*183b0*/  LEA.HI.X.SX32 R0, R0, R14, 0x1, P3 ;  /* 0x0000000e00007211 */ /* 0x000fca00018f0eff */
[----:B------:R2:W-:Y:S02]  /*183c0*/  STL [R1+0x958], R0 ;  /* 0x0009580001007387 */ /* 0x0005e40000100800 */
[----:B--2---:R-:W-:-:S05]  /*183d0*/  LEA R0, P3, R27, R2, 0x1 ;  /* 0x000000021b007211 */ /* 0x004fca00078608ff */
        /* <DEDUP_REMOVED lines=28> */
[----:B------:R2:W-:Y:S01]  /*185a0*/  STL [R1+0x988], R27 ;  /* 0x0009881b01007387 */ /* 0x0005e20000100800 */
[-C--:B------:R-:W-:Y:S02]  /*185b0*/  LEA.HI.X.SX32 R0, R0, R14.reuse, 0x1, P4 ;  /* 0x0000000e00007211 */ /* 0x080fe400020f0eff */
[----:B------:R-:W-:Y:S01]  /*185c0*/  LEA.HI.X.SX32 R29, R29, R14, 0x1, P5 ;  /* 0x0000000e1d1d7211 */ /* 0x000fe200028f0eff */
[----:B------:R-:W-:Y:S02]  /*185d0*/  IMAD R9, R9, c[0x0][0x190], RZ ;  /* 0x0000640009097a24 */ /* 0x000fe400078e02ff */
[----:B------:R-:W-:Y:S02]  /*185e0*/  IMAD R28, R28, c[0x0][0x190], RZ ;  /* 0x000064001c1c7a24 */ /* 0x000fe400078e02ff */
[----:B------:R-:W-:Y:S02]  /*185f0*/  IMAD R3, R3, c[0x0][0x190], RZ ;  /* 0x0000640003037a24 */ /* 0x000fe400078e02ff */
[----:B------:R-:W-:-:S02]  /*18600*/  IMAD R4, R4, c[0x0][0x190], RZ ;  /* 0x0000640004047a24 */ /* 0x000fc400078e02ff */
[----:B------:R-:W-:Y:S01]  /*18610*/  IMAD R5, R5, c[0x0][0x190], RZ ;  /* 0x0000640005057a24 */ /* 0x000fe200078e02ff */
[----:B--2---:R-:W-:-:S05]  /*18620*/  LEA R27, P3, R8, R2, 0x1 ;  /* 0x00000002081b7211 */ /* 0x004fca00078608ff */
[----:B------:R0:W-:Y:S04]  /*18630*/  STL [R1+0x9bc], R27 ;  /* 0x0009bc1b01007387 */ /* 0x0001e80000100800 */
[----:B0-----:R-:W2:Y:S04]  /*18640*/  LDL.LU R27, [R1+0xa84] ;  /* 0x000a8400011b7983 */ /* 0x001ea80000300800 */
[----:B------:R0:W-:Y:S02]  /*18650*/  STL [R1+0x990], R0 ;  /* 0x0009900001007387 */ /* 0x0001e40000100800 */
[----:B0-----:R-:W-:-:S05]  /*18660*/  LEA R0, P4, R16, R2, 0x1 ;  /* 0x0000000210007211 */ /* 0x001fca00078808ff */
[----:B------:R0:W-:Y:S04]  /*18670*/  STL [R1+0x9c4], R0 ;  /* 0x0009c40001007387 */ /* 0x0001e80000100800 */
[----:B0-----:R0:W5:Y:S04]  /*18680*/  LDL.LU R0, [R1+0xa80] ;  /* 0x000a800001007983 */ /* 0x0011680000300800 */
[----:B------:R1:W-:Y:S02]  /*18690*/  STL [R1+0x998], R29 ;  /* 0x0009981d01007387 */ /* 0x0003e40000100800 */
[----:B-1----:R-:W-:-:S05]  /*186a0*/  LEA R29, P5, R17, R2, 0x1 ;  /* 0x00000002111d7211 */ /* 0x002fca00078a08ff */
[----:B------:R1:W-:Y:S02]  /*186b0*/  STL [R1+0x9cc], R29 ;  /* 0x0009cc1d01007387 */ /* 0x0003e40000100800 */
[----:B-1----:R-:W-:Y:S02]  /*186c0*/  LEA.HI.X.SX32 R29, R15, R14, 0x1, P0 ;  /* 0x0000000e0f1d7211 */ /* 0x002fe400000f0eff */
[----:B------:R-:W-:-:S03]  /*186d0*/  LEA R15, P0, R10, R2, 0x1 ;  /* 0x000000020a0f7211 */ /* 0x000fc600078008ff */
[----:B------:R1:W-:Y:S04]  /*186e0*/  STL [R1+0x9a0], R29 ;  /* 0x0009a01d01007387 */ /* 0x0003e80000100800 */
[----:B------:R0:W-:Y:S01]  /*186f0*/  STL [R1+0x9d4], R15 ;  /* 0x0009d40f01007387 */ /* 0x0001e20000100800 */
[----:B-1----:R-:W-:Y:S02]  /*18700*/  LEA.HI.X.SX32 R29, R6, R14, 0x1, P1 ;  /* 0x0000000e061d7211 */ /* 0x002fe400008f0eff */
[----:B------:R-:W-:Y:S02]  /*18710*/  LEA R6, P1, R11, R2, 0x1 ;  /* 0x000000020b067211 */ /* 0x000fe400078208ff */
[----:B0-----:R-:W-:Y:S02]  /*18720*/  LEA.HI.X.SX32 R15, R7, R14, 0x1, P2 ;  /* 0x0000000e070f7211 */ /* 0x001fe400010f0eff */
[----:B------:R-:W-:Y:S01]  /*18730*/  LEA R7, P2, R9, R2, 0x1 ;  /* 0x0000000209077211 */ /* 0x000fe200078408ff */
[----:B------:R-:W-:Y:S04]  /*18740*/  STL [R1+0x9a8], R29 ;  /* 0x0009a81d01007387 */ /* 0x000fe80000100800 */
[----:B------:R0:W-:Y:S04]  /*18750*/  STL [R1+0xa3c], R6 ;  /* 0x000a3c0601007387 */ /* 0x0001e80000100800 */
[----:B------:R-:W-:Y:S04]  /*18760*/  STL [R1+0x9b0], R15 ;  /* 0x0009b00f01007387 */ /* 0x000fe80000100800 */
[----:B------:R1:W-:Y:S01]  /*18770*/  STL [R1+0x9dc], R7 ;  /* 0x0009dc0701007387 */ /* 0x0003e20000100800 */
[----:B0-----:R-:W-:-:S02]  /*18780*/  LEA.HI.X.SX32 R6, R8, R14, 0x1, P3 ;  /* 0x0000000e08067211 */ /* 0x001fc400018f0eff */
[----:B------:R-:W-:-:S03]  /*18790*/  LEA R8, P3, R12, R2, 0x1 ;  /* 0x000000020c087211 */ /* 0x000fc600078608ff */
[----:B------:R0:W-:Y:S01]  /*187a0*/  STL [R1+0x9b8], R6 ;  /* 0x0009b80601007387 */ /* 0x0001e20000100800 */
[----:B-1----:R-:W-:-:S03]  /*187b0*/  LEA.HI.X.SX32 R7, R16, R14, 0x1, P4 ;  /* 0x0000000e10077211 */ /* 0x002fc600020f0eff */
[----:B------:R1:W-:Y:S04]  /*187c0*/  STL [R1+0x9e4], R8 ;  /* 0x0009e40801007387 */ /* 0x0003e80000100800 */
[----:B------:R3:W-:Y:S01]  /*187d0*/  STL [R1+0x9c0], R7 ;  /* 0x0009c00701007387 */ /* 0x0007e20000100800 */
[----:B0-----:R-:W-:Y:S02]  /*187e0*/  LEA R6, P4, R13, R2, 0x1 ;  /* 0x000000020d067211 */ /* 0x001fe400078808ff */
[----:B-1----:R-:W-:-:S03]  /*187f0*/  LEA.HI.X.SX32 R8, R17, R14, 0x1, P5 ;  /* 0x0000000e11087211 */ /* 0x002fc600028f0eff */
[----:B------:R0:W-:Y:S01]  /*18800*/  STL [R1+0x9ec], R6 ;  /* 0x0009ec0601007387 */ /* 0x0001e20000100800 */
[----:B---3--:R-:W-:-:S03]  /*18810*/  LEA R7, P5, R18, R2, 0x1 ;  /* 0x0000000212077211 */ /* 0x008fc600078a08ff */
[----:B------:R4:W-:Y:S04]  /*18820*/  STL [R1+0x9c8], R8 ;  /* 0x0009c80801007387 */ /* 0x0009e80000100800 */
[----:B------:R1:W-:Y:S01]  /*18830*/  STL [R1+0x9f4], R7 ;  /* 0x0009f40701007387 */ /* 0x0003e20000100800 */
[----:B0-----:R-:W-:Y:S02]  /*18840*/  LEA.HI.X.SX32 R6, R10, R14, 0x1, P0 ;  /* 0x0000000e0a067211 */ /* 0x001fe400000f0eff */
[----:B----4-:R-:W-:-:S03]  /*18850*/  LEA R8, P6, R19, R2, 0x1 ;  /* 0x0000000213087211 */ /* 0x010fc600078c08ff */
[----:B------:R0:W-:Y:S01]  /*18860*/  STL [R1+0x9d0], R6 ;  /* 0x0009d00601007387 */ /* 0x0001e20000100800 */
[----:B-1----:R-:W-:-:S03]  /*18870*/  LEA R7, P0, R20, R2, 0x1 ;  /* 0x0000000214077211 */ /* 0x002fc600078008ff */
[----:B------:R1:W-:Y:S04]  /*18880*/  STL [R1+0x9fc], R8 ;  /* 0x0009fc0801007387 */ /* 0x0003e80000100800 */
[----:B------:R3:W-:Y:S01]  /*18890*/  STL [R1+0xa04], R7 ;  /* 0x000a040701007387 */ /* 0x0007e20000100800 */
[----:B0-----:R-:W-:Y:S02]  /*188a0*/  LEA.HI.X.SX32 R6, R11, R14, 0x1, P1 ;  /* 0x0000000e0b067211 */ /* 0x001fe400008f0eff */
[----:B-1----:R-:W-:-:S03]  /*188b0*/  LEA R8, P1, R21, R2, 0x1 ;  /* 0x0000000215087211 */ /* 0x002fc600078208ff */
[----:B------:R0:W-:Y:S01]  /*188c0*/  STL [R1+0xa38], R6 ;  /* 0x000a380601007387 */ /* 0x0001e20000100800 */
[----:B---3--:R-:W-:-:S03]  /*188d0*/  LEA.HI.X.SX32 R7, R9, R14, 0x1, P2 ;  /* 0x0000000e09077211 */ /* 0x008fc600010f0eff */
        /* <DEDUP_REMOVED lines=28> */
[----:B------:R-:W-:Y:S01]  /*18aa0*/  STL [R1+0xa30], R6 ;  /* 0x000a300601007387 */ /* 0x000fe20000100800 */
[----:B---3--:R-:W-:-:S03]  /*18ab0*/  LEA R7, P2, R4, R2, 0x1 ;  /* 0x0000000204077211 */ /* 0x008fc600078408ff */
[----:B------:R-:W-:Y:S04]  /*18ac0*/  STL [R1+0xa10], R8 ;  /* 0x000a100801007387 */ /* 0x000fe80000100800 */
[----:B------:R0:W-:Y:S04]  /*18ad0*/  STL [R1+0xa34], R7 ;  /* 0x000a340701007387 */ /* 0x0001e80000100800 */
[----:B0-----:R-:W0:Y:S01]  /*18ae0*/  S2R R7, SR_TID.X ;  /* 0x0000000000077919 */ /* 0x001e220000002100 */
[----:B------:R-:W-:Y:S02]  /*18af0*/  LEA.HI.X.SX32 R6, R23, R14, 0x1, P3 ;  /* 0x0000000e17067211 */ /* 0x000fe400018f0eff */
[----:B------:R-:W-:-:S02]  /*18b00*/  LEA R2, P3, R5, R2, 0x1 ;  /* 0x0000000205027211 */ /* 0x000fc400078608ff */
[-C--:B------:R-:W-:Y:S01]  /*18b10*/  LEA.HI.X.SX32 R8, R24, R14.reuse, 0x1, P4 ;  /* 0x0000000e18087211 */ /* 0x080fe200020f0eff */
[----:B------:R1:W-:Y:S04]  /*18b20*/  STL [R1+0xa18], R6 ;  /* 0x000a180601007387 */ /* 0x0003e80000100800 */
[----:B------:R3:W-:Y:S04]  /*18b30*/  STL [R1+0x25c], R2 ;  /* 0x00025c0201007387 */ /* 0x0007e80000100800 */
[----:B------:R4:W-:Y:S01]  /*18b40*/  STL [R1+0x244], R8 ;  /* 0x0002440801007387 */ /* 0x0009e20000100800 */
[----:B-1----:R-:W-:-:S02]  /*18b50*/  LEA.HI.X.SX32 R6, R25, R14, 0x1, P5 ;  /* 0x0000000e19067211 */ /* 0x002fc400028f0eff */
[----:B---3--:R-:W-:-:S03]  /*18b60*/  LEA.HI.X.SX32 R2, R26, R14, 0x1, P6 ;  /* 0x0000000e1a027211 */ /* 0x008fc600030f0eff */
[----:B------:R-:W-:Y:S01]  /*18b70*/  STL [R1+0x248], R6 ;  /* 0x0002480601007387 */ /* 0x000fe20000100800 */
[----:B----4-:R-:W-:Y:S02]  /*18b80*/  LEA.HI.X.SX32 R8, R28, R14, 0x1, P0 ;  /* 0x0000000e1c087211 */ /* 0x010fe400000f0eff */
[----:B0-----:R-:W-:Y:S01]  /*18b90*/  SHF.R.U32.HI R15, RZ, 0x4, R7 ;  /* 0x00000004ff0f7819 */ /* 0x001fe20000011607 */
[----:B------:R0:W-:Y:S03]  /*18ba0*/  STL [R1+0x24c], R2 ;  /* 0x00024c0201007387 */ /* 0x0001e60000100800 */
[----:B------:R-:W-:Y:S01]  /*18bb0*/  SGXT.U32 R15, R15, 0x4 ;  /* 0x000000040f0f781a */ /* 0x000fe20000000000 */
[----:B------:R1:W-:Y:S03]  /*18bc0*/  STL [R1+0x250], R8 ;  /* 0x0002500801007387 */ /* 0x0003e60000100800 */
[----:B------:R-:W-:-:S02]  /*18bd0*/  LOP3.LUT R29, R15, 0x60, RZ, 0xfc, !PT ;  /* 0x000000600f1d7812 */ /* 0x000fc400078efcff */
[-C--:B0-----:R-:W-:Y:S02]  /*18be0*/  LEA.HI.X.SX32 R2, R3, R14.reuse, 0x1, P1 ;  /* 0x0000000e03027211 */ /* 0x081fe400008f0eff */
[----:B------:R-:W-:Y:S02]  /*18bf0*/  LEA.HI.X.SX32 R3, R4, R14, 0x1, P2 ;  /* 0x0000000e04037211 */ /* 0x000fe400010f0eff */
[C---:B-1----:R-:W-:Y:S02]  /*18c00*/  LEA.HI R8, R7.reuse, 0x70, RZ, 0x1c ;  /* 0x0000007007087811 */ /* 0x042fe400078fe0ff */
[----:B------:R-:W-:Y:S01]  /*18c10*/  LEA.HI R7, R7, 0x30, RZ, 0x1c ;  /* 0x0000003007077811 */ /* 0x000fe200078fe0ff */
[----:B------:R0:W-:Y:S01]  /*18c20*/  STL [R1+0x254], R2 ;  /* 0x0002540201007387 */ /* 0x0001e20000100800 */
[----:B------:R-:W-:-:S03]  /*18c30*/  IMAD.MOV R6, RZ, RZ, -c[0x0][0x188] ;  /* 0x80006200ff067624 */ /* 0x000fc600078e02ff */
[----:B------:R-:W-:Y:S01]  /*18c40*/  IMAD R9, R7, c[0x0][0x188], RZ ;  /* 0x0000620007097a24 */ /* 0x000fe200078e02ff */
[----:B------:R2:W-:Y:S01]  /*18c50*/  STL [R1+0x258], R3 ;  /* 0x0002580301007387 */ /* 0x0005e20000100800 */
[C---:B------:R-:W-:Y:S01]  /*18c60*/  IMAD R7, R15.reuse, c[0x0][0x188], RZ ;  /* 0x000062000f077a24 */ /* 0x040fe200078e02ff */
[----:B------:R-:W-:Y:S01]  /*18c70*/  LOP3.LUT R15, R15, 0x60, RZ, 0xfc, !PT ;  /* 0x000000600f0f7812 */ /* 0x000fe200078efcff */
[----:B------:R-:W-:Y:S01]  /*18c80*/  IMAD R29, R29, c[0x0][0x188], RZ ;  /* 0x000062001d1d7a24 */ /* 0x000fe200078e02ff */
[----:B0-----:R-:W-:Y:S01]  /*18c90*/  LEA.HI.X.SX32 R2, R5, R14, 0x1, P3 ;  /* 0x0000000e05027211 */ /* 0x001fe200018f0eff */
[----:B------:R-:W-:Y:S02]  /*18ca0*/  IMAD R8, R8, c[0x0][0x188], RZ ;  /* 0x0000620008087a24 */ /* 0x000fe400078e02ff */
[----:B------:R-:W-:Y:S02]  /*18cb0*/  IMAD R29, R6, 0x10, R29 ;  /* 0x00000010061d7824 */ /* 0x000fe400078e021d */
[----:B------:R0:W-:Y:S01]  /*18cc0*/  STL [R1+0x200], R2 ;  /* 0x0002000201007387 */ /* 0x0001e20000100800 */
[----:B--2---:R-:W-:-:S02]  /*18cd0*/  IMAD R3, R27, c[0x0][0x184], RZ ;  /* 0x000061001b037a24 */ /* 0x004fc400078e02ff */
[----:B------:R-:W-:-:S03]  /*18ce0*/  IMAD R15, R15, c[0x0][0x188], RZ ;  /* 0x000062000f0f7a24 */ /* 0x000fc600078e02ff */
[----:B0-----:R-:W-:Y:S01]  /*18cf0*/  LEA R2, P0, R3, c[0x0][0x160], 0x1 ;  /* 0x0000580003027a11 */ /* 0x001fe200078008ff */
[----:B------:R-:W-:-:S03]  /*18d00*/  IMAD R4, R6, 0x10, R29 ;  /* 0x0000001006047824 */ /* 0x000fc600078e021d */
[-C--:B------:R-:W-:Y:S02]  /*18d10*/  LEA R11, P4, R8, R2.reuse, 0x1 ;  /* 0x00000002080b7211 */ /* 0x080fe400078808ff */
[-C--:B------:R-:W-:Y:S01]  /*18d20*/  LEA R12, P5, R15, R2.reuse, 0x1 ;  /* 0x000000020f0c7211 */ /* 0x080fe200078a08ff */
[C---:B------:R-:W-:Y:S01]  /*18d30*/  IMAD R5, R6.reuse, 0x20, R4 ;  /* 0x0000002006057824 */ /* 0x040fe200078e0204 */
[-C--:B------:R-:W-:Y:S01]  /*18d40*/  LEA R10, P3, R29, R2.reuse, 0x1 ;  /* 0x000000021d0a7211 */ /* 0x080fe200078608ff */
[----:B------:R0:W-:Y:S01]  /*18d50*/  STL [R1+0x208], R11 ;  /* 0x0002080b01007387 */ /* 0x0001e20000100800 */
[----:B------:R-:W-:Y:S01]  /*18d60*/  LEA.HI.X.SX32 R3, R3, c[0x0][0x164], 0x1, P0 ;  /* 0x0000590003037a11 */ /* 0x000fe200000f0eff */
[----:B------:R-:W-:Y:S02]  /*18d70*/  IMAD R6, R6, 0x10, R5 ;  /* 0x0000001006067824 */ /* 0x000fe400078e0205 */
[----:B------:R1:W-:Y:S04]  /*18d80*/  STL [R1+0x210], R12 ;  /* 0x0002100c01007387 */ /* 0x0003e80000100800 */
[----:B------:R2:W-:Y:S01]  /*18d90*/  STL [R1+0x218], R10 ;  /* 0x0002180a01007387 */ /* 0x0005e20000100800 */
[----:B0-----:R-:W-:-:S02]  /*18da0*/  LEA R11, P2, R4, R2, 0x1 ;  /* 0x00000002040b7211 */ /* 0x001fc400078408ff */
[----:B-1----:R-:W-:-:S03]  /*18db0*/  LEA R12, P1, R9, R2, 0x1 ;  /* 0x00000002090c7211 */ /* 0x002fc600078208ff */
[----:B------:R0:W-:Y:S01]  /*18dc0*/  STL [R1+0x220], R11 ;  /* 0x0002200b01007387 */ /* 0x0001e20000100800 */
[----:B--2---:R-:W-:-:S03]  /*18dd0*/  LEA R10, P0, R5, R2, 0x1 ;  /* 0x00000002050a7211 */ /* 0x004fc600078008ff */
[----:B------:R-:W-:Y:S04]  /*18de0*/  STL [R1+0x228], R12 ;  /* 0x0002280c01007387 */ /* 0x000fe80000100800 */
[----:B------:R1:W-:Y:S01]  /*18df0*/  STL [R1+0x230], R10 ;  /* 0x0002300a01007387 */ /* 0x0003e20000100800 */
[----:B0-----:R-:W-:Y:S02]  /*18e00*/  LEA.HI.X.SX32 R11, R8, R3, 0x1, P4 ;  /* 0x00000003080b7211 */ /* 0x001fe400020f0eff */
[----:B------:R-:W-:-:S03]  /*18e10*/  LEA R8, P4, R6, R2, 0x1 ;  /* 0x0000000206087211 */ /* 0x000fc600078808ff */
[----:B------:R-:W-:Y:S01]  /*18e20*/  STL [R1+0x204], R11 ;  /* 0x0002040b01007387 */ /* 0x000fe20000100800 */
[-C--:B-1----:R-:W-:Y:S02]  /*18e30*/  LEA.HI.X.SX32 R10, R15, R3.reuse, 0x1, P5 ;  /* 0x000000030f0a7211 */ /* 0x082fe400028f0eff */
[----:B------:R-:W-:Y:S01]  /*18e40*/  LEA R2, P5, R7, R2, 0x1 ;  /* 0x0000000207027211 */ /* 0x000fe200078a08ff */
[----:B------:R0:W-:Y:S01]  /*18e50*/  STL [R1+0x238], R8 ;  /* 0x0002380801007387 */ /* 0x0001e20000100800 */
[----:B------:R-:W-:-:S03]  /*18e60*/  LEA.HI.X.SX32 R4, R4, R3, 0x1, P2 ;  /* 0x0000000304047211 */ /* 0x000fc600010f0eff */
[----:B------:R-:W-:Y:S04]  /*18e70*/  STL [R1+0x20c], R10 ;  /* 0x00020c0a01007387 */ /* 0x000fe80000100800 */
[----:B------:R1:W-:Y:S01]  /*18e80*/  STL [R1+0x240], R2 ;  /* 0x0002400201007387 */ /* 0x0003e20000100800 */
[-C--:B0-----:R-:W-:Y:S02]  /*18e90*/  LEA.HI.X.SX32 R8, R29, R3.reuse, 0x1, P3 ;  /* 0x000000031d087211 */ /* 0x081fe400018f0eff */
[----:B------:R-:W-:-:S03]  /*18ea0*/  LEA.HI.X.SX32 R5, R5, R3, 0x1, P0 ;  /* 0x0000000305057211 */ /* 0x000fc600000f0eff */
[----:B------:R-:W-:Y:S01]  /*18eb0*/  STL [R1+0x214], R8 ;  /* 0x0002140801007387 */ /* 0x000fe20000100800 */
[----:B-1----:R-:W-:-:S03]  /*18ec0*/  LEA.HI.X.SX32 R2, R9, R3, 0x1, P1 ;  /* 0x0000000309027211 */ /* 0x002fc600008f0eff */
[----:B------:R0:W-:Y:S04]  /*18ed0*/  STL [R1+0x21c], R4 ;  /* 0x00021c0401007387 */ /* 0x0001e80000100800 */
[----:B------:R1:W-:Y:S01]  /*18ee0*/  STL [R1+0x224], R2 ;  /* 0x0002240201007387 */ /* 0x0003e20000100800 */
[----:B0-----:R-:W-:-:S03]  /*18ef0*/  LEA.HI.X.SX32 R4, R6, R3, 0x1, P4 ;  /* 0x0000000306047211 */ /* 0x001fc600020f0eff */
[----:B------:R0:W-:Y:S01]  /*18f00*/  STL [R1+0x22c], R5 ;  /* 0x00022c0501007387 */ /* 0x0001e20000100800 */
[----:B-1----:R-:W-:-:S03]  /*18f10*/  LEA.HI.X.SX32 R2, R7, R3, 0x1, P5 ;  /* 0x0000000307027211 */ /* 0x002fc600028f0eff */
[----:B------:R0:W-:Y:S04]  /*18f20*/  STL [R1+0x234], R4 ;  /* 0x0002340401007387 */ /* 0x0001e80000100800 */
[----:B------:R0:W-:Y:S04]  /*18f30*/  STL [R1+0x23c], R2 ;  /* 0x00023c0201007387 */ /* 0x0001e80000100800 */
[----:B------:R0:W-:Y:S01]  /*18f40*/  STL [R1+0x1f0], RZ ;  /* 0x0001f0ff01007387 */ /* 0x0001e20000100800 */
[----:B------:R-:W-:Y:S02]  /*18f50*/  USHF.L.U32 UR4, UR7, 0x7, URZ ;  /* 0x0000000707047899 */ /* 0x000fe4000800063f */
[----:B------:R-:W-:-:S02]  /*18f60*/  USHF.L.U32 UR5, UR6, 0x7, URZ ;  /* 0x0000000706057899 */ /* 0x000fc4000800063f */
[----:B------:R-:W-:Y:S02]  /*18f70*/  USHF.R.S32.HI UR7, URZ, 0x1f, UR4 ;  /* 0x0000001f3f077899 */ /* 0x000fe40008011404 */
[----:B------:R-:W-:Y:S02]  /*18f80*/  USHF.R.S32.HI UR6, URZ, 0x1f, UR5 ;  /* 0x0000001f3f067899 */ /* 0x000fe40008011405 */
[----:B------:R-:W-:Y:S02]  /*18f90*/  USHF.L.U32 UR12, UR5, 0x1, URZ ;  /* 0x00000001050c7899 */ /* 0x000fe4000800063f */
[----:B------:R-:W-:Y:S02]  /*18fa0*/  USHF.L.U32 UR9, UR4, 0x1, URZ ;  /* 0x0000000104097899 */ /* 0x000fe4000800063f */
[----:B0-----:R-:W2:Y:S01]  /*18fb0*/  LDL R29, [R1+0xa48] ;  /* 0x000a4800011d7983 */ /* 0x001ea20000100800 */
[----:B------:R-:W-:Y:S02]  /*18fc0*/  USHF.L.U64.HI UR7, UR4, 0x1, UR7 ;  /* 0x0000000104077899 */ /* 0x000fe40008010207 */
[----:B------:R-:W-:Y:S01]  /*18fd0*/  USHF.L.U64.HI UR6, UR5, 0x1, UR6 ;  /* 0x0000000105067899 */ /* 0x000fe20008010206 */
[----:B--2---:R-:W-:-:S05]  /*18fe0*/  SHF.R.S32.HI R2, RZ, 0x7, R29 ;  /* 0x00000007ff027819 */ /* 0x004fca000001141d */
[----:B------:R0:W-:Y:S04]  /*18ff0*/  STL [R1+0xa50], R2 ;  /* 0x000a500201007387 */ /* 0x0001e80000100800 */
[----:B------:R1:W-:Y:S04]  /*19000*/  STL [R1+0x1f4], RZ ;  /* 0x0001f4ff01007387 */ /* 0x0003e80000100800 */
[----:B------:R1:W-:Y:S04]  /*19010*/  STL [R1+0x1f8], RZ ;  /* 0x0001f8ff01007387 */ /* 0x0003e80000100800 */
[----:B------:R1:W-:Y:S04]  /*19020*/  STL [R1+0x1fc], RZ ;  /* 0x0001fcff01007387 */ /* 0x0003e80000100800 */
[----:B------:R-:W2:Y:S01]  /*19030*/  LDL R29, [R1+0x150] ;  /* 0x00015000011d7983 */ /* 0x000ea20000100800 */
[C---:B0----5:R-:W-:Y:S01]  /*19040*/  LOP3.LUT R2, R0.reuse, 0x20, RZ, 0x3c, !PT ;  /* 0x0000002000027812 */ /* 0x061fe200078e3cff */
[----:B------:R-:W-:Y:S01]  /*19050*/  UMOV UR4, URZ ;  /* 0x0000003f00047c82 */ /* 0x000fe20008000000 */
[C---:B------:R-:W-:Y:S01]  /*19060*/  LOP3.LUT R4, R0.reuse, 0x40, RZ, 0x3c, !PT ;  /* 0x0000004000047812 */ /* 0x040fe200078e3cff */
[----:B------:R1:W-:Y:S01]  /*19070*/  STL [R1+0x1e0], RZ ;  /* 0x0001e0ff01007387 */ /* 0x0003e20000100800 */
[----:B------:R-:W-:-:S03]  /*19080*/  LOP3.LUT R3, R0, 0x60, RZ, 0x3c, !PT ;  /* 0x0000006000037812 */ /* 0x000fc600078e3cff */
[----:B------:R1:W-:Y:S04]  /*19090*/  STL [R1+0x1e4], RZ ;  /* 0x0001e4ff01007387 */ /* 0x0003e80000100800 */
        /* <DEDUP_REMOVED lines=25> */
[----:B------:R1:W-:Y:S02]  /*19230*/  STL [R1+0x18c], RZ ;  /* 0x00018cff01007387 */ /* 0x0003e40000100800 */
[----:B-12---:R-:W-:-:S02]  /*19240*/  LOP3.LUT R2, R29, 0x40, RZ, 0x3c, !PT ;  /* 0x000000401d027812 */ /* 0x006fc400078e3cff */
.L_x_3:
[----:B------:R-:W-:Y:S04]  /*19250*/  STL [R1+0x12c4], R20 ;  /* 0x0012c41401007387 */ /* 0x000fe80000100800 */
[----:B------:R-:W-:Y:S04]  /*19260*/  STL [R1+0x12c0], R21 ;  /* 0x0012c01501007387 */ /* 0x000fe80000100800 */
[----:B------:R-:W-:Y:S04]  /*19270*/  STL [R1+0x12bc], R22 ;  /* 0x0012bc1601007387 */ /* 0x000fe80000100800 */
[----:B0-----:R-:W2:Y:S04]  /*19280*/  LDL R5, [R1+0x23c] ;  /* 0x00023c0001057983 */ /* 0x001ea80000100800 */
[----:B-----5:R-:W2:Y:S04]  /*19290*/  LDL R4, [R1+0x240] ;  /* 0x0002400001047983 */ /* 0x020ea80000100800 */
[----:B------:R0:W-:Y:S04]  /*192a0*/  STL [R1+0x12b8], R23 ;  /* 0x0012b81701007387 */ /* 0x0001e80000100800 */
[----:B------:R-:W-:Y:S04]  /*192b0*/  STL [R1+0x12b4], R24 ;  /* 0x0012b41801007387 */ /* 0x000fe80000100800 */
[----:B------:R-:W-:Y:S04]  /*192c0*/  STL [R1+0x12b0], R25 ;  /* 0x0012b01901007387 */ /* 0x000fe80000100800 */
[----:B------:R1:W-:Y:S04]  /*192d0*/  STL [R1+0x12ac], R2 ;  /* 0x0012ac0201007387 */ /* 0x0003e80000100800 */
[----:B0-----:R-:W1:Y:S04]  /*192e0*/  S2R R23, SR_TID.X ;  /* 0x0000000000177919 */ /* 0x001e680000002100 */
[----:B------:R-:W-:Y:S04]  /*192f0*/  STL [R1+0x125c], R15 ;  /* 0x00125c0f01007387 */ /* 0x000fe80000100800 */
[----:B------:R-:W-:Y:S04]  /*19300*/  STL [R1+0x1264], R15 ;  /* 0x0012640f01007387 */ /* 0x000fe80000100800 */
[----:B------:R-:W-:Y:S04]  /*19310*/  STL [R1+0x126c], R15 ;  /* 0x00126c0f01007387 */ /* 0x000fe80000100800 */
[----:B------:R-:W-:Y:S04]  /*19320*/  STL [R1+0x1274], R15 ;  /* 0x0012740f01007387 */ /* 0x000fe80000100800 */
[----:B------:R-:W-:Y:S04]  /*19330*/  STL [R1+0x127c], R15 ;  /* 0x00127c0f01007387 */ /* 0x000fe80000100800 */
[----:B------:R-:W0:Y:S01]  /*19340*/  S2R R20, SR_TID.X ;  /* 0x0000000000147919 */ /* 0x000e220000002100 */
[----:B-1----:R-:W-:-:S03]  /*19350*/  SHF.R.U32.HI R2, RZ, 0x4, R23 ;  /* 0x00000004ff027819 */ /* 0x002fc60000011617 */
[----:B------:R-:W-:Y:S04]  /*19360*/  STL [R1+0x1284], R15 ;  /* 0x0012840f01007387 */ /* 0x000fe80000100800 */
        /* <DEDUP_REMOVED lines=9> */
[----:B------:R-:W1:Y:S04]  /*19400*/  S2R R22, SR_TID.X ;  /* 0x0000000000167919 */ /* 0x000e680000002100 */
[----:B------:R-:W-:Y:S04]  /*19410*/  STL [R1+0x1280], R14 ;  /* 0x0012800e01007387 */ /* 0x000fe80000100800 */
[----:B------:R-:W-:Y:S04]  /*19420*/  STL [R1+0x1288], R14 ;  /* 0x0012880e01007387 */ /* 0x000fe80000100800 */
[----:B------:R-:W-:Y:S04]  /*19430*/  STL [R1+0x1290], R14 ;  /* 0x0012900e01007387 */ /* 0x000fe80000100800 */
[----:B------:R-:W-:Y:S04]  /*19440*/  STL [R1+0x1298], R14 ;  /* 0x0012980e01007387 */ /* 0x000fe80000100800 */
[----:B------:R-:W-:Y:S01]  /*19450*/  STL [R1+0x12a0], R14 ;  /* 0x0012a00e01007387 */ /* 0x000fe20000100800 */
[----:B------:R-:W-:-:S03]  /*19460*/  UMOV UR5, 0xffffff80 ;  /* 0xffffff8000057882 */ /* 0x000fc60000000000 */
[----:B------:R3:W-:Y:S01]  /*19470*/  STL [R1+0x12a8], R14 ;  /* 0x0012a80e01007387 */ /* 0x0007e20000100800 */
[----:B------:R-:W-:-:S03]  /*19480*/  ULDC UR8, c[0x0][0x180] ;  /* 0x0000600000087ab9 */ /* 0x000fc60000000800 */
[----:B------:R-:W-:Y:S01]  /*19490*/  STL [R1+0x1254], R9 ;  /* 0x0012540901007387 */ /* 0x000fe20000100800 */
[----:B------:R-:W-:-:S03]  /*194a0*/  UIMAD UR5, UR4, UR5, UR8 ;  /* 0x00000005040572a4 */ /* 0x000fc6000f8e0208 */
[----:B------:R-:W-:Y:S04]  /*194b0*/  STL [R1+0x1250], R11 ;  /* 0x0012500b01007387 */ /* 0x000fe80000100800 */
[----:B------:R-:W-:Y:S01]  /*194c0*/  STL [R1+0x124c], R6 ;  /* 0x00124c0601007387 */ /* 0x000fe20000100800 */
[----:B------:R-:W-:-:S03]  /*194d0*/  SGXT.U32 R2, R2, 0x4 ;  /* 0x000000040202781a */ /* 0x000fc60000000000 */
[----:B------:R-:W-:Y:S01]  /*194e0*/  STL [R1+0x1248], R8 ;  /* 0x0012480801007387 */ /* 0x000fe20000100800 */
[----:B0-----:R-:W-:-:S03]  /*194f0*/  SHF.R.U32.HI R21, RZ, 0x4, R20 ;  /* 0x00000004ff157819 */ /* 0x001fc60000011614 */
[----:B------:R-:W-:Y:S04]  /*19500*/  STL [R1+0x1244], R10 ;  /* 0x0012440a01007387 */ /* 0x000fe80000100800 */
[----:B------:R-:W-:Y:S04]  /*19510*/  STL [R1+0x1240], R7 ;  /* 0x0012400701007387 */ /* 0x000fe80000100800 */
[----:B------:R-:W-:Y:S01]  /*19520*/  STL [R1+0x123c], R29 ;  /* 0x00123c1d01007387 */ /* 0x000fe20000100800 */
[----:B------:R-:W-:-:S03]  /*19530*/  ISETP.GE.AND P1, PT, R2, UR5, PT ;  /* 0x0000000502007c0c */ /* 0x000fc6000bf26270 */
[----:B------:R-:W-:Y:S01]  /*19540*/  STL [R1+0x1238], R28 ;  /* 0x0012381c01007387 */ /* 0x000fe20000100800 */
[----:B------:R-:W-:-:S03]  /*19550*/  SGXT.U32 R21, R21, 0x4 ;  /* 0x000000041515781a */ /* 0x000fc60000000000 */
[----:B------:R-:W-:Y:S04]  /*19560*/  STL [R1+0x1234], R27 ;  /* 0x0012341b01007387 */ /* 0x000fe80000100800 */
[----:B------:R-:W-:Y:S04]  /*19570*/  STL [R1+0x1230], R26 ;  /* 0x0012301a01007387 */ /* 0x000fe80000100800 */
[----:B------:R-:W-:Y:S04]  /*19580*/  STL [R1+0x122c], R12 ;  /* 0x00122c0c01007387 */ /* 0x000fe80000100800 */
[----:B------:R-:W-:Y:S01]  /*19590*/  STL [R1+0x1228], R13 ;  /* 0x0012280d01007387 */ /* 0x000fe20000100800 */
[----:B------:R-:W-:-:S03]  /*195a0*/  LOP3.LUT R20, R21, 0x10, RZ, 0xfc, !PT ;  /* 0x0000001015147812 */ /* 0x000fc600078efcff */
[----:B------:R-:W-:Y:S01]  /*195b0*/  STL [R1+0x1224], R17 ;  /* 0x0012241101007387 */ /* 0x000fe20000100800 */
[----:B------:R-:W-:-:S03]  /*195c0*/  LOP3.LUT R21, R21, 0x20, RZ, 0xfc, !PT ;  /* 0x0000002015157812 */ /* 0x000fc600078efcff */
[----:B------:R-:W-:Y:S01]  /*195d0*/  STL [R1+0x1204], R0 ;  /* 0x0012040001007387 */ /* 0x000fe20000100800 */
[----:B-1----:R-:W-:-:S03]  /*195e0*/  LEA.HI R22, R22, 0x30, RZ, 0x1c ;  /* 0x0000003016167811 */ /* 0x002fc600078fe0ff */
[----:B------:R-:W-:Y:S01]  /*195f0*/  STL [R1+0x1208], R0 ;  /* 0x0012080001007387 */ /* 0x000fe20000100800 */
[----:B------:R-:W-:-:S03]  /*19600*/  PRMT R16, RZ, 0x7610, R16 ;  /* 0x00007610ff107816 */ /* 0x000fc60000000010 */
[----:B------:R-:W-:Y:S04]  /*19610*/  STL [R1+0x120c], R0 ;  /* 0x00120c0001007387 */ /* 0x000fe80000100800 */
[----:B------:R-:W-:Y:S01]  /*19620*/  STL [R1+0x1210], R0 ;  /* 0x0012100001007387 */ /* 0x000fe20000100800 */
[----:B------:R-:W-:-:S03]  /*19630*/  ISETP.GE.AND P2, PT, R20, UR5, PT ;  /* 0x0000000514007c0c */ /* 0x000fc6000bf46270 */
[----:B------:R-:W-:Y:S01]  /*19640*/  STL [R1+0x1214], R0 ;  /* 0x0012140001007387 */ /* 0x000fe20000100800 */
[----:B------:R-:W-:-:S03]  /*19650*/  ISETP.GE.AND P3, PT, R21, UR5, PT ;  /* 0x0000000515007c0c */ /* 0x000fc6000bf66270 */
[----:B------:R-:W-:Y:S01]  /*19660*/  STL [R1+0x1218], R0 ;  /* 0x0012180001007387 */ /* 0x000fe20000100800 */
[----:B------:R-:W-:-:S03]  /*19670*/  ISETP.GE.AND P0, PT, R22, UR5, PT ;  /* 0x0000000516007c0c */ /* 0x000fc6000bf06270 */
[----:B------:R-:W-:Y:S04]  /*19680*/  STL [R1+0x1220], R0 ;  /* 0x0012200001007387 */ /* 0x000fe80000100800 */
[----:B------:R-:W4:Y:S04]  /*19690*/  LDL R25, [R1+0x22c] ;  /* 0x00022c0001197983 */ /* 0x000f280000100800 */
[----:B------:R-:W3:Y:S04]  /*196a0*/  LDL R24, [R1+0x230] ;  /* 0x0002300001187983 */ /* 0x000ee80000100800 */
[----:B------:R-:W3:Y:S04]  /*196b0*/  LDL.LU R20, [R1+0x12c4] ;  /* 0x0012c40001147983 */ /* 0x000ee80000300800 */
[----:B------:R-:W3:Y:S01]  /*196c0*/  LDL.LU R21, [R1+0x12c0] ;  /* 0x0012c00001157983 */ /* 0x000ee20000300800 */
[----:B------:R-:W-:-:S03]  /*196d0*/  PRMT R3, RZ, 0x7610, R3 ;  /* 0x00007610ff037816 */ /* 0x000fc60000000003 */
[----:B------:R-:W3:Y:S01]  /*196e0*/  LDL.LU R22, [R1+0x12bc] ;  /* 0x0012bc0001167983 */ /* 0x000ee20000300800 */
[----:B------:R-:W-:-:S04]  /*196f0*/  SHF.R.U32.HI R23, RZ, 0x4, R23 ;  /* 0x00000004ff177819 */ /* 0x000fc80000011617 */
[----:B------:R-:W-:Y:S01]  /*19700*/  SGXT.U32 R23, R23, 0x4 ;  /* 0x000000041717781a */ /* 0x000fe20000000000 */
[----:B--2---:R0:W2:Y:S04]  /*19710*/  @!P1 LDG.E.U16 R16, [R4.64] ;  /* 0x0000000a04109981 */ /* 0x0040a8000c1e1500 */
[----:B0-----:R-:W3:Y:S01]  /*19720*/  LDL R4, [R1+0x234] ;  /* 0x0002340001047983 */ /* 0x001ee20000100800 */
[----:B------:R-:W-:-:S03]  /*19730*/  LOP3.LUT R23, R23, 0x40, RZ, 0xfc, !PT ;  /* 0x0000004017177812 */ /* 0x000fc600078efcff */
[----:B------:R-:W3:Y:S01]  /*19740*/  LDL R5, [R1+0x238] ;  /* 0x0002380001057983 */ /* 0x000ee20000100800 */
[----:B------:R-:W-:Y:S02]  /*19750*/  PRMT R18, RZ, 0x7610, R18 ;  /* 0x00007610ff127816 */ /* 0x000fe40000000012 */
[----:B------:R-:W-:Y:S01]  /*19760*/  ISETP.GE.AND P1, PT, R23, UR5, PT ;  /* 0x0000000517007c0c */ /* 0x000fe2000bf26270 */
[----:B--2---:R-:W-:Y:S04]  /*19770*/  STL [R1+0x121c], R16 ;  /* 0x00121c1001007387 */ /* 0x004fe80000100800 */
[----:B------:R-:W2:Y:S01]  /*19780*/  LDL.LU R23, [R1+0x12b8] ;  /* 0x0012b80001177983 */ /* 0x000ea20000300800 */
[----:B---3--:R-:W-:-:S04]  /*19790*/  @!P2 LOP3.LUT R5, R5, R4, RZ, 0x3c, !PT ;  /* 0x000000040505a212 */ /* 0x008fc800078e3cff */
[----:B------:R-:W-:-:S04]  /*197a0*/  @!P2 LOP3.LUT R4, R5, R4, RZ, 0x3c, !PT ;  /* 0x000000040504a212 */ /* 0x000fc800078e3cff */
[----:B------:R-:W-:-:S05]  /*197b0*/  @!P2 LOP3.LUT R5, R5, R4, RZ, 0x3c, !PT ;  /* 0x000000040505a212 */ /* 0x000fca00078e3cff */
[----:B------:R0:W3:Y:S02]  /*197c0*/  @!P2 LDG.E.U16 R3, [R4.64] ;  /* 0x0000000a0403a981 */ /* 0x0000e4000c1e1500 */
[----:B0-----:R-:W-:Y:S02]  /*197d0*/  @!P3 IMAD.MOV.U32 R4, RZ, RZ, R24 ;  /* 0x000000ffff04b224 */ /* 0x001fe400078e0018 */
[----:B----4-:R-:W-:-:S05]  /*197e0*/  @!P3 IMAD.MOV.U32 R5, RZ, RZ, R25 ;  /* 0x000000ffff05b224 */ /* 0x010fca00078e0019 */
[----:B------:R0:W4:Y:S04]  /*197f0*/  @!P3 LDG.E.U16 R18, [R4.64] ;  /* 0x0000000a0412b981 */ /* 0x000128000c1e1500 */
[----:B0-----:R-:W2:Y:S01]  /*19800*/  LDL R4, [R1+0x224] ;  /* 0x0002240001047983 */ /* 0x001ea20000100800 */
[----:B------:R-:W-:-:S03]  /*19810*/  LOP3.LUT R24, R2, 0x50, RZ, 0xfc, !PT ;  /* 0x0000005002187812 */ /* 0x000fc600078efcff */
[----:B------:R-:W2:Y:S01]  /*19820*/  LDL R5, [R1+0x228] ;  /* 0x0002280001057983 */ /* 0x000ea20000100800 */
[----:B------:R-:W-:Y:S02]  /*19830*/  PRMT R19, RZ, 0x7610, R19 ;  /* 0x00007610ff137816 */ /* 0x000fe40000000013 */
[----:B------:R-:W-:Y:S01]  /*19840*/  ISETP.GE.AND P2, PT, R24, UR5, PT ;  /* 0x0000000518007c0c */ /* 0x000fe2000bf46270 */
[----:B------:R-:W0:Y:S01]  /*19850*/  S2R R25, SR_TID.X ;  /* 0x0000000000197919 */ /* 0x000e220000002100 */
[----:B------:R-:W-:-:S03]  /*19860*/  LOP3.LUT R2, R2, 0x60, RZ, 0xfc, !PT ;  /* 0x0000006002027812 */ /* 0x000fc600078efcff */
[----:B------:R-:W3:Y:S01]  /*19870*/  LDL.LU R24, [R1+0x12b4] ;  /* 0x0012b40001187983 */ /* 0x000ee20000300800 */
[----:B------:R-:W-:Y:S02]  /*19880*/  ISETP.GE.AND P3, PT, R2, UR5, PT ;  /* 0x0000000502007c0c */ /* 0x000fe4000bf66270 */
[----:B------:R-:W-:Y:S01]  /*19890*/  PRMT R20, RZ, 0x7610, R20 ;  /* 0x00007610ff147816 */ /* 0x000fe20000000014 */
[----:B------:R-:W1:Y:S01]  /*198a0*/  S2R R2, SR_TID.X ;  /* 0x0000000000027919 */ /* 0x000e620000002100 */
[----:B0-----:R-:W-:-:S04]  /*198b0*/  LEA.HI R25, R25, 0x70, RZ, 0x1c ;  /* 0x0000007019197811 */ /* 0x001fc800078fe0ff */
[----:B------:R-:W-:Y:S02]  /*198c0*/  ISETP.GE.AND P4, PT, R25, UR5, PT ;  /* 0x0000000519007c0c */ /* 0x000fe4000bf86270 */
[----:B------:R-:W3:Y:S01]  /*198d0*/  LDL.LU R25, [R1+0x12b0] ;  /* 0x0012b00001197983 */ /* 0x000ee20000300800 */
[----:B--2---:R-:W-:-:S04]  /*198e0*/  @!P0 LOP3.LUT R5, R5, R4, RZ, 0x3c, !PT ;  /* 0x0000000405058212 */ /* 0x004fc800078e3cff */
[----:B------:R-:W-:-:S04]  /*198f0*/  @!P0 LOP3.LUT R4, R5, R4, RZ, 0x3c, !PT ;  /* 0x0000000405048212 */ /* 0x000fc800078e3cff */
[----:B------:R-:W-:-:S05]  /*19900*/  @!P0 LOP3.LUT R5, R5, R4, RZ, 0x3c, !PT ;  /* 0x0000000405058212 */ /* 0x000fca00078e3cff */
[----:B------:R0:W2:Y:S01]  /*19910*/  @!P0 LDG.E.U16 R19, [R4.64] ;  /* 0x0000000a04138981 */ /* 0x0000a2000c1e1500 */
[----:B-1----:R-:W-:-:S03]  /*19920*/  LOP3.LUT R2, R2, 0x7f, RZ, 0xc0, !PT ;  /* 0x0000007f02027812 */ /* 0x002fc600078ec0ff */
[----:B0-----:R-:W2:Y:S04]  /*19930*/  LDL R4, [R1+0x21c] ;  /* 0x00021c0001047983 */ /* 0x001ea80000100800 */
[----:B------:R-:W2:Y:S01]  /*19940*/  LDL R5, [R1+0x220] ;  /* 0x0002200001057983 */ /* 0x000ea20000100800 */
[----:B------:R-:W-:Y:S02]  /*19950*/  ISETP.GE.AND P0, PT, R2, UR5, PT ;  /* 0x0000000502007c0c */ /* 0x000fe4000bf06270 */
[----:B------:R-:W-:Y:S01]  /*19960*/  PRMT R21, RZ, 0x7610, R21 ;  /* 0x00007610ff157816 */ /* 0x000fe20000000015 */
[----:B------:R-:W3:Y:S01]  /*19970*/  LDL.LU R2, [R1+0x12ac] ;  /* 0x0012ac0001027983 */ /* 0x000ee20000300800 */
[----:B--2---:R-:W-:-:S04]  /*19980*/  @!P1 LOP3.LUT R5, R5, R4, RZ, 0x3c, !PT ;  /* 0x0000000405059212 */ /* 0x004fc800078e3cff */
[----:B------:R-:W-:-:S04]  /*19990*/  @!P1 LOP3.LUT R4, R5, R4, RZ, 0x3c, !PT ;  /* 0x0000000405049212 */ /* 0x000fc800078e3cff */
[----:B------:R-:W-:-:S05]  /*199a0*/  @!P1 LOP3.LUT R5, R5, R4, RZ, 0x3c, !PT ;  /* 0x0000000405059212 */ /* 0x000fca00078e3cff */
[----:B------:R0:W2:Y:S04]  /*199b0*/  @!P1 LDG.E.U16 R20, [R4.64] ;  /* 0x0000000a04149981 */ /* 0x0000a8000c1e1500 */
[----:B0-----:R-:W2:Y:S04]  /*199c0*/  LDL R4, [R1+0x214] ;  /* 0x0002140001047983 */ /* 0x001ea80000100800 */
[----:B------:R-:W2:Y:S01]  /*199d0*/  LDL R5, [R1+0x218] ;  /* 0x0002180001057983 */ /* 0x000ea20000100800 */
[----:B------:R-:W-:Y:S02]  /*199e0*/  PRMT R22, RZ, 0x7610, R22 ;  /* 0x00007610ff167816 */ /* 0x000fe40000000016 */
[----:B------:R-:W-:-:S02]  /*199f0*/  PRMT R23, RZ, 0x7610, R23 ;  /* 0x00007610ff177816 */ /* 0x000fc40000000017 */
[----:B--2---:R-:W-:-:S04]  /*19a00*/  @!P2 LOP3.LUT R5, R5, R4, RZ, 0x3c, !PT ;  /* 0x000000040505a212 */ /* 0x004fc800078e3cff */
[----:B------:R-:W-:-:S04]  /*19a10*/  @!P2 LOP3.LUT R4, R5, R4, RZ, 0x3c, !PT ;  /* 0x000000040504a212 */ /* 0x000fc800078e3cff */
[----:B------:R-:W-:-:S05]  /*19a20*/  @!P2 LOP3.LUT R5, R5, R4, RZ, 0x3c, !PT ;  /* 0x000000040505a212 */ /* 0x000fca00078e3cff */
[----:B------:R0:W2:Y:S04]  /*19a30*/  @!P2 LDG.E.U16 R21, [R4.64] ;  /* 0x0000000a0415a981 */ /* 0x0000a8000c1e1500 */
[----:B0-----:R-:W2:Y:S04]  /*19a40*/  LDL R4, [R1+0x20c] ;  /* 0x00020c0001047983 */ /* 0x001ea80000100800 */
[----:B------:R-:W2:Y:S02]  /*19a50*/  LDL R5, [R1+0x210] ;  /* 0x0002100001057983 */ /* 0x000ea40000100800 */
        /* <DEDUP_REMOVED lines=11> */
[----:B------:R-:W2:Y:S01]  /*19b10*/  LDL R5, [R1+0xa3c] ;  /* 0x000a3c0001057983 */ /* 0x000ea20000100800 */
[----:B---3--:R-:W-:Y:S02]  /*19b20*/  PRMT R24, RZ, 0x7610, R24 ;  /* 0x00007610ff187816 */ /* 0x008fe40000000018 */
[----:B------:R-:W-:-:S02]  /*19b30*/  PRMT R25, RZ, 0x7610, R25 ;  /* 0x00007610ff197816 */ /* 0x000fc40000000019 */
[----:B------:R-:W-:Y:S01]  /*19b40*/  PRMT R2, RZ, 0x7610, R2 ;  /* 0x00007610ff027816 */ /* 0x000fe20000000002 */
[----:B------:R-:W-:Y:S01]  /*19b50*/  BAR.SYNC.DEFER_BLOCKING 0x0 ;  /* 0x0000000000007b1d */ /* 0x000fe20000010000 */
[----:B--2---:R-:W-:-:S04]  /*19b60*/  @!P0 LOP3.LUT R5, R5, R4, RZ, 0x3c, !PT ;  /* 0x0000000405058212 */ /* 0x004fc800078e3cff */
[----:B------:R-:W-:-:S04]  /*19b70*/  @!P0 LOP3.LUT R4, R5, R4, RZ, 0x3c, !PT ;  /* 0x0000000405048212 */ /* 0x000fc800078e3cff */
[----:B------:R-:W-:-:S05]  /*19b80*/  @!P0 LOP3.LUT R5, R5, R4, RZ, 0x3c, !PT ;  /* 0x0000000405058212 */ /* 0x000fca00078e3cff */
[----:B------:R0:W2:Y:S04]  /*19b90*/  @!P0 LDG.E.U16 R24, [R4.64] ;  /* 0x0000000a04188981 */ /* 0x0000a8000c1e1500 */
[----:B0-----:R-:W3:Y:S04]  /*19ba0*/  LDL R4, [R1+0x250] ;  /* 0x0002500001047983 */ /* 0x001ee80000100800 */
[----:B------:R-:W3:Y:S02]  /*19bb0*/  LDL R5, [R1+0xa2c] ;  /* 0x000a2c0001057983 */ /* 0x000ee40000100800 */
[----:B---3--:R-:W-:-:S04]  /*19bc0*/  @!P0 LOP3.LUT R5, R5, R4, RZ, 0x3c, !PT ;  /* 0x0000000405058212 */ /* 0x008fc800078e3cff */
[----:B------:R-:W-:-:S04]  /*19bd0*/  @!P0 LOP3.LUT R4, R5, R4, RZ, 0x3c, !PT ;  /* 0x0000000405048212 */ /* 0x000fc800078e3cff */
[----:B------:R-:W-:-:S05]  /*19be0*/  @!P0 LOP3.LUT R5, R5, R4, RZ, 0x3c, !PT ;  /* 0x0000000405058212 */ /* 0x000fca00078e3cff */
[----:B------:R0:W3:Y:S04]  /*19bf0*/  @!P0 LDG.E.U16 R25, [R4.64] ;  /* 0x0000000a04198981 */ /* 0x0000e8000c1e1500 */
[----:B0-----:R-:W2:Y:S04]  /*19c00*/  LDL R4, [R1+0xa18] ;  /* 0x000a180001047983 */ /* 0x001ea80000100800 */
[----:B------:R-:W2:Y:S01]  /*19c10*/  LDL R5, [R1+0xa1c] ;  /* 0x000a1c0001057983 */ /* 0x000ea20000100800 */
[----:B------:R-:W-:Y:S02]  /*19c20*/  PRMT R14, RZ, 0x7610, R14 ;  /* 0x00007610ff0e7816 */ /* 0x000fe4000000000e */
[----:B--2---:R-:W-:-:S04]  /*19c30*/  @!P0 LOP3.LUT R5, R5, R4, RZ, 0x3c, !PT ;  /* 0x0000000405058212 */ /* 0x004fc800078e3cff */
[----:B------:R-:W-:-:S04]  /*19c40*/  @!P0 LOP3.LUT R4, R5, R4, RZ, 0x3c, !PT ;  /* 0x0000000405048212 */ /* 0x000fc800078e3cff */
[----:B------:R-:W-:-:S05]  /*19c50*/  @!P0 LOP3.LUT R5, R5, R4, RZ, 0x3c, !PT ;  /* 0x0000000405058212 */ /* 0x000fca00078e3cff */
[----:B------:R0:W2:Y:S04]  /*19c60*/  @!P0 LDG.E.U16 R2, [R4.64] ;  /* 0x0000000a04028981 */ /* 0x0000a8000c1e1500 */
[----:B0-----:R-:W2:Y:S04]  /*19c70*/  LDL R4, [R1+0x9f8] ;  /* 0x0009f80001047983 */ /* 0x001ea80000100800 */
[----:B------:R-:W2:Y:S01]  /*19c80*/  LDL R5, [R1+0x9fc] ;  /* 0x0009fc0001057983 */ /* 0x000ea20000100800 */
[----:B------:R-:W-:Y:S02]  /*19c90*/  PRMT R15, RZ, 0x7610, R15 ;  /* 0x00007610ff0f7816 */ /* 0x000fe4000000000f */
[----:B--2---:R-:W-:-:S04]  /*19ca0*/  @!P0 LOP3.LUT R5, R5, R4, RZ, 0x3c, !PT ;  /* 0x0000000405058212 */ /* 0x004fc800078e3cff */
[----:B------:R-:W-:-:S04]  /*19cb0*/  @!P0 LOP3.LUT R4, R5, R4, RZ, 0x3c, !PT ;  /* 0x0000000405048212 */ /* 0x000fc800078e3cff */
[----:B------:R-:W-:-:S05]  /*19cc0*/  @!P0 LOP3.LUT R5, R5, R4, RZ, 0x3c, !PT ;  /* 0x0000000405058212 */ /* 0x000fca00078e3cff */
[----:B------:R-:W2:Y:S04]  /*19cd0*/  @!P0 LDG.E.U16 R14, [R4.64] ;  /* 0x0000000a040e8981 */ /* 0x000ea8000c1e1500 */
[----:B--2---:R0:W-:Y:S04]  /*19ce0*/  STL [R1+0xa4], R14 ;  /* 0x0000a40e01007387 */ /* 0x0041e80000100800 */
[----:B0-----:R-:W2:Y:S04]  /*19cf0*/  LDL.LU R14, [R1+0x12a8] ;  /* 0x0012a800010e7983 */ /* 0x001ea80000300800 */
[----:B------:R-:W3:Y:S04]  /*19d00*/  LDL R4, [R1+0x9d8] ;  /* 0x0009d80001047983 */ /* 0x000ee80000100800 */
[----:B------:R-:W3:Y:S01]  /*19d10*/  LDL R5, [R1+0x9dc] ;  /* 0x0009dc0001057983 */ /* 0x000ee20000100800 */
[----:B--2---:R-:W-:-:S02]  /*19d20*/  PRMT R14, RZ, 0x7610, R14 ;  /* 0x00007610ff0e7816 */ /* 0x004fc4000000000e */
[----:B---3--:R-:W-:-:S04]  /*19d30*/  @!P0 LOP3.LUT R5, R5, R4, RZ, 0x3c, !PT ;  /* 0x0000000405058212 */ /* 0x008fc800078e3cff */
        /* <DEDUP_REMOVED lines=168> */
[----:B------:R-:W3:Y:S02]  /*1a7c0*/  LDL R5, [R1+0x77c] ;  /* 0x00077c0001057983 */ /* 0x000ee40000100800 */
[----:B---3--:R-:W-:-:S04]  /*1a7d0*/  @!P0 LOP3.LUT R5, R5, R4, RZ, 0x3c, !PT ;  /* 0x0000000405058212 */ /* 0x008fc800078e3cff */
[----:B------:R-:W-:-:S04]  /*1a7e0*/  @!P0 LOP3.LUT R4, R5, R4, RZ, 0x3c, !PT ;  /* 0x0000000405048212 */ /* 0x000fc800078e3cff */
[----:B------:R-:W-:-:S05]  /*1a7f0*/  @!P0 LOP3.LUT R5, R5, R4, RZ, 0x3c, !PT ;  /* 0x0000000405058212 */ /* 0x000fca00078e3cff */
[----:B------:R-:W3:Y:S04]  /*1a800*/  @!P0 LDG.E.U16 R14, [R4.64] ;  /* 0x0000000a040e8981 */ /* 0x000ee8000c1e1500 */
[----:B---3--:R0:W-:Y:S04]  /*1a810*/  STL [R1+0x54], R14 ;  /* 0x0000540e01007387 */ /* 0x0081e80000100800 */
[----:B0-----:R-:W3:Y:S04]  /*1a820*/  LDL.LU R14, [R1+0x1258] ;  /* 0x00125800010e7983 */ /* 0x001ee80000300800 */
[----:B------:R-:W2:Y:S04]  /*1a830*/  LDL R4, [R1+0x758] ;  /* 0x0007580001047983 */ /* 0x000ea80000100800 */
[----:B------:R-:W2:Y:S01]  /*1a840*/  LDL R5, [R1+0x75c] ;  /* 0x00075c0001057983 */ /* 0x000ea20000100800 */
[----:B------:R-:W-:-:S02]  /*1a850*/  PRMT R9, RZ, 0x7610, R9 ;  /* 0x00007610ff097816 */ /* 0x000fc40000000009 */
[----:B--2---:R-:W-:-:S04]  /*1a860*/  @!P0 LOP3.LUT R5, R5, R4, RZ, 0x3c, !PT ;  /* 0x0000000405058212 */ /* 0x004fc800078e3cff */
[----:B------:R-:W-:-:S04]  /*1a870*/  @!P0 LOP3.LUT R4, R5, R4, RZ, 0x3c, !PT ;  /* 0x0000000405048212 */ /* 0x000fc800078e3cff */
[----:B------:R-:W-:-:S05]  /*1a880*/  @!P0 LOP3.LUT R5, R5, R4, RZ, 0x3c, !PT ;  /* 0x0000000405058212 */ /* 0x000fca00078e3cff */
[----:B------:R-:W2:Y:S04]  /*1a890*/  @!P0 LDG.E.U16 R9, [R4.64] ;  /* 0x0000000a04098981 */ /* 0x000ea8000c1e1500 */
[----:B--2---:R0:W-:Y:S04]  /*1a8a0*/  STL [R1+0x50], R9 ;  /* 0x0000500901007387 */ /* 0x0041e80000100800 */
[----:B0-----:R-:W2:Y:S04]  /*1a8b0*/  LDL.LU R9, [R1+0x1254] ;  /* 0x0012540001097983 */ /* 0x001ea80000300800 */
        /* <DEDUP_REMOVED lines=24> */
[----:B------:R0:W2:Y:S04]  /*1aa40*/  @!P0 LDG.E.U16 R15, [R4.64] ;  /* 0x0000000a040f8981 */ /* 0x0000a8000c1e1500 */
[----:B0-----:R-:W3:Y:S04]  /*1aa50*/  LDL R4, [R1+0x6d8] ;  /* 0x0006d80001047983 */ /* 0x001ee80000100800 */
[----:B------:R-:W3:Y:S01]  /*1aa60*/  LDL R5, [R1+0x6dc] ;  /* 0x0006dc0001057983 */ /* 0x000ee20000100800 */
[----:B------:R-:W-:-:S03]  /*1aa70*/  PRMT R8, RZ, 0x7610, R8 ;  /* 0x00007610ff087816 */ /* 0x000fc60000000008 */
[----:B--2---:R0:W-:Y:S04]  /*1aa80*/  STL [R1+0x44], R15 ;  /* 0x0000440f01007387 */ /* 0x0041e80000100800 */
[----:B0-----:R-:W2:Y:S01]  /*1aa90*/  LDL R15, [R1+0x63c] ;  /* 0x00063c00010f7983 */ /* 0x001ea20000100800 */
        /* <DEDUP_REMOVED lines=39> */
[----:B------:R-:W2:Y:S01]  /*1ad10*/  @!P0 LDG.E.U16 R28, [R4.64] ;  /* 0x0000000a041c8981 */ /* 0x000ea2000c1e1500 */
[----:B------:R-:W-:-:S03]  /*1ad20*/  PRMT R27, RZ, 0x7610, R27 ;  /* 0x00007610ff1b7816 */ /* 0x000fc6000000001b */
[----:B--2---:R0:W-:Y:S04]  /*1ad30*/  STL [R1+0x30], R28 ;  /* 0x0000301c01007387 */ /* 0x0041e80000100800 */
[----:B0-----:R-:W2:Y:S04]  /*1ad40*/  LDL.LU R28, [R1+0x1238] ;  /* 0x00123800011c7983 */ /* 0x001ea80000300800 */
[----:B------:R-:W2:Y:S01]  /*1ad50*/  LDL R5, [R1+0x638] ;  /* 0x0006380001057983 */ /* 0x000ea20000100800 */
[----:B------:R-:W-:-:S03]  /*1ad60*/  @!P0 IMAD.MOV.U32 R4, RZ, RZ, R15 ;  /* 0x000000ffff048224 */ /* 0x000fc600078e000f */
[----:B------:R-:W3:Y:S04]  /*1ad70*/  LDL R15, [R1+0x59c] ;  /* 0x00059c00010f7983 */ /* 0x000ee80000100800 */
[----:B--2---:R-:W2:Y:S04]  /*1ad80*/  @!P0 LDG.E.U16 R27, [R4.64] ;  /* 0x0000000a041b8981 */ /* 0x004ea8000c1e1500 */
        /* <DEDUP_REMOVED lines=12> */
[----:B--2---:R0:W-:Y:S01]  /*1ae50*/  STL [R1+0x28], R14 ;  /* 0x0000280e01007387 */ /* 0x0041e20000100800 */
[----:B------:R-:W-:-:S03]  /*1ae60*/  PRMT R26, RZ, 0x7610, R26 ;  /* 0x00007610ff1a7816 */ /* 0x000fc6000000001a */
[----:B0-----:R-:W2:Y:S01]  /*1ae70*/  LDL R14, [R1+0x57c] ;  /* 0x00057c00010e7983 */ /* 0x001ea20000100800 */
[----:B---3--:R-:W-:-:S04]  /*1ae80*/  @!P0 LOP3.LUT R5, R5, R4, RZ, 0x3c, !PT ;  /* 0x0000000405058212 */ /* 0x008fc800078e3cff */
[----:B------:R-:W-:-:S04]  /*1ae90*/  @!P0 LOP3.LUT R4, R5, R4, RZ, 0x3c, !PT ;  /* 0x0000000405048212 */ /* 0x000fc800078e3cff */
[----:B------:R-:W-:-:S05]  /*1aea0*/  @!P0 LOP3.LUT R5, R5, R4, RZ, 0x3c, !PT ;  /* 0x0000000405058212 */ /* 0x000fca00078e3cff */
[----:B------:R0:W3:Y:S04]  /*1aeb0*/  @!P0 LDG.E.U16 R9, [R4.64] ;  /* 0x0000000a04098981 */ /* 0x0000e8000c1e1500 */
[----:B0-----:R-:W2:Y:S04]  /*1aec0*/  LDL R4, [R1+0x5d8] ;  /* 0x0005d80001047983 */ /* 0x001ea80000100800 */
[----:B------:R-:W2:Y:S04]  /*1aed0*/  LDL R5, [R1+0x5dc] ;  /* 0x0005dc0001057983 */ /* 0x000ea80000100800 */
[----:B---3--:R0:W-:Y:S04]  /*1aee0*/  STL [R1+0x24], R9 ;  /* 0x0000240901007387 */ /* 0x0081e80000100800 */
[----:B0-----:R-:W3:Y:S01]  /*1aef0*/  LDL R9, [R1+0x55c] ;  /* 0x00055c0001097983 */ /* 0x001ee20000100800 */
        /* <DEDUP_REMOVED lines=17> */
[----:B------:R-:W-:Y:S01]  /*1b010*/  @!P0 IMAD.MOV.U32 R4, RZ, RZ, R15 ;  /* 0x000000ffff048224 */ /* 0x000fe200078e000f */
[----:B------:R-:W-:-:S02]  /*1b020*/  PRMT R6, RZ, 0x7610, R6 ;  /* 0x00007610ff067816 */ /* 0x000fc40000000006 */
[----:B------:R-:W3:Y:S04]  /*1b030*/  LDL R15, [R1+0x4f8] ;  /* 0x0004f800010f7983 */ /* 0x000ee80000100800 */
[----:B--2---:R0:W2:Y:S04]  /*1b040*/  @!P0 LDG.E.U16 R11, [R4.64] ;  /* 0x0000000a040b8981 */ /* 0x0040a8000c1e1500 */
[----:B0-----:R-:W3:Y:S01]  /*1b050*/  LDL R5, [R1+0x578] ;  /* 0x0005780001057983 */ /* 0x001ee20000100800 */
[----:B------:R-:W-:-:S03]  /*1b060*/  @!P0 IMAD.MOV.U32 R4, RZ, RZ, R14 ;  /* 0x000000ffff048224 */ /* 0x000fc600078e000e */
[----:B--2---:R0:W-:Y:S01]  /*1b070*/  STL [R1+0x18], R11 ;  /* 0x0000180b01007387 */ /* 0x0041e20000100800 */
[----:B------:R-:W-:-:S03]  /*1b080*/  PRMT R8, RZ, 0x7610, R8 ;  /* 0x00007610ff087816 */ /* 0x000fc60000000008 */
[----:B------:R-:W2:Y:S04]  /*1b090*/  LDL R14, [R1+0x4d8] ;  /* 0x0004d800010e7983 */ /* 0x000ea80000100800 */
[----:B---3--:R1:W3:Y:S04]  /*1b0a0*/  @!P0 LDG.E.U16 R6, [R4.64] ;  /* 0x0000000a04068981 */ /* 0x0082e8000c1e1500 */
[----:B0-----:R-:W2:Y:S04]  /*1b0b0*/  LDL R11, [R1+0x4fc] ;  /* 0x0004fc00010b7983 */ /* 0x001ea80000100800 */
[----:B-1----:R-:W2:Y:S01]  /*1b0c0*/  LDL R5, [R1+0x558] ;  /* 0x0005580001057983 */ /* 0x002ea20000100800 */
[----:B------:R-:W-:-:S03]  /*1b0d0*/  @!P0 IMAD.MOV.U32 R4, RZ, RZ, R9 ;  /* 0x000000ffff048224 */ /* 0x000fc600078e0009 */
[----:B---3--:R0:W-:Y:S01]  /*1b0e0*/  STL [R1+0x14], R6 ;  /* 0x0000140601007387 */ /* 0x0081e20000100800 */
[----:B------:R-:W-:-:S03]  /*1b0f0*/  PRMT R13, RZ, 0x7610, R13 ;  /* 0x00007610ff0d7816 */ /* 0x000fc6000000000d */
[----:B------:R-:W3:Y:S04]  /*1b100*/  LDL R9, [R1+0x4b8] ;  /* 0x0004b80001097983 */ /* 0x000ee80000100800 */
[----:B--2---:R1:W2:Y:S04]  /*1b110*/  @!P0 LDG.E.U16 R8, [R4.64] ;  /* 0x0000000a04088981 */ /* 0x0042a8000c1e1500 */
[----:B0-----:R-:W2:Y:S04]  /*1b120*/  LDL R6, [R1+0x4dc] ;  /* 0x0004dc0001067983 */ /* 0x001ea80000100800 */
[----:B-1----:R-:W2:Y:S04]  /*1b130*/  LDL R4, [R1+0x538] ;  /* 0x0005380001047983 */ /* 0x002ea80000100800 */
[----:B------:R-:W2:Y:S02]  /*1b140*/  LDL R5, [R1+0x53c] ;  /* 0x00053c0001057983 */ /* 0x000ea40000100800 */
[----:B--2---:R-:W-:-:S04]  /*1b150*/  @!P0 LOP3.LUT R5, R5, R4, RZ, 0x3c, !PT ;  /* 0x0000000405058212 */ /* 0x004fc800078e3cff */
[----:B------:R-:W-:-:S04]  /*1b160*/  @!P0 LOP3.LUT R4, R5, R4, RZ, 0x3c, !PT ;  /* 0x0000000405048212 */ /* 0x000fc800078e3cff */
[----:B------:R-:W-:-:S05]  /*1b170*/  @!P0 LOP3.LUT R5, R5, R4, RZ, 0x3c, !PT ;  /* 0x0000000405058212 */ /* 0x000fca00078e3cff */
[----:B------:R-:W2:Y:S04]  /*1b180*/  @!P0 LDG.E.U16 R13, [R4.64] ;  /* 0x0000000a040d8981 */ /* 0x000ea8000c1e1500 */
[----:B------:R0:W-:Y:S04]  /*1b190*/  STL [R1+0x10], R8 ;  /* 0x0000100801007387 */ /* 0x0001e80000100800 */
[----:B0-----:R-:W3:Y:S04]  /*1b1a0*/  LDL R8, [R1+0x4bc] ;  /* 0x0004bc0001087983 */ /* 0x001ee80000100800 */
[----:B--2---:R0:W-:Y:S04]  /*1b1b0*/  STL [R1+0xc], R13 ;  /* 0x00000c0d01007387 */ /* 0x0041e80000100800 */
[----:B0-----:R-:W2:Y:S04]  /*1b1c0*/  LDL.LU R13, [R1+0x1228] ;  /* 0x00122800010d7983 */ /* 0x001ea80000300800 */
[----:B------:R-:W2:Y:S04]  /*1b1d0*/  LDL R4, [R1+0x518] ;  /* 0x0005180001047983 */ /* 0x000ea80000100800 */
[----:B------:R-:W2:Y:S01]  /*1b1e0*/  LDL R5, [R1+0x51c] ;  /* 0x00051c0001057983 */ /* 0x000ea20000100800 */
[----:B------:R-:W-:-:S02]  /*1b1f0*/  PRMT R17, RZ, 0x7610, R17 ;  /* 0x00007610ff117816 */ /* 0x000fc40000000011 */
[----:B------:R-:W-:Y:S02]  /*1b200*/  PRMT R10, RZ, 0x7610, R10 ;  /* 0x00007610ff0a7816 */ /* 0x000fe4000000000a */
[----:B------:R-:W-:Y:S02]  /*1b210*/  PRMT R7, RZ, 0x7610, R7 ;  /* 0x00007610ff077816 */ /* 0x000fe40000000007 */
[----:B--2---:R-:W-:-:S04]  /*1b220*/  @!P0 LOP3.LUT R5, R5, R4, RZ, 0x3c, !PT ;  /* 0x0000000405058212 */ /* 0x004fc800078e3cff */
[----:B------:R-:W-:-:S04]  /*1b230*/  @!P0 LOP3.LUT R4, R5, R4, RZ, 0x3c, !PT ;  /* 0x0000000405048212 */ /* 0x000fc800078e3cff */
[----:B------:R-:W-:-:S05]  /*1b240*/  @!P0 LOP3.LUT R5, R5, R4, RZ, 0x3c, !PT ;  /* 0x0000000405058212 */ /* 0x000fca00078e3cff */
[----:B------:R0:W2:Y:S02]  /*1b250*/  @!P0 LDG.E.U16 R17, [R4.64] ;  /* 0x0000000a04118981 */ /* 0x0000a4000c1e1500 */
[----:B0-----:R-:W-:Y:S02]  /*1b260*/  @!P0 IMAD.MOV.U32 R4, RZ, RZ, R11 ;  /* 0x000000ffff048224 */ /* 0x001fe400078e000b */
[----:B------:R-:W-:-:S05]  /*1b270*/  @!P0 IMAD.MOV.U32 R5, RZ, RZ, R15 ;  /* 0x000000ffff058224 */ /* 0x000fca00078e000f */
[----:B------:R0:W3:Y:S02]  /*1b280*/  @!P0 LDG.E.U16 R10, [R4.64] ;  /* 0x0000000a040a8981 */ /* 0x0000e4000c1e1500 */
[----:B0-----:R-:W-:Y:S02]  /*1b290*/  @!P0 IMAD.MOV.U32 R4, RZ, RZ, R6 ;  /* 0x000000ffff048224 */ /* 0x001fe400078e0006 */
[----:B------:R-:W-:-:S05]  /*1b2a0*/  @!P0 IMAD.MOV.U32 R5, RZ, RZ, R14 ;  /* 0x000000ffff058224 */ /* 0x000fca00078e000e */
[----:B------:R-:W4:Y:S04]  /*1b2b0*/  @!P0 LDG.E.U16 R7, [R4.64] ;  /* 0x0000000a04078981 */ /* 0x000f28000c1e1500 */
[----:B--2---:R0:W-:Y:S04]  /*1b2c0*/  STL [R1+0x8], R17 ;  /* 0x0000081101007387 */ /* 0x0041e80000100800 */
[----:B0-----:R-:W2:Y:S04]  /*1b2d0*/  LDL.LU R17, [R1+0x1224] ;  /* 0x0012240001117983 */ /* 0x001ea80000300800 */
[----:B------:R-:W2:Y:S04]  /*1b2e0*/  LDL R11, [R1+0x498] ;  /* 0x00049800010b7983 */ /* 0x000ea80000100800 */
[----:B---3--:R0:W-:Y:S04]  /*1b2f0*/  STL [R1+0x4], R10 ;  /* 0x0000040a01007387 */ /* 0x0081e80000100800 */
[----:B------:R-:W3:Y:S04]  /*1b300*/  LDL R6, [R1+0x47c] ;  /* 0x00047c0001067983 */ /* 0x000ee80000100800 */
[----:B0-----:R-:W3:Y:S04]  /*1b310*/  LDL R10, [R1+0x49c] ;  /* 0x00049c00010a7983 */ /* 0x001ee80000100800 */
[----:B----4-:R0:W-:Y:S04]  /*1b320*/  STL [R1], R7 ;  /* 0x0000000701007387 */ /* 0x0101e80000100800 */
[----:B0-----:R-:W4:Y:S01]  /*1b330*/  LDL R7, [R1+0x478] ;  /* 0x0004780001077983 */ /* 0x001f220000100800 */
[----:B------:R-:W-:Y:S01]  /*1b340*/  PRMT R29, RZ, 0x7610, R29 ;  /* 0x00007610ff1d7816 */ /* 0x000fe2000000001d */
[----:B------:R-:W-:-:S02]  /*1b350*/  @!P0 IMAD.MOV.U32 R4, RZ, RZ, R8 ;  /* 0x000000ffff048224 */ /* 0x000fc400078e0008 */
[----:B------:R-:W-:Y:S01]  /*1b360*/  @!P0 IMAD.MOV.U32 R5, RZ, RZ, R9 ;  /* 0x000000ffff058224 */ /* 0x000fe200078e0009 */
[----:B------:R-:W-:Y:S01]  /*1b370*/  PRMT R28, RZ, 0x7610, R28 ;  /* 0x00007610ff1c7816 */ /* 0x000fe2000000001c */
[----:B------:R-:W4:Y:S04]  /*1b380*/  LDL R9, [R1+0x458] ;  /* 0x0004580001097983 */ /* 0x000f280000100800 */
[----:B------:R2:W4:Y:S01]  /*1b390*/  @!P0 LDG.E.U16 R29, [R4.64] ;  /* 0x0000000a041d8981 */ /* 0x000522000c1e1500 */
[----:B------:R-:W-:-:S03]  /*1b3a0*/  PRMT R27, RZ, 0x7610, R27 ;  /* 0x00007610ff1b7816 */ /* 0x000fc6000000001b */
[----:B------:R-:W4:Y:S01]  /*1b3b0*/  LDL R8, [R1+0x45c] ;  /* 0x00045c0001087983 */ /* 0x000f220000100800 */
[----:B--2---:R-:W-:Y:S02]  /*1b3c0*/  @!P0 IMAD.MOV.U32 R5, RZ, RZ, R11 ;  /* 0x000000ffff058224 */ /* 0x004fe400078e000b */
[----:B---3--:R-:W-:-:S05]  /*1b3d0*/  @!P0 IMAD.MOV.U32 R4, RZ, RZ, R10 ;  /* 0x000000ffff048224 */ /* 0x008fca00078e000a */
[----:B------:R0:W2:Y:S02]  /*1b3e0*/  @!P0 LDG.E.U16 R28, [R4.64] ;  /* 0x0000000a041c8981 */ /* 0x0000a4000c1e1500 */
[----:B0-----:R-:W-:Y:S02]  /*1b3f0*/  @!P0 IMAD.MOV.U32 R4, RZ, RZ, R6 ;  /* 0x000000ffff048224 */ /* 0x001fe400078e0006 */
[----:B----4-:R-:W-:-:S05]  /*1b400*/  @!P0 IMAD.MOV.U32 R5, RZ, RZ, R7 ;  /* 0x000000ffff058224 */ /* 0x010fca00078e0007 */
[----:B------:R0:W3:Y:S04]  /*1b410*/  @!P0 LDG.E.U16 R27, [R4.64] ;  /* 0x0000000a041b8981 */ /* 0x0000e8000c1e1500 */
[----:B------:R-:W-:Y:S01]  /*1b420*/  STL [R1+0x116c], R29 ;  /* 0x00116c1d01007387 */ /* 0x000fe20000100800 */
[----:B------:R-:W-:-:S03]  /*1b430*/  PRMT R26, RZ, 0x7610, R26 ;  /* 0x00007610ff1a7816 */ /* 0x000fc6000000001a */
[----:B------:R-:W-:Y:S04]  /*1b440*/  STL [R1+0x11f4], R29 ;  /* 0x0011f41d01007387 */ /* 0x000fe80000100800 */
[----:B------:R-:W-:Y:S01]  /*1b450*/  STL [R1+0x11f8], R29 ;  /* 0x0011f81d01007387 */ /* 0x000fe20000100800 */
[----:B0-----:R-:W-:-:S03]  /*1b460*/  @!P0 IMAD.MOV.U32 R4, RZ, RZ, R8 ;  /* 0x000000ffff048224 */ /* 0x001fc600078e0008 */
[----:B------:R-:W-:Y:S01]  /*1b470*/  STL [R1+0x11fc], R29 ;  /* 0x0011fc1d01007387 */ /* 0x000fe20000100800 */
[----:B------:R-:W-:-:S03]  /*1b480*/  @!P0 IMAD.MOV.U32 R5, RZ, RZ, R9 ;  /* 0x000000ffff058224 */ /* 0x000fc600078e0009 */
[----:B------:R-:W-:Y:S04]  /*1b490*/  STL [R1+0x1200], R29 ;  /* 0x0012001d01007387 */ /* 0x000fe80000100800 */
[----:B------:R0:W4:Y:S04]  /*1b4a0*/  @!P0 LDG.E.U16 R26, [R4.64] ;  /* 0x0000000a041a8981 */ /* 0x000128000c1e1500 */
[----:B--2---:R-:W-:Y:S04]  /*1b4b0*/  STL [R1+0x1170], R28 ;  /* 0x0011701c01007387 */ /* 0x004fe80000100800 */
[----:B------:R-:W-:Y:S04]  /*1b4c0*/  STL [R1+0x11ec], R28 ;  /* 0x0011ec1c01007387 */ /* 0x000fe80000100800 */
[----:B------:R-:W2:Y:S04]  /*1b4d0*/  LDL R7, [R1+0x438] ;  /* 0x0004380001077983 */ /* 0x000ea80000100800 */
[----:B------:R-:W2:Y:S04]  /*1b4e0*/  LDL R6, [R1+0x43c] ;  /* 0x00043c0001067983 */ /* 0x000ea80000100800 */
[----:B---3--:R-:W-:Y:S04]  /*1b4f0*/  STL [R1+0x1174], R27 ;  /* 0x0011741b01007387 */ /* 0x008fe80000100800 */
[----:B------:R1:W-:Y:S04]  /*1b500*/  STL [R1+0x11c4], R27 ;  /* 0x0011c41b01007387 */ /* 0x0003e80000100800 */
[----:B------:R-:W3:Y:S04]  /*1b510*/  LDL R11, [R1+0x418] ;  /* 0x00041800010b7983 */ /* 0x000ee80000100800 */
[----:B------:R-:W3:Y:S01]  /*1b520*/  LDL R10, [R1+0x41c] ;  /* 0x00041c00010a7983 */ /* 0x000ee20000100800 */
[----:B0-----:R-:W-:-:S02]  /*1b530*/  PRMT R4, RZ, 0x7610, R4 ;  /* 0x00007610ff047816 */ /* 0x001fc40000000004 */
[----:B------:R-:W-:Y:S01]  /*1b540*/  PRMT R5, RZ, 0x7610, R5 ;  /* 0x00007610ff057816 */ /* 0x000fe20000000005 */
[----:B----4-:R-:W-:Y:S04]  /*1b550*/  STL [R1+0x1168], R26 ;  /* 0x0011681a01007387 */ /* 0x010fe80000100800 */
        /* <DEDUP_REMOVED lines=9> */
[----:B------:R-:W4:Y:S04]  /*1b5f0*/  LDL R9, [R1+0x3f8] ;  /* 0x0003f80001097983 */ /* 0x000f280000100800 */
[----:B------:R-:W4:Y:S04]  /*1b600*/  LDL R8, [R1+0x3fc] ;  /* 0x0003fc0001087983 */ /* 0x000f280000100800 */
[----:B--2---:R3:W2:Y:S02]  /*1b610*/  @!P0 LDG.E.U16 R4, [R6.64] ;  /* 0x0000000a06048981 */ /* 0x0046a4000c1e1500 */
[----:B---3--:R-:W-:-:S02]  /*1b620*/  @!P0 IMAD.MOV.U32 R7, RZ, RZ, R11 ;  /* 0x000000ffff078224 */ /* 0x008fc400078e000b */
[----:B------:R-:W-:-:S05]  /*1b630*/  @!P0 IMAD.MOV.U32 R6, RZ, RZ, R10 ;  /* 0x000000ffff068224 */ /* 0x000fca00078e000a */
[----:B------:R0:W3:Y:S02]  /*1b640*/  @!P0 LDG.E.U16 R5, [R6.64] ;  /* 0x0000000a06058981 */ /* 0x0000e4000c1e1500 */
[----:B0-----:R-:W-:-:S06]  /*1b650*/  PRMT R6, RZ, 0x7610, R6 ;  /* 0x00007610ff067816 */ /* 0x001fcc0000000006 */
[----:B----4-:R0:W4:Y:S04]  /*1b660*/  @!P0 LDG.E.U16 R6, [R8.64] ;  /* 0x0000000a08068981 */ /* 0x010128000c1e1500 */
[----:B--2---:R-:W-:Y:S04]  /*1b670*/  STL [R1+0x1164], R4 ;  /* 0x0011640401007387 */ /* 0x004fe80000100800 */
[----:B------:R-:W-:Y:S04]  /*1b680*/  STL [R1+0x117c], R4 ;  /* 0x00117c0401007387 */ /* 0x000fe80000100800 */
[----:B------:R-:W-:Y:S04]  /*1b690*/  STL [R1+0x1180], R4 ;  /* 0x0011800401007387 */ /* 0x000fe80000100800 */
[----:B------:R-:W-:Y:S04]  /*1b6a0*/  STL [R1+0x11c8], R4 ;  /* 0x0011c80401007387 */ /* 0x000fe80000100800 */
[----:B------:R-:W-:Y:S04]  /*1b6b0*/  STL [R1+0x11cc], R4 ;  /* 0x0011cc0401007387 */ /* 0x000fe80000100800 */
[----:B------:R-:W-:Y:S04]  /*1b6c0*/  STL [R1+0x11d0], R4 ;  /* 0x0011d00401007387 */ /* 0x000fe80000100800 */
[----:B------:R-:W-:Y:S04]  /*1b6d0*/  STL [R1+0x11d4], R4 ;  /* 0x0011d40401007387 */ /* 0x000fe80000100800 */
[----:B------:R-:W-:Y:S04]  /*1b6e0*/  STL [R1+0x11d8], R4 ;  /* 0x0011d80401007387 */ /* 0x000fe80000100800 */
[----:B---3--:R-:W-:Y:S04]  /*1b6f0*/  STL [R1+0x1160], R5 ;  /* 0x0011600501007387 */ /* 0x008fe80000100800 */
[----:B------:R-:W-:Y:S04]  /*1b700*/  STL [R1+0x1184], R5 ;  /* 0x0011840501007387 */ /* 0x000fe80000100800 */
[----:B------:R-:W-:Y:S04]  /*1b710*/  STL [R1+0x1188], R5 ;  /* 0x0011880501007387 */ /* 0x000fe80000100800 */
[----:B------:R-:W-:Y:S04]  /*1b720*/  STL [R1+0x11b4], R5 ;  /* 0x0011b40501007387 */ /* 0x000fe80000100800 */
[----:B------:R-:W-:Y:S04]  /*1b730*/  STL [R1+0x11b8], R5 ;  /* 0x0011b80501007387 */ /* 0x000fe80000100800 */
[----:B------:R-:W-:Y:S04]  /*1b740*/  STL [R1+0x11f0], R5 ;  /* 0x0011f00501007387 */ /* 0x000fe80000100800 */
[----:B0-----:R-:W2:Y:S04]  /*1b750*/  LDL R8, [R1+0x3d8] ;  /* 0x0003d80001087983 */ /* 0x001ea80000100800 */
[----:B------:R-:W2:Y:S01]  /*1b760*/  LDL R9, [R1+0x3dc] ;  /* 0x0003dc0001097983 */ /* 0x000ea20000100800 */
[----:B------:R-:W-:-:S03]  /*1b770*/  PRMT R7, RZ, 0x7610, R7 ;  /* 0x00007610ff077816 */ /* 0x000fc60000000007 */
[----:B------:R-:W3:Y:S04]  /*1b780*/  LDL R11, [R1+0x3b8] ;  /* 0x0003b800010b7983 */ /* 0x000ee80000100800 */
[----:B------:R-:W3:Y:S04]  /*1b790*/  LDL R10, [R1+0x3bc] ;  /* 0x0003bc00010a7983 */ /* 0x000ee80000100800 */
[----:B-1----:R-:W3:Y:S04]  /*1b7a0*/  LDL R27, [R1+0x39c] ;  /* 0x00039c00011b7983 */ /* 0x002ee80000100800 */
[----:B------:R-:W3:Y:S04]  /*1b7b0*/  LDL R15, [R1+0x378] ;  /* 0x00037800010f7983 */ /* 0x000ee80000100800 */
[----:B------:R-:W3:Y:S01]  /*1b7c0*/  LDL R14, [R1+0x37c] ;  /* 0x00037c00010e7983 */ /* 0x000ee20000100800 */
[----:B--2---:R-:W-:-:S04]  /*1b7d0*/  @!P0 LOP3.LUT R9, R9, R8, RZ, 0x3c, !PT ;  /* 0x0000000809098212 */ /* 0x004fc800078e3cff */
[----:B------:R-:W-:-:S04]  /*1b7e0*/  @!P0 LOP3.LUT R8, R9, R8, RZ, 0x3c, !PT ;  /* 0x0000000809088212 */ /* 0x000fc800078e3cff */
[----:B------:R-:W-:-:S05]  /*1b7f0*/  @!P0 LOP3.LUT R9, R9, R8, RZ, 0x3c, !PT ;  /* 0x0000000809098212 */ /* 0x000fca00078e3cff */
[----:B------:R0:W2:Y:S04]  /*1b800*/  @!P0 LDG.E.U16 R7, [R8.64] ;  /* 0x0000000a08078981 */ /* 0x0000a8000c1e1500 */
[----:B----4-:R-:W-:Y:S04]  /*1b810*/  STL [R1+0x115c], R6 ;  /* 0x00115c0601007387 */ /* 0x010fe80000100800 */
[----:B------:R-:W-:Y:S01]  /*1b820*/  STL [R1+0x118c], R6 ;  /* 0x00118c0601007387 */ /* 0x000fe20000100800 */
[----:B0-----:R-:W-:-:S03]  /*1b830*/  PRMT R8, RZ, 0x7610, R8 ;  /* 0x00007610ff087816 */ /* 0x001fc60000000008 */
[----:B------:R-:W-:Y:S04]  /*1b840*/  STL [R1+0x11bc], R6 ;  /* 0x0011bc0601007387 */ /* 0x000fe80000100800 */
[----:B------:R-:W-:Y:S04]  /*1b850*/  STL [R1+0x11c0], R6 ;  /* 0x0011c00601007387 */ /* 0x000fe80000100800 */
[----:B------:R-:W-:Y:S04]  /*1b860*/  STL [R1+0x11dc], R6 ;  /* 0x0011dc0601007387 */ /* 0x000fe80000100800 */
[----:B------:R-:W-:Y:S04]  /*1b870*/  STL [R1+0x11e0], R6 ;  /* 0x0011e00601007387 */ /* 0x000fe80000100800 */
[----:B------:R-:W-:Y:S04]  /*1b880*/  STL [R1+0x11e4], R6 ;  /* 0x0011e40601007387 */ /* 0x000fe80000100800 */
[----:B---3--:R0:W3:Y:S04]  /*1b890*/  @!P0 LDG.E.U16 R8, [R10.64] ;  /* 0x0000000a0a088981 */ /* 0x0080e8000c1e1500 */
[----:B--2---:R-:W-:Y:S04]  /*1b8a0*/  STL [R1+0x1158], R7 ;  /* 0x0011580701007387 */ /* 0x004fe80000100800 */
[----:B------:R-:W-:Y:S04]  /*1b8b0*/  STL [R1+0x1190], R7 ;  /* 0x0011900701007387 */ /* 0x000fe80000100800 */
[----:B------:R-:W-:Y:S04]  /*1b8c0*/  STL [R1+0x1194], R7 ;  /* 0x0011940701007387 */ /* 0x000fe80000100800 */
[----:B0-----:R-:W2:Y:S01]  /*1b8d0*/  LDL R11, [R1+0x398] ;  /* 0x00039800010b7983 */ /* 0x001ea20000100800 */
[----:B------:R-:W-:Y:S01]  /*1b8e0*/  PRMT R12, RZ, 0x7610, R12 ;  /* 0x00007610ff0c7816 */ /* 0x000fe2000000000c */
[----:B------:R-:W-:-:S02]  /*1b8f0*/  @!P0 IMAD.MOV.U32 R10, RZ, RZ, R27 ;  /* 0x000000ffff0a8224 */ /* 0x000fc400078e001b */
[----:B---3--:R-:W-:Y:S01]  /*1b900*/  STL [R1+0x1154], R8 ;  /* 0x0011540801007387 */ /* 0x008fe20000100800 */
[----:B------:R-:W-:Y:S02]  /*1b910*/  PRMT R9, RZ, 0x7610, R9 ;  /* 0x00007610ff097816 */ /* 0x000fe40000000009 */
[----:B------:R-:W-:Y:S01]  /*1b920*/  PRMT R13, RZ, 0x7610, R13 ;  /* 0x00007610ff0d7816 */ /* 0x000fe2000000000d */
[----:B------:R-:W3:Y:S04]  /*1b930*/  LDL R27, [R1+0x2bc] ;  /* 0x0002bc00011b7983 */ /* 0x000ee80000100800 */
[----:B--2---:R0:W2:Y:S02]  /*1b940*/  @!P0 LDG.E.U16 R12, [R10.64] ;  /* 0x0000000a0a0c8981 */ /* 0x0040a4000c1e1500 */
[----:B0-----:R-:W-:-:S06]  /*1b950*/  PRMT R11, RZ, 0x7610, R11 ;  /* 0x00007610ff0b7816 */ /* 0x001fcc000000000b */
[----:B------:R0:W4:Y:S04]  /*1b960*/  @!P0 LDG.E.U16 R11, [R14.64] ;  /* 0x0000000a0e0b8981 */ /* 0x000128000c1e1500 */
        /* <DEDUP_REMOVED lines=19> */
[----:B0-----:R-:W3:Y:S04]  /*1baa0*/  LDL R14, [R1+0x2f8] ;  /* 0x0002f800010e7983 */ /* 0x001ee80000100800 */
[----:B------:R-:W3:Y:S01]  /*1bab0*/  LDL R15, [R1+0x2fc] ;  /* 0x0002fc00010f7983 */ /* 0x000ee20000100800 */
[----:B------:R-:W-:-:S03]  /*1bac0*/  PRMT R17, RZ, 0x7610, R17 ;  /* 0x00007610ff117816 */ /* 0x000fc60000000011 */
[----:B--2---:R-:W-:Y:S01]  /*1bad0*/  STL [R1+0x1150], R13 ;  /* 0x0011500d01007387 */ /* 0x004fe20000100800 */
[----:B---3--:R-:W-:-:S04]  /*1bae0*/  @!P0 LOP3.LUT R15, R15, R14, RZ, 0x3c, !PT ;  /* 0x0000000e0f0f8212 */ /* 0x008fc800078e3cff */
[----:B------:R-:W-:-:S04]  /*1baf0*/  @!P0 LOP3.LUT R14, R15, R14, RZ, 0x3c, !PT ;  /* 0x0000000e0f0e8212 */ /* 0x000fc800078e3cff */
[----:B------:R-:W-:-:S05]  /*1bb00*/  @!P0 LOP3.LUT R15, R15, R14, RZ, 0x3c, !PT ;  /* 0x0000000e0f0f8212 */ /* 0x000fca00078e3cff */
[----:B------:R0:W2:Y:S04]  /*1bb10*/  @!P0 LDG.E.U16 R17, [R14.64] ;  /* 0x0000000a0e118981 */ /* 0x0000a8000c1e1500 */
[----:B0-----:R-:W3:Y:S04]  /*1bb20*/  LDL R14, [R1+0x2d8] ;  /* 0x0002d800010e7983 */ /* 0x001ee80000100800 */
[----:B------:R-:W3:Y:S01]  /*1bb30*/  LDL R15, [R1+0x2dc] ;  /* 0x0002dc00010f7983 */ /* 0x000ee20000100800 */
[----:B------:R-:W-:Y:S02]  /*1bb40*/  PRMT R0, RZ, 0x7610, R0 ;  /* 0x00007610ff007816 */ /* 0x000fe40000000000 */
[----:B---3--:R-:W-:-:S04]  /*1bb50*/  @!P0 LOP3.LUT R15, R15, R14, RZ, 0x3c, !PT ;  /* 0x0000000e0f0f8212 */ /* 0x008fc800078e3cff */
[----:B------:R-:W-:-:S04]  /*1bb60*/  @!P0 LOP3.LUT R14, R15, R14, RZ, 0x3c, !PT ;  /* 0x0000000e0f0e8212 */ /* 0x000fc800078e3cff */
[----:B------:R-:W-:-:S05]  /*1bb70*/  @!P0 LOP3.LUT R15, R15, R14, RZ, 0x3c, !PT ;  /* 0x0000000e0f0f8212 */ /* 0x000fca00078e3cff */
[----:B------:R-:W3:Y:S04]  /*1bb80*/  @!P0 LDG.E.U16 R0, [R14.64] ;  /* 0x0000000a0e008981 */ /* 0x000ee8000c1e1500 */
[----:B---3--:R0:W-:Y:S04]  /*1bb90*/  STL [R1+0xb0], R0 ;  /* 0x0000b00001007387 */ /* 0x0081e80000100800 */
[----:B0-----:R-:W3:Y:S04]  /*1bba0*/  LDL.LU R0, [R1+0x1220] ;  /* 0x0012200001007983 */ /* 0x001ee80000300800 */
[----:B------:R-:W2:Y:S01]  /*1bbb0*/  LDL R15, [R1+0x2b8] ;  /* 0x0002b800010f7983 */ /* 0x000ea20000100800 */
[----:B------:R-:W-:Y:S01]  /*1bbc0*/  @!P0 IMAD.MOV.U32 R14, RZ, RZ, R27 ;  /* 0x000000ffff0e8224 */ /* 0x000fe200078e001b */
[----:B---3--:R-:W-:-:S06]  /*1bbd0*/  PRMT R0, RZ, 0x7610, R0 ;  /* 0x00007610ff007816 */ /* 0x008fcc0000000000 */
[----:B--2---:R-:W2:Y:S04]  /*1bbe0*/  @!P0 LDG.E.U16 R0, [R14.64] ;  /* 0x0000000a0e008981 */ /* 0x004ea8000c1e1500 */
[----:B--2---:R0:W-:Y:S04]  /*1bbf0*/  STL [R1+0xb8], R0 ;  /* 0x0000b80001007387 */ /* 0x0041e80000100800 */
[----:B------:R-:W2:Y:S04]  /*1bc00*/  LDL R14, [R1+0x298] ;  /* 0x00029800010e7983 */ /* 0x000ea80000100800 */
[----:B------:R-:W2:Y:S01]  /*1bc10*/  LDL R15, [R1+0x29c] ;  /* 0x00029c00010f7983 */ /* 0x000ea20000100800 */
[----:B------:R-:W-:-:S03]  /*1bc20*/  PRMT R16, RZ, 0x7610, R16 ;  /* 0x00007610ff107816 */ /* 0x000fc60000000010 */
[----:B0-----:R-:W0:Y:S01]  /*1bc30*/  S2R R0, SR_TID.X ;  /* 0x0000000000007919 */ /* 0x001e220000002100 */
[----:B--2---:R-:W-:-:S04]  /*1bc40*/  @!P0 LOP3.LUT R15, R15, R14, RZ, 0x3c, !PT ;  /* 0x0000000e0f0f8212 */ /* 0x004fc800078e3cff */
[----:B------:R-:W-:-:S04]  /*1bc50*/  @!P0 LOP3.LUT R14, R15, R14, RZ, 0x3c, !PT ;  /* 0x0000000e0f0e8212 */ /* 0x000fc800078e3cff */
[----:B------:R-:W-:-:S05]  /*1bc60*/  @!P0 LOP3.LUT R15, R15, R14, RZ, 0x3c, !PT ;  /* 0x0000000e0f0f8212 */ /* 0x000fca00078e3cff */
[----:B------:R-:W2:Y:S01]  /*1bc70*/  @!P0 LDG.E.U16 R16, [R14.64] ;  /* 0x0000000a0e108981 */ /* 0x000ea2000c1e1500 */
[----:B0-----:R-:W-:Y:S01]  /*1bc80*/  SHF.R.S32.HI R27, RZ, 0x6, R0 ;  /* 0x00000006ff1b7819 */ /* 0x001fe20000011400 */
[----:B------:R-:W-:-:S03]  /*1bc90*/  IMAD.SHL.U32 R0, R0, 0x2, RZ ;  /* 0x0000000200007824 */ /* 0x000fc600078e00ff */
[----:B------:R-:W-:-:S04]  /*1bca0*/  SGXT R27, R27, 0x1 ;  /* 0x000000011b1b781a */ /* 0x000fc80000000200 */
[----:B------:R-:W-:-:S04]  /*1bcb0*/  LOP3.LUT R27, R27, 0x90, RZ, 0xc0, !PT ;  /* 0x000000901b1b7812 */ /* 0x000fc800078ec0ff */
[----:B------:R-:W-:Y:S01]  /*1bcc0*/  LOP3.LUT R27, R27, 0x17e, R0, 0x78, !PT ;  /* 0x0000017e1b1b7812 */ /* 0x000fe200078e7800 */
[----:B--2---:R0:W-:Y:S04]  /*1bcd0*/  STL [R1+0xbc], R16 ;  /* 0x0000bc1001007387 */ /* 0x0041e80000100800 */
[----:B0-----:R-:W2:Y:S04]  /*1bce0*/  LDL.LU R16, [R1+0x121c] ;  /* 0x00121c0001107983 */ /* 0x001ea80000300800 */
[----:B------:R-:W3:Y:S04]  /*1bcf0*/  LDL R14, [R1+0x278] ;  /* 0x00027800010e7983 */ /* 0x000ee80000100800 */
[----:B------:R-:W3:Y:S04]  /*1bd00*/  LDL R15, [R1+0x27c] ;  /* 0x00027c00010f7983 */ /* 0x000ee80000100800 */
[----:B------:R-:W2:Y:S01]  /*1bd10*/  LDL.LU R0, [R1+0x1218] ;  /* 0x0012180001007983 */ /* 0x000ea20000300800 */
[----:B---3--:R-:W-:-:S04]  /*1bd20*/  @!P0 LOP3.LUT R15, R15, R14, RZ, 0x3c, !PT ;  /* 0x0000000e0f0f8212 */ /* 0x008fc800078e3cff */
[C---:B------:R-:W-:Y:S02]  /*1bd30*/  @!P0 LOP3.LUT R14, R15.reuse, R14, RZ, 0x3c, !PT ;  /* 0x0000000e0f0e8212 */ /* 0x040fe400078e3cff */
[----:B--2---:R-:W-:Y:S02]  /*1bd40*/  PRMT R0, RZ, 0x7610, R0 ;  /* 0x00007610ff007816 */ /* 0x004fe40000000000 */
        /* <DEDUP_REMOVED lines=42> */
[----:B------:R-:W-:-:S02]  /*1bff0*/  PRMT R26, RZ, 0x7610, R26 ;  /* 0x00007610ff1a7816 */ /* 0x000fc4000000001a */
[----:B---3--:R-:W-:-:S04]  /*1c000*/  @!P0 LOP3.LUT R15, R15, R14, RZ, 0x3c, !PT ;  /* 0x0000000e0f0f8212 */ /* 0x008fc800078e3cff */
[----:B------:R-:W-:-:S04]  /*1c010*/  @!P0 LOP3.LUT R14, R15, R14, RZ, 0x3c, !PT ;  /* 0x0000000e0f0e8212 */ /* 0x000fc800078e3cff */
[----:B------:R-:W-:-:S05]  /*1c020*/  @!P0 LOP3.LUT R15, R15, R14, RZ, 0x3c, !PT ;  /* 0x0000000e0f0f8212 */ /* 0x000fca00078e3cff */
[----:B------:R0:W3:Y:S04]  /*1c030*/  @!P0 LDG.E.U16 R26, [R14.64] ;  /* 0x0000000a0e1a8981 */ /* 0x0000e8000c1e1500 */
[----:B0-----:R-:W2:Y:S04]  /*1c040*/  LDL R14, [R1+0x9b0] ;  /* 0x0009b000010e7983 */ /* 0x001ea80000100800 */
[----:B------:R-:W2:Y:S01]  /*1c050*/  LDL R15, [R1+0x9b4] ;  /* 0x0009b400010f7983 */ /* 0x000ea20000100800 */
[----:B------:R-:W-:-:S03]  /*1c060*/  PRMT R6, RZ, 0x7610, R6 ;  /* 0x00007610ff067816 */ /* 0x000fc60000000006 */
[----:B---3--:R0:W-:Y:S04]  /*1c070*/  STL [R1+0x164], R26 ;  /* 0x0001641a01007387 */ /* 0x0081e80000100800 */
[----:B0-----:R-:W3:Y:S01]  /*1c080*/  LDL.LU R26, [R1+0xa4] ;  /* 0x0000a400011a7983 */ /* 0x001ee20000300800 */
[----:B--2---:R-:W-:-:S04]  /*1c090*/  @!P0 LOP3.LUT R15, R15, R14, RZ, 0x3c, !PT ;  /* 0x0000000e0f0f8212 */ /* 0x004fc800078e3cff */
[----:B------:R-:W-:-:S04]  /*1c0a0*/  @!P0 LOP3.LUT R14, R15, R14, RZ, 0x3c, !PT ;  /* 0x0000000e0f0e8212 */ /* 0x000fc800078e3cff */
[----:B------:R-:W-:-:S05]  /*1c0b0*/  @!P0 LOP3.LUT R15, R15, R14, RZ, 0x3c, !PT ;  /* 0x0000000e0f0f8212 */ /* 0x000fca00078e3cff */
[----:B------:R0:W2:Y:S04]  /*1c0c0*/  @!P0 LDG.E.U16 R6, [R14.64] ;  /* 0x0000000a0e068981 */ /* 0x0000a8000c1e1500 */
[----:B0-----:R-:W3:Y:S04]  /*1c0d0*/  LDL R14, [R1+0x990] ;  /* 0x00099000010e7983 */ /* 0x001ee80000100800 */
[----:B------:R-:W3:Y:S04]  /*1c0e0*/  LDL R15, [R1+0x994] ;  /* 0x00099400010f7983 */ /* 0x000ee80000100800 */
[----:B------:R-:W-:Y:S04]  /*1c0f0*/  STS.U16 [R27+0x20000], R16 ;  /* 0x020000101b007388 */ /* 0x000fe80000000400 */
[----:B------:R0:W-:Y:S02]  /*1c100*/  STS.U16 [R27+0x20200], R3 ;  /* 0x020200031b007388 */ /* 0x0001e40000000400 */
[----:B0-----:R-:W-:-:S02]  /*1c110*/  PRMT R3, RZ, 0x7610, R3 ;  /* 0x00007610ff037816 */ /* 0x001fc40000000003 */
[----:B--2---:R0:W-:Y:S04]  /*1c120*/  STL [R1+0x160], R6 ;  /* 0x0001600601007387 */ /* 0x0041e80000100800 */
[----:B0-----:R-:W2:Y:S01]  /*1c130*/  LDL.LU R6, [R1+0xa0] ;  /* 0x0000a00001067983 */ /* 0x001ea20000300800 */
[----:B---3--:R-:W-:-:S04]  /*1c140*/  @!P0 LOP3.LUT R15, R15, R14, RZ, 0x3c, !PT ;  /* 0x0000000e0f0f8212 */ /* 0x008fc800078e3cff */
[----:B------:R-:W-:-:S04]  /*1c150*/  @!P0 LOP3.LUT R14, R15, R14, RZ, 0x3c, !PT ;  /* 0x0000000e0f0e8212 */ /* 0x000fc800078e3cff */
[----:B------:R-:W-:-:S05]  /*1c160*/  @!P0 LOP3.LUT R15, R15, R14, RZ, 0x3c, !PT ;  /* 0x0000000e0f0f8212 */ /* 0x000fca00078e3cff */
[----:B------:R0:W3:Y:S04]  /*1c170*/  @!P0 LDG.E.U16 R3, [R14.64] ;  /* 0x0000000a0e038981 */ /* 0x0000e8000c1e1500 */
[----:B0-----:R-:W2:Y:S04]  /*1c180*/  LDL R14, [R1+0x970] ;  /* 0x00097000010e7983 */ /* 0x001ea80000100800 */
[----:B------:R-:W2:Y:S01]  /*1c190*/  LDL R15, [R1+0x974] ;  /* 0x00097400010f7983 */ /* 0x000ea20000100800 */
[----:B------:R-:W-:-:S03]  /*1c1a0*/  PRMT R4, RZ, 0x7610, R4 ;  /* 0x00007610ff047816 */ /* 0x000fc60000000004 */
[----:B------:R-:W-:Y:S04]  /*1c1b0*/  STS.U16 [R27+0x20400], R18 ;  /* 0x020400121b007388 */ /* 0x000fe80000000400 */
[----:B------:R-:W-:Y:S04]  /*1c1c0*/  STS.U16 [R27+0x20600], R19 ;  /* 0x020600131b007388 */ /* 0x000fe80000000400 */
[----:B------:R-:W-:Y:S04]  /*1c1d0*/  STS.U16 [R27+0x20800], R20 ;  /* 0x020800141b007388 */ /* 0x000fe80000000400 */
[----:B------:R-:W-:Y:S04]  /*1c1e0*/  STS.U16 [R27+0x20a00], R21 ;  /* 0x020a00151b007388 */ /* 0x000fe80000000400 */
[----:B------:R-:W-:Y:S04]  /*1c1f0*/  STS.U16 [R27+0x20c00], R22 ;  /* 0x020c00161b007388 */ /* 0x000fe80000000400 */
[----:B------:R-:W-:Y:S04]  /*1c200*/  STS.U16 [R27+0x20e00], R23 ;  /* 0x020e00171b007388 */ /* 0x000fe80000000400 */
[----:B---3--:R0:W-:Y:S04]  /*1c210*/  STL [R1+0x15c], R3 ;  /* 0x00015c0301007387 */ /* 0x0081e80000100800 */
[----:B0-----:R-:W3:Y:S01]  /*1c220*/  LDL R3, [R1+0x914] ;  /* 0x0009140001037983 */ /* 0x001ee20000100800 */
[----:B--2---:R-:W-:-:S03]  /*1c230*/  @!P0 LOP3.LUT R15, R15, R14, RZ, 0x3c, !PT ;  /* 0x0000000e0f0f8212 */ /* 0x004fc600078e3cff */
[----:B------:R-:W2:Y:S01]  /*1c240*/  LDL.LU R27, [R1+0x9c] ;  /* 0x00009c00011b7983 */ /* 0x000ea20000300800 */
[----:B------:R-:W-:-:S04]  /*1c250*/  @!P0 LOP3.LUT R14, R15, R14, RZ, 0x3c, !PT ;  /* 0x0000000e0f0e8212 */ /* 0x000fc800078e3cff */
[----:B------:R-:W-:-:S05]  /*1c260*/  @!P0 LOP3.LUT R15, R15, R14, RZ, 0x3c, !PT ;  /* 0x0000000e0f0f8212 */ /* 0x000fca00078e3cff */
[----:B------:R0:W2:Y:S04]  /*1c270*/  @!P0 LDG.E.U16 R4, [R14.64] ;  /* 0x0000000a0e048981 */ /* 0x0000a8000c1e1500 */
[----:B0-----:R-:W3:Y:S04]  /*1c280*/  LDL R14, [R1+0x950] ;  /* 0x00095000010e7983 */ /* 0x001ee80000100800 */
[----:B------:R-:W3:Y:S01]  /*1c290*/  LDL R15, [R1+0x954] ;  /* 0x00095400010f7983 */ /* 0x000ee20000100800 */
[----:B------:R-:W-:-:S03]  /*1c2a0*/  PRMT R5, RZ, 0x7610, R5 ;  /* 0x00007610ff057816 */ /* 0x000fc60000000005 */
        /* <DEDUP_REMOVED lines=12> */
[----:B------:R-:W2:Y:S04]  /*1c370*/  @!P0 LDG.E.U16 R28, [R14.64] ;  /* 0x0000000a0e1c8981 */ /* 0x000ea8000c1e1500 */
[----:B---3--:R0:W-:Y:S04]  /*1c380*/  STL [R1+0x154], R5 ;  /* 0x0001540501007387 */ /* 0x0081e80000100800 */
[----:B------:R-:W-:Y:S04]  /*1c390*/  STS.U16 [R0+0x1000], R2 ;  /* 0x0010000200007388 */ /* 0x000fe80000000400 */
[----:B0-----:R-:W3:Y:S04]  /*1c3a0*/  LDL.LU R5, [R1+0x94] ;  /* 0x0000940001057983 */ /* 0x001ee80000300800 */
[----:B--2---:R0:W-:Y:S04]  /*1c3b0*/  STL [R1+0x14c], R28 ;  /* 0x00014c1c01007387 */ /* 0x0041e80000100800 */
[----:B0-----:R-:W2:Y:S04]  /*1c3c0*/  LDL.LU R28, [R1+0x90] ;  /* 0x00009000011c7983 */ /* 0x001ea80000300800 */
        /* <DEDUP_REMOVED lines=15> */
[----:B------:R0:W-:Y:S04]  /*1c4c0*/  STS.U16 [R0+0x1800], R26 ;  /* 0x0018001a00007388 */ /* 0x0001e80000000400 */
[----:B0-----:R-:W3:Y:S04]  /*1c4d0*/  LDL.LU R26, [R1+0x8c] ;  /* 0x00008c00011a7983 */ /* 0x001ee80000300800 */
        /* <DEDUP_REMOVED lines=30> */
[----:B------:R0:W2:Y:S04]  /*1c6c0*/  @!P0 LDG.E.U16 R29, [R2.64] ;  /* 0x0000000a021d8981 */ /* 0x0000a8000c1e1500 */
[----:B------:R1:W-:Y:S04]  /*1c6d0*/  STS.U16 [R0+0x3000], R4 ;  /* 0x0030000400007388 */ /* 0x0003e80000000400 */
[----:B-1----:R-:W3:Y:S04]  /*1c6e0*/  LDL.LU R4, [R1+0x80] ;  /* 0x0000800001047983 */ /* 0x002ee80000300800 */
[----:B0-----:R-:W3:Y:S04]  /*1c6f0*/  LDL R2, [R1+0x870] ;  /* 0x0008700001027983 */ /* 0x001ee80000100800 */
[----:B------:R-:W3:Y:S04]  /*1c700*/  LDL R3, [R1+0x874] ;  /* 0x0008740001037983 */ /* 0x000ee80000100800 */
[----:B------:R-:W-:Y:S04]  /*1c710*/  STS.U16 [R0+0x3800], R5 ;  /* 0x0038000500007388 */ /* 0x000fe80000000400 */
[----:B--2---:R0:W-:Y:S04]  /*1c720*/  STL [R1+0x138], R29 ;  /* 0x0001381d01007387 */ /* 0x0041e80000100800 */
[----:B0-----:R-:W2:Y:S04]  /*1c730*/  LDL.LU R29, [R1+0x7c] ;  /* 0x00007c00011d7983 */ /* 0x001ea80000300800 */
[----:B------:R-:W2:Y:S01]  /*1c740*/  LDL.LU R5, [R1+0x11f0] ;  /* 0x0011f00001057983 */ /* 0x000ea20000300800 */
[----:B---3--:R-:W-:-:S04]  /*1c750*/  @!P0 LOP3.LUT R3, R3, R2, RZ, 0x3c, !PT ;  /* 0x0000000203038212 */ /* 0x008fc800078e3cff */
[----:B------:R-:W-:-:S04]  /*1c760*/  @!P0 LOP3.LUT R2, R3, R2, RZ, 0x3c, !PT ;  /* 0x0000000203028212 */ /* 0x000fc800078e3cff */
[----:B------:R-:W-:Y:S02]  /*1c770*/  @!P0 LOP3.LUT R3, R3, R2, RZ, 0x3c, !PT ;  /* 0x0000000203038212 */ /* 0x000fe400078e3cff */
[----:B--2---:R-:W-:-:S06]  /*1c780*/  PRMT R5, RZ, 0x7610, R5 ;  /* 0x00007610ff057816 */ /* 0x004fcc0000000005 */
[----:B------:R0:W2:Y:S04]  /*1c790*/  @!P0 LDG.E.U16 R5, [R2.64] ;  /* 0x0000000a02058981 */ /* 0x0000a8000c1e1500 */
[----:B------:R-:W-:Y:S04]  /*1c7a0*/  STS.U16 [R0+0x4000], R28 ;  /* 0x0040001c00007388 */ /* 0x000fe80000000400 */
[----:B0-----:R-:W3:Y:S04]  /*1c7b0*/  LDL R2, [R1+0x850] ;  /* 0x0008500001027983 */ /* 0x001ee80000100800 */
[----:B------:R-:W3:Y:S04]  /*1c7c0*/  LDL R3, [R1+0x854] ;  /* 0x0008540001037983 */ /* 0x000ee80000100800 */
        /* <DEDUP_REMOVED lines=41> */
[----:B------:R-:W-:Y:S04]  /*1ca60*/  STS.U16 [R0+0x6000], R4 ;  /* 0x0060000400007388 */ /* 0x000fe80000000400 */
[----:B--2---:R0:W-:Y:S04]  /*1ca70*/  STL [R1+0x124], R6 ;  /* 0x0001240601007387 */ /* 0x0041e80000100800 */
[----:B0-----:R-:W2:Y:S04]  /*1ca80*/  LDL.LU R6, [R1+0x11dc] ;  /* 0x0011dc0001067983 */ /* 0x001ea80000300800 */
[----:B------:R-:W2:Y:S04]  /*1ca90*/  LDL R2, [R1+0x7d0] ;  /* 0x0007d00001027983 */ /* 0x000ea80000100800 */
[----:B------:R-:W2:Y:S04]  /*1caa0*/  LDL R3, [R1+0x7d4] ;  /* 0x0007d40001037983 */ /* 0x000ea80000100800 */
[----:B------:R-:W3:Y:S01]  /*1cab0*/  LDL.LU R4, [R1+0x11d8] ;  /* 0x0011d80001047983 */ /* 0x000ee20000300800 */
[----:B--2---:R-:W-:-:S04]  /*1cac0*/  @!P0 LOP3.LUT R3, R3, R2, RZ, 0x3c, !PT ;  /* 0x0000000203038212 */ /* 0x004fc800078e3cff */
[C---:B------:R-:W-:Y:S02]  /*1cad0*/  @!P0 LOP3.LUT R2, R3.reuse, R2, RZ, 0x3c, !PT ;  /* 0x0000000203028212 */ /* 0x040fe400078e3cff */
[----:B---3--:R-:W-:Y:S02]  /*1cae0*/  PRMT R4, RZ, 0x7610, R4 ;  /* 0x00007610ff047816 */ /* 0x008fe40000000004 */
        /* <DEDUP_REMOVED lines=34> */
[----:B0-----:R-:W3:Y:S04]  /*1cd10*/  LDL R28, [R1+0x714] ;  /* 0x00071400011c7983 */ /* 0x001ee80000100800 */
        /* <DEDUP_REMOVED lines=22> */
[----:B0-----:R-:W3:Y:S04]  /*1ce80*/  LDL.LU R2, [R1+0x68] ;  /* 0x0000680001027983 */ /* 0x001ee80000300800 */
[----:B------:R-:W2:Y:S01]  /*1ce90*/  LDL R3, [R1+0x710] ;  /* 0x0007100001037983 */ /* 0x000ea20000100800 */
[----:B------:R-:W-:-:S03]  /*1cea0*/  PRMT R6, RZ, 0x7610, R6 ;  /* 0x00007610ff067816 */ /* 0x000fc60000000006 */
[----:B---3--:R0:W-:Y:S02]  /*1ceb0*/  STS.U16 [R0+0x9000], R2 ;  /* 0x0090000200007388 */ /* 0x0081e40000000400 */
[----:B0-----:R-:W-:-:S05]  /*1cec0*/  @!P0 IMAD.MOV.U32 R2, RZ, RZ, R28 ;  /* 0x000000ffff028224 */ /* 0x001fca00078e001c */
[----:B--2---:R-:W2:Y:S04]  /*1ced0*/  @!P0 LDG.E.U16 R6, [R2.64] ;  /* 0x0000000a02068981 */ /* 0x004ea8000c1e1500 */
[----:B------:R0:W-:Y:S04]  /*1cee0*/  STL [R1+0x10c], R27 ;  /* 0x00010c1b01007387 */ /* 0x0001e80000100800 */
[----:B0-----:R-:W3:Y:S04]  /*1cef0*/  LDL R27, [R1+0x6b4] ;  /* 0x0006b400011b7983 */ /* 0x001ee80000100800 */
[----:B------:R-:W3:Y:S04]  /*1cf00*/  LDL.LU R28, [R1+0x50] ;  /* 0x00005000011c7983 */ /* 0x000ee80000300800 */
        /* <DEDUP_REMOVED lines=24> */
[----:B------:R-:W3:Y:S04]  /*1d090*/  LDL.LU R2, [R1+0x5c] ;  /* 0x00005c0001027983 */ /* 0x000ee80000300800 */
[----:B------:R-:W2:Y:S01]  /*1d0a0*/  LDL R3, [R1+0x6b0] ;  /* 0x0006b00001037983 */ /* 0x000ea20000100800 */
[----:B------:R-:W-:-:S03]  /*1d0b0*/  PRMT R6, RZ, 0x7610, R6 ;  /* 0x00007610ff067816 */ /* 0x000fc60000000006 */
[----:B---3--:R0:W-:Y:S02]  /*1d0c0*/  STS.U16 [R0+0xa800], R2 ;  /* 0x00a8000200007388 */ /* 0x0081e40000000400 */
[----:B0-----:R-:W-:Y:S01]  /*1d0d0*/  @!P0 IMAD.MOV.U32 R2, RZ, RZ, R27 ;  /* 0x000000ffff028224 */ /* 0x001fe200078e001b */
[----:B--2---:R-:W-:Y:S01]  /*1d0e0*/  PRMT R5, RZ, 0x7610, R5 ;  /* 0x00007610ff057816 */ /* 0x004fe20000000005 */
[----:B------:R-:W2:Y:S04]  /*1d0f0*/  LDL R27, [R1+0x650] ;  /* 0x00065000011b7983 */ /* 0x000ea80000100800 */
[----:B------:R0:W3:Y:S04]  /*1d100*/  @!P0 LDG.E.U16 R6, [R2.64] ;  /* 0x0000000a02068981 */ /* 0x0000e8000c1e1500 */
[----:B0-----:R-:W2:Y:S04]  /*1d110*/  LDL R2, [R1+0x690] ;  /* 0x0006900001027983 */ /* 0x001ea80000100800 */
[----:B------:R-:W2:Y:S04]  /*1d120*/  LDL R3, [R1+0x694] ;  /* 0x0006940001037983 */ /* 0x000ea80000100800 */
        /* <DEDUP_REMOVED lines=8> */
[----:B0-----:R-:W2:Y:S04]  /*1d1b0*/  LDL R2, [R1+0x670] ;  /* 0x0006700001027983 */ /* 0x001ea80000100800 */
[----:B------:R-:W2:Y:S04]  /*1d1c0*/  LDL R3, [R1+0x674] ;  /* 0x0006740001037983 */ /* 0x000ea80000100800 */
[----:B------:R0:W-:Y:S01]  /*1d1d0*/  STS.U16 [R0], R24 ;  /* 0x0000001800007388 */ /* 0x0001e20000000400 */
[----:B------:R-:W-:-:S02]  /*1d1e0*/  PRMT R22, RZ, 0x7610, R22 ;  /* 0x00007610ff167816 */ /* 0x000fc40000000016 */
[----:B0-----:R-:W-:Y:S01]  /*1d1f0*/  PRMT R24, RZ, 0x7610, R24 ;  /* 0x00007610ff187816 */ /* 0x001fe20000000018 */
[----:B------:R0:W-:Y:S01]  /*1d200*/  STS.U16 [R0+0xb800], R4 ;  /* 0x00b8000400007388 */ /* 0x0001e20000000400 */
[----:B--2---:R-:W-:-:S04]  /*1d210*/  @!P0 LOP3.LUT R3, R3, R2, RZ, 0x3c, !PT ;  /* 0x0000000203038212 */ /* 0x004fc800078e3cff */
[----:B------:R-:W-:-:S04]  /*1d220*/  @!P0 LOP3.LUT R2, R3, R2, RZ, 0x3c, !PT ;  /* 0x0000000203028212 */ /* 0x000fc800078e3cff */
[----:B------:R-:W-:-:S05]  /*1d230*/  @!P0 LOP3.LUT R3, R3, R2, RZ, 0x3c, !PT ;  /* 0x0000000203038212 */ /* 0x000fca00078e3cff */
[----:B------:R3:W2:Y:S04]  /*1d240*/  @!P0 LDG.E.U16 R24, [R2.64] ;  /* 0x0000000a02188981 */ /* 0x0006a8000c1e1500 */
[----:B------:R1:W-:Y:S04]  /*1d250*/  STL [R1+0xf8], R5 ;  /* 0x0000f80501007387 */ /* 0x0003e80000100800 */
[----:B0-----:R-:W4:Y:S01]  /*1d260*/  LDL R4, [R1+0x634] ;  /* 0x0006340001047983 */ /* 0x001f220000100800 */
[----:B---3--:R-:W-:Y:S02]  /*1d270*/  @!P0 IMAD.MOV.U32 R2, RZ, RZ, R6 ;  /* 0x000000ffff028224 */ /* 0x008fe400078e0006 */
[----:B------:R-:W-:Y:S01]  /*1d280*/  @!P0 IMAD.MOV.U32 R3, RZ, RZ, R27 ;  /* 0x000000ffff038224 */ /* 0x000fe200078e001b */
[----:B-1----:R-:W3:Y:S04]  /*1d290*/  LDL R5, [R1+0x630] ;  /* 0x0006300001057983 */ /* 0x002ee80000100800 */
[----:B------:R4:W3:Y:S01]  /*1d2a0*/  @!P0 LDG.E.U16 R22, [R2.64] ;  /* 0x0000000a02168981 */ /* 0x0008e2000c1e1500 */
[----:B------:R-:W-:-:S03]  /*1d2b0*/  PRMT R20, RZ, 0x7610, R20 ;  /* 0x00007610ff147816 */ /* 0x000fc60000000014 */
[----:B------:R-:W-:Y:S04]  /*1d2c0*/  STS.U16 [R0+0xc000], R28 ;  /* 0x00c0001c00007388 */ /* 0x000fe80000000400 */
[----:B------:R0:W-:Y:S04]  /*1d2d0*/  STS.U16 [R0+0xc800], R29 ;  /* 0x00c8001d00007388 */ /* 0x0001e80000000400 */
[----:B--2---:R-:W-:Y:S04]  /*1d2e0*/  STL [R1+0x10dc], R24 ;  /* 0x0010dc1801007387 */ /* 0x004fe80000100800 */
[----:B------:R-:W-:Y:S04]  /*1d2f0*/  STL [R1+0x10e0], R24 ;  /* 0x0010e01801007387 */ /* 0x000fe80000100800 */
[----:B------:R-:W-:Y:S01]  /*1d300*/  STL [R1+0x10e4], R24 ;  /* 0x0010e41801007387 */ /* 0x000fe20000100800 */
[----:B----4-:R-:W-:-:S03]  /*1d310*/  @!P0 IMAD.MOV.U32 R2, RZ, RZ, R4 ;  /* 0x000000ffff028224 */ /* 0x010fc600078e0004 */
[----:B------:R-:W-:Y:S01]  /*1d320*/  STL [R1+0x10e8], R24 ;  /* 0x0010e81801007387 */ /* 0x000fe20000100800 */
[----:B---3--:R-:W-:-:S03]  /*1d330*/  @!P0 IMAD.MOV.U32 R3, RZ, RZ, R5 ;  /* 0x000000ffff038224 */ /* 0x008fc600078e0005 */
[----:B------:R-:W-:Y:S04]  /*1d340*/  STL [R1+0x10ec], R22 ;  /* 0x0010ec1601007387 */ /* 0x000fe80000100800 */
[----:B------:R-:W-:Y:S04]  /*1d350*/  STL [R1+0x10f0], R22 ;  /* 0x0010f01601007387 */ /* 0x000fe80000100800 */
[----:B------:R-:W2:Y:S04]  /*1d360*/  LDL.LU R27, [R1+0x44] ;  /* 0x00004400011b7983 */ /* 0x000ea80000300800 */
[----:B0-----:R-:W3:Y:S04]  /*1d370*/  LDL R29, [R1+0x610] ;  /* 0x00061000011d7983 */ /* 0x001ee80000100800 */
[----:B------:R-:W4:Y:S04]  /*1d380*/  LDL R28, [R1+0x614] ;  /* 0x00061400011c7983 */ /* 0x000f280000100800 */
[----:B------:R-:W2:Y:S04]  /*1d390*/  LDL R5, [R1+0x5f4] ;  /* 0x0005f40001057983 */ /* 0x000ea80000100800 */
[----:B------:R-:W2:Y:S04]  /*1d3a0*/  LDL.LU R4, [R1+0x40] ;  /* 0x0000400001047983 */ /* 0x000ea80000300800 */
[----:B------:R-:W2:Y:S04]  /*1d3b0*/  LDL.LU R6, [R1+0x3c] ;  /* 0x00003c0001067983 */ /* 0x000ea80000300800 */
[----:B------:R0:W2:Y:S04]  /*1d3c0*/  @!P0 LDG.E.U16 R20, [R2.64] ;  /* 0x0000000a02148981 */ /* 0x0000a8000c1e1500 */
[----:B0-----:R-:W3:Y:S01]  /*1d3d0*/  LDL.LU R3, [R1+0x48] ;  /* 0x0000480001037983 */ /* 0x001ee20000300800 */
[----:B------:R-:W-:Y:S01]  /*1d3e0*/  PRMT R18, RZ, 0x7610, R18 ;  /* 0x00007610ff127816 */ /* 0x000fe20000000012 */
[----:B----4-:R-:W-:-:S02]  /*1d3f0*/  @!P0 IMAD.MOV.U32 R2, RZ, RZ, R28 ;  /* 0x000000ffff028224 */ /* 0x010fc400078e001c */
[----:B--2---:R-:W-:Y:S04]  /*1d400*/  STL [R1+0x10f4], R20 ;  /* 0x0010f41401007387 */ /* 0x004fe80000100800 */
[----:B------:R-:W-:Y:S04]  /*1d410*/  STL [R1+0x10f8], R20 ;  /* 0x0010f81401007387 */ /* 0x000fe80000100800 */
[----:B------:R-:W-:Y:S04]  /*1d420*/  STL [R1+0x10fc], R20 ;  /* 0x0010fc1401007387 */ /* 0x000fe80000100800 */
[----:B---3--:R0:W-:Y:S04]  /*1d430*/  STS.U16 [R0+0xd000], R3 ;  /* 0x00d0000300007388 */ /* 0x0081e80000000400 */
[----:B------:R-:W-:Y:S01]  /*1d440*/  STL [R1+0x1130], R20 ;  /* 0x0011301401007387 */ /* 0x000fe20000100800 */
[----:B0-----:R-:W-:-:S03]  /*1d450*/  @!P0 IMAD.MOV.U32 R3, RZ, RZ, R29 ;  /* 0x000000ffff038224 */ /* 0x001fc600078e001d */
[----:B------:R-:W-:Y:S04]  /*1d460*/  STL [R1+0x1134], R20 ;  /* 0x0011341401007387 */ /* 0x000fe80000100800 */
[----:B------:R-:W-:Y:S04]  /*1d470*/  STL [R1+0x1138], R20 ;  /* 0x0011381401007387 */ /* 0x000fe80000100800 */
[----:B------:R-:W-:Y:S04]  /*1d480*/  STL [R1+0x113c], R20 ;  /* 0x00113c1401007387 */ /* 0x000fe80000100800 */
[----:B------:R0:W2:Y:S04]  /*1d490*/  @!P0 LDG.E.U16 R18, [R2.64] ;  /* 0x0000000a02128981 */ /* 0x0000a8000c1e1500 */
[----:B------:R-:W-:Y:S04]  /*1d4a0*/  STL [R1+0x1140], R20 ;  /* 0x0011401401007387 */ /* 0x000fe80000100800 */
[----:B------:R-:W-:Y:S04]  /*1d4b0*/  STL [R1+0x1144], R20 ;  /* 0x0011441401007387 */ /* 0x000fe80000100800 */
[----:B------:R-:W-:Y:S04]  /*1d4c0*/  STL [R1+0x1148], R20 ;  /* 0x0011481401007387 */ /* 0x000fe80000100800 */
[----:B------:R-:W-:Y:S04]  /*1d4d0*/  STL [R1+0x114c], R20 ;  /* 0x00114c1401007387 */ /* 0x000fe80000100800 */
[----:B------:R-:W3:Y:S04]  /*1d4e0*/  LDL.LU R28, [R1+0x38] ;  /* 0x00003800011c7983 */ /* 0x000ee80000300800 */
[----:B------:R-:W4:Y:S04]  /*1d4f0*/  LDL.LU R29, [R1+0x34] ;  /* 0x00003400011d7983 */ /* 0x000f280000300800 */
[----:B0-----:R-:W3:Y:S01]  /*1d500*/  LDL R3, [R1+0x5f0] ;  /* 0x0005f00001037983 */ /* 0x001ee20000100800 */
[----:B------:R-:W-:Y:S01]  /*1d510*/  PRMT R16, RZ, 0x7610, R16 ;  /* 0x00007610ff107816 */ /* 0x000fe20000000010 */
[----:B------:R-:W-:-:S02]  /*1d520*/  @!P0 IMAD.MOV.U32 R2, RZ, RZ, R5 ;  /* 0x000000ffff028224 */ /* 0x000fc400078e0005 */
[----:B------:R0:W-:Y:S04]  /*1d530*/  STS.U16 [R0+0xd800], R27 ;  /* 0x00d8001b00007388 */ /* 0x0001e80000000400 */
[----:B--2---:R-:W-:Y:S04]  /*1d540*/  STL [R1+0x1100], R18 ;  /* 0x0011001201007387 */ /* 0x004fe80000100800 */
[----:B------:R-:W-:Y:S04]  /*1d550*/  STL [R1+0x1104], R18 ;  /* 0x0011041201007387 */ /* 0x000fe80000100800 */
[----:B------:R-:W-:Y:S04]  /*1d560*/  STL [R1+0x1108], R18 ;  /* 0x0011081201007387 */ /* 0x000fe80000100800 */
[----:B------:R-:W-:Y:S04]  /*1d570*/  STL [R1+0x110c], R18 ;  /* 0x00110c1201007387 */ /* 0x000fe80000100800 */
[----:B------:R-:W-:Y:S04]  /*1d580*/  STL [R1+0x1110], R18 ;  /* 0x0011101201007387 */ /* 0x000fe80000100800 */
[----:B------:R-:W-:Y:S04]  /*1d590*/  STL [R1+0x1114], R18 ;  /* 0x0011141201007387 */ /* 0x000fe80000100800 */
[----:B0-----:R-:W2:Y:S04]  /*1d5a0*/  LDL.LU R27, [R1+0x30] ;  /* 0x00003000011b7983 */ /* 0x001ea80000300800 */
[----:B------:R-:W2:Y:S04]  /*1d5b0*/  LDL.LU R5, [R1+0x2c] ;  /* 0x00002c0001057983 */ /* 0x000ea80000300800 */
[----:B---3--:R0:W3:Y:S04]  /*1d5c0*/  @!P0 LDG.E.U16 R16, [R2.64] ;  /* 0x0000000a02108981 */ /* 0x0080e8000c1e1500 */
[----:B0-----:R-:W2:Y:S04]  /*1d5d0*/  LDL R2, [R1+0x5d0] ;  /* 0x0005d00001027983 */ /* 0x001ea80000100800 */
[----:B------:R-:W2:Y:S01]  /*1d5e0*/  LDL R3, [R1+0x5d4] ;  /* 0x0005d40001037983 */ /* 0x000ea20000100800 */
[----:B------:R-:W-:-:S02]  /*1d5f0*/  PRMT R26, RZ, 0x7610, R26 ;  /* 0x00007610ff1a7816 */ /* 0x000fc4000000001a */
[----:B--2---:R-:W-:-:S04]  /*1d600*/  @!P0 LOP3.LUT R3, R3, R2, RZ, 0x3c, !PT ;  /* 0x0000000203038212 */ /* 0x004fc800078e3cff */
[----:B------:R-:W-:-:S04]  /*1d610*/  @!P0 LOP3.LUT R2, R3, R2, RZ, 0x3c, !PT ;  /* 0x0000000203028212 */ /* 0x000fc800078e3cff */
[----:B------:R-:W-:-:S05]  /*1d620*/  @!P0 LOP3.LUT R3, R3, R2, RZ, 0x3c, !PT ;  /* 0x0000000203038212 */ /* 0x000fca00078e3cff */
[----:B------:R-:W2:Y:S04]  /*1d630*/  @!P0 LDG.E.U16 R26, [R2.64] ;  /* 0x0000000a021a8981 */ /* 0x000ea8000c1e1500 */
[----:B---3--:R-:W-:Y:S04]  /*1d640*/  STL [R1+0x1118], R16 ;  /* 0x0011181001007387 */ /* 0x008fe80000100800 */
[----:B------:R-:W-:Y:S04]  /*1d650*/  STL [R1+0x111c], R16 ;  /* 0x00111c1001007387 */ /* 0x000fe80000100800 */
[----:B------:R-:W-:Y:S04]  /*1d660*/  STL [R1+0x1120], R16 ;  /* 0x0011201001007387 */ /* 0x000fe80000100800 */
[----:B------:R-:W-:Y:S04]  /*1d670*/  STL [R1+0x1124], R16 ;  /* 0x0011241001007387 */ /* 0x000fe80000100800 */
[----:B------:R-:W-:Y:S04]  /*1d680*/  STL [R1+0x1128], R16 ;  /* 0x0011281001007387 */ /* 0x000fe80000100800 */
        /* <DEDUP_REMOVED lines=33> */
[----:B----4-:R0:W-:Y:S04]  /*1d8a0*/  STS.U16 [R0+0xf800], R29 ;  /* 0x00f8001d00007388 */ /* 0x0101e80000000400 */
[----:B0-----:R-:W3:Y:S04]  /*1d8b0*/  LDL.LU R29, [R1+0x1c] ;  /* 0x00001c00011d7983 */ /* 0x001ee80000300800 */
[----:B--2---:R0:W-:Y:S04]  /*1d8c0*/  STL [R1+0xe8], R26 ;  /* 0x0000e81a01007387 */ /* 0x0041e80000100800 */
[----:B0-----:R-:W2:Y:S04]  /*1d8d0*/  LDL.LU R26, [R1+0x11a0] ;  /* 0x0011a000011a7983 */ /* 0x001ea80000300800 */
[----:B------:R-:W4:Y:S01]  /*1d8e0*/  LDL R3, [R1+0x550] ;  /* 0x0005500001037983 */ /* 0x000f220000100800 */
[----:B------:R-:W-:Y:S01]  /*1d8f0*/  @!P0 IMAD.MOV.U32 R2, RZ, RZ, R6 ;  /* 0x000000ffff028224 */ /* 0x000fe200078e0006 */
[----:B--2---:R-:W-:-:S06]  /*1d900*/  PRMT R26, RZ, 0x7610, R26 ;  /* 0x00007610ff1a7816 */ /* 0x004fcc000000001a */
[----:B----4-:R-:W2:Y:S04]  /*1d910*/  @!P0 LDG.E.U16 R26, [R2.64] ;  /* 0x0000000a021a8981 */ /* 0x010ea8000c1e1500 */
[----:B------:R0:W-:Y:S04]  /*1d920*/  STS.U16 [R0+0x10000], R27 ;  /* 0x0100001b00007388 */ /* 0x0001e80000000400 */
[----:B0-----:R-:W4:Y:S04]  /*1d930*/  LDL R27, [R1+0x4f4] ;  /* 0x0004f400011b7983 */ /* 0x001f280000100800 */
        /* <DEDUP_REMOVED lines=15> */
[----:B------:R-:W3:Y:S04]  /*1da30*/  LDL R3, [R1+0x514] ;  /* 0x0005140001037983 */ /* 0x000ee80000100800 */
[----:B------:R0:W-:Y:S04]  /*1da40*/  STS.U16 [R0+0x11000], R4 ;  /* 0x0110000400007388 */ /* 0x0001e80000000400 */
[----:B0-----:R-:W4:Y:S01]  /*1da50*/  LDL.LU R4, [R1+0x10] ;  /* 0x0000100001047983 */ /* 0x001f220000300800 */
[----:B--2---:R-:W-:-:S02]  /*1da60*/  PRMT R26, RZ, 0x7610, R26 ;  /* 0x00007610ff1a7816 */ /* 0x004fc4000000001a */
[----:B---3--:R-:W-:-:S04]  /*1da70*/  @!P0 LOP3.LUT R3, R3, R2, RZ, 0x3c, !PT ;  /* 0x0000000203038212 */ /* 0x008fc800078e3cff */
[----:B------:R-:W-:-:S04]  /*1da80*/  @!P0 LOP3.LUT R2, R3, R2, RZ, 0x3c, !PT ;  /* 0x0000000203028212 */ /* 0x000fc800078e3cff */
[----:B------:R-:W-:-:S05]  /*1da90*/  @!P0 LOP3.LUT R3, R3, R2, RZ, 0x3c, !PT ;  /* 0x0000000203038212 */ /* 0x000fca00078e3cff */
[----:B------:R0:W2:Y:S04]  /*1daa0*/  @!P0 LDG.E.U16 R26, [R2.64] ;  /* 0x0000000a021a8981 */ /* 0x0000a8000c1e1500 */
[----:B0-----:R-:W3:Y:S04]  /*1dab0*/  LDL.LU R2, [R1+0x24] ;  /* 0x0000240001027983 */ /* 0x001ee80000300800 */
[----:B------:R-:W2:Y:S01]  /*1dac0*/  LDL R3, [R1+0x4f0] ;  /* 0x0004f00001037983 */ /* 0x000ea20000100800 */
[----:B------:R-:W-:-:S03]  /*1dad0*/  PRMT R7, RZ, 0x7610, R7 ;  /* 0x00007610ff077816 */ /* 0x000fc60000000007 */
[----:B---3--:R4:W-:Y:S02]  /*1dae0*/  STS.U16 [R0+0x11800], R2 ;  /* 0x0118000200007388 */ /* 0x0089e40000000400 */
[----:B----4-:R-:W-:-:S05]  /*1daf0*/  @!P0 IMAD.MOV.U32 R2, RZ, RZ, R27 ;  /* 0x000000ffff028224 */ /* 0x010fca00078e001b */
[----:B--2---:R-:W2:Y:S04]  /*1db00*/  @!P0 LDG.E.U16 R7, [R2.64] ;  /* 0x0000000a02078981 */ /* 0x004ea8000c1e1500 */
[----:B------:R0:W-:Y:S04]  /*1db10*/  STL [R1+0xdc], R26 ;  /* 0x0000dc1a01007387 */ /* 0x0001e80000100800 */
[----:B0-----:R-:W3:Y:S04]  /*1db20*/  LDL.LU R26, [R1+0xc] ;  /* 0x00000c00011a7983 */ /* 0x001ee80000300800 */
[----:B------:R-:W4:Y:S04]  /*1db30*/  LDL.LU R27, [R1+0x8] ;  /* 0x00000800011b7983 */ /* 0x000f280000300800 */
        /* <DEDUP_REMOVED lines=13> */
[----:B------:R-:W2:Y:S04]  /*1dc10*/  LDL R2, [R1+0x4b0] ;  /* 0x0004b00001027983 */ /* 0x000ea80000100800 */
[----:B------:R-:W2:Y:S01]  /*1dc20*/  LDL R3, [R1+0x4b4] ;  /* 0x0004b40001037983 */ /* 0x000ea20000100800 */
[----:B------:R-:W-:-:S03]  /*1dc30*/  PRMT R15, RZ, 0x7610, R15 ;  /* 0x00007610ff0f7816 */ /* 0x000fc6000000000f */
[----:B------:R0:W-:Y:S04]  /*1dc40*/  STS.U16 [R0+0x12800], R29 ;  /* 0x0128001d00007388 */ /* 0x0001e80000000400 */
[----:B0-----:R-:W3:Y:S01]  /*1dc50*/  LDL.LU R29, [R1] ;  /* 0x00000000011d7983 */ /* 0x001ee20000300800 */
[----:B--2---:R-:W-:-:S04]  /*1dc60*/  @!P0 LOP3.LUT R3, R3, R2, RZ, 0x3c, !PT ;  /* 0x0000000203038212 */ /* 0x004fc800078e3cff */
[----:B------:R-:W-:-:S04]  /*1dc70*/  @!P0 LOP3.LUT R2, R3, R2, RZ, 0x3c, !PT ;  /* 0x0000000203028212 */ /* 0x000fc800078e3cff */
[----:B------:R-:W-:-:S05]  /*1dc80*/  @!P0 LOP3.LUT R3, R3, R2, RZ, 0x3c, !PT ;  /* 0x0000000203038212 */ /* 0x000fca00078e3cff */
[----:B------:R0:W2:Y:S04]  /*1dc90*/  @!P0 LDG.E.U16 R15, [R2.64] ;  /* 0x0000000a020f8981 */ /* 0x0000a8000c1e1500 */
[----:B0-----:R-:W3:Y:S04]  /*1dca0*/  LDL R2, [R1+0x490] ;  /* 0x0004900001027983 */ /* 0x001ee80000100800 */
[----:B------:R-:W3:Y:S01]  /*1dcb0*/  LDL R3, [R1+0x494] ;  /* 0x0004940001037983 */ /* 0x000ee20000100800 */
[----:B------:R-:W-:-:S03]  /*1dcc0*/  PRMT R14, RZ, 0x7610, R14 ;  /* 0x00007610ff0e7816 */ /* 0x000fc6000000000e */
[----:B------:R0:W-:Y:S04]  /*1dcd0*/  STS.U16 [R0+0x13000], R6 ;  /* 0x0130000600007388 */ /* 0x0001e80000000400 */
[----:B------:R1:W-:Y:S04]  /*1dce0*/  STS.U16 [R0+0x13800], R5 ;  /* 0x0138000500007388 */ /* 0x0003e80000000400 */
[----:B--2---:R-:W-:Y:S04]  /*1dcf0*/  STL [R1+0x112c], R15 ;  /* 0x00112c0f01007387 */ /* 0x004fe80000100800 */
[----:B0-----:R-:W2:Y:S01]  /*1dd00*/  LDL.LU R6, [R1+0x118c] ;  /* 0x00118c0001067983 */ /* 0x001ea20000300800 */
[----:B---3--:R-:W-:-:S04]  /*1dd10*/  @!P0 LOP3.LUT R3, R3, R2, RZ, 0x3c, !PT ;  /* 0x0000000203038212 */ /* 0x008fc800078e3cff */
[----:B------:R-:W-:-:S04]  /*1dd20*/  @!P0 LOP3.LUT R2, R3, R2, RZ, 0x3c, !PT ;  /* 0x0000000203028212 */ /* 0x000fc800078e3cff */
[----:B------:R-:W-:-:S05]  /*1dd30*/  @!P0 LOP3.LUT R3, R3, R2, RZ, 0x3c, !PT ;  /* 0x0000000203038212 */ /* 0x000fca00078e3cff */
[----:B------:R0:W3:Y:S04]  /*1dd40*/  @!P0 LDG.E.U16 R14, [R2.64] ;  /* 0x0000000a020e8981 */ /* 0x0000e8000c1e1500 */
[----:B0-----:R-:W2:Y:S04]  /*1dd50*/  LDL R2, [R1+0x470] ;  /* 0x0004700001027983 */ /* 0x001ea80000100800 */
[----:B------:R-:W2:Y:S04]  /*1dd60*/  LDL R3, [R1+0x474] ;  /* 0x0004740001037983 */ /* 0x000ea80000100800 */
[----:B-1----:R-:W3:Y:S01]  /*1dd70*/  LDL.LU R5, [R1+0x1188] ;  /* 0x0011880001057983 */ /* 0x002ee20000300800 */
[----:B--2---:R-:W-:-:S04]  /*1dd80*/  @!P0 LOP3.LUT R3, R3, R2, RZ, 0x3c, !PT ;  /* 0x0000000203038212 */ /* 0x004fc800078e3cff */
[C---:B------:R-:W-:Y:S02]  /*1dd90*/  @!P0 LOP3.LUT R2, R3.reuse, R2, RZ, 0x3c, !PT ;  /* 0x0000000203028212 */ /* 0x040fe400078e3cff */
[----:B---3--:R-:W-:Y:S02]  /*1dda0*/  PRMT R5, RZ, 0x7610, R5 ;  /* 0x00007610ff057816 */ /* 0x008fe40000000005 */
[----:B------:R-:W-:-:S05]  /*1ddb0*/  @!P0 LOP3.LUT R3, R3, R2, RZ, 0x3c, !PT ;  /* 0x0000000203038212 */ /* 0x000fca00078e3cff */
[----:B------:R-:W2:Y:S04]  /*1ddc0*/  @!P0 LDG.E.U16 R5, [R2.64] ;  /* 0x0000000a02058981 */ /* 0x000ea8000c1e1500 */
[----:B------:R-:W-:Y:S04]  /*1ddd0*/  STS.U16 [R0+0x14000], R4 ;  /* 0x0140000400007388 */ /* 0x000fe80000000400 */
        /* <DEDUP_REMOVED lines=14> */
[----:B------:R-:W-:-:S03]  /*1dec0*/  PRMT R19, RZ, 0x7610, R19 ;  /* 0x00007610ff137816 */ /* 0x000fc60000000013 */
[----:B------:R0:W-:Y:S04]  /*1ded0*/  STS.U16 [R0+0x14800], R26 ;  /* 0x0148001a00007388 */ /* 0x0001e80000000400 */
        /* <DEDUP_REMOVED lines=8> */
[----:B----4-:R0:W-:Y:S04]  /*1df60*/  STS.U16 [R0+0x15000], R27 ;  /* 0x0150001b00007388 */ /* 0x0101e80000000400 */
[----:B0-----:R-:W4:Y:S01]  /*1df70*/  LDL.LU R27, [R1+0x1174] ;  /* 0x00117400011b7983 */ /* 0x001f220000300800 */
[----:B--2---:R-:W-:-:S04]  /*1df80*/  @!P0 LOP3.LUT R3, R3, R2, RZ, 0x3c, !PT ;  /* 0x0000000203038212 */ /* 0x004fc800078e3cff */
[----:B------:R-:W-:-:S04]  /*1df90*/  @!P0 LOP3.LUT R2, R3, R2, RZ, 0x3c, !PT ;  /* 0x0000000203028212 */ /* 0x000fc800078e3cff */
[----:B------:R-:W-:-:S05]  /*1dfa0*/  @!P0 LOP3.LUT R3, R3, R2, RZ, 0x3c, !PT ;  /* 0x0000000203038212 */ /* 0x000fca00078e3cff */
[----:B------:R0:W2:Y:S04]  /*1dfb0*/  @!P0 LDG.E.U16 R21, [R2.64] ;  /* 0x0000000a02158981 */ /* 0x0000a8000c1e1500 */
[----:B0-----:R-:W2:Y:S04]  /*1dfc0*/  LDL R2, [R1+0x3f0] ;  /* 0x0003f00001027983 */ /* 0x001ea80000100800 */
[----:B------:R-:W2:Y:S01]  /*1dfd0*/  LDL R3, [R1+0x3f4] ;  /* 0x0003f40001037983 */ /* 0x000ea20000100800 */
[----:B------:R-:W-:-:S03]  /*1dfe0*/  PRMT R23, RZ, 0x7610, R23 ;  /* 0x00007610ff177816 */ /* 0x000fc60000000017 */
[----:B------:R0:W-:Y:S04]  /*1dff0*/  STS.U16 [R0+0x15800], R28 ;  /* 0x0158001c00007388 */ /* 0x0001e80000000400 */
[----:B0-----:R-:W3:Y:S01]  /*1e000*/  LDL.LU R28, [R1+0x1170] ;  /* 0x00117000011c7983 */ /* 0x001ee20000300800 */
[----:B--2---:R-:W-:-:S04]  /*1e010*/  @!P0 LOP3.LUT R3, R3, R2, RZ, 0x3c, !PT ;  /* 0x0000000203038212 */ /* 0x004fc800078e3cff */
[----:B------:R-:W-:-:S04]  /*1e020*/  @!P0 LOP3.LUT R2, R3, R2, RZ, 0x3c, !PT ;  /* 0x0000000203028212 */ /* 0x000fc800078e3cff */
[----:B------:R-:W-:-:S05]  /*1e030*/  @!P0 LOP3.LUT R3, R3, R2, RZ, 0x3c, !PT ;  /* 0x0000000203038212 */ /* 0x000fca00078e3cff */
[----:B------:R0:W2:Y:S04]  /*1e040*/  @!P0 LDG.E.U16 R23, [R2.64] ;  /* 0x0000000a02178981 */ /* 0x0000a8000c1e1500 */
[----:B0-----:R-:W2:Y:S04]  /*1e050*/  LDL R2, [R1+0x3d0] ;  /* 0x0003d00001027983 */ /* 0x001ea80000100800 */
[----:B------:R-:W2:Y:S04]  /*1e060*/  LDL R3, [R1+0x3d4] ;  /* 0x0003d40001037983 */ /* 0x000ea80000100800 */
[----:B------:R0:W-:Y:S04]  /*1e070*/  STS.U16 [R0+0x800], R25 ;  /* 0x0008001900007388 */ /* 0x0001e80000000400 */
[----:B------:R1:W-:Y:S01]  /*1e080*/  STS.U16 [R0+0x16000], R29 ;  /* 0x0160001d00007388 */ /* 0x0003e20000000400 */
[----:B0-----:R-:W-:-:S03]  /*1e090*/  PRMT R25, RZ, 0x7610, R25 ;  /* 0x00007610ff197816 */ /* 0x001fc60000000019 */
[----:B-1----:R-:W3:Y:S01]  /*1e0a0*/  LDL.LU R29, [R1+0x116c] ;  /* 0x00116c00011d7983 */ /* 0x002ee20000300800 */
        /* <DEDUP_REMOVED lines=10> */
[----:B------:R0:W2:Y:S04]  /*1e150*/  @!P0 LDG.E.U16 R22, [R2.64] ;  /* 0x0000000a02168981 */ /* 0x0000a8000c1e1500 */
[----:B0-----:R-:W4:Y:S04]  /*1e160*/  LDL R2, [R1+0x390] ;  /* 0x0003900001027983 */ /* 0x001f280000100800 */
[----:B------:R-:W4:Y:S04]  /*1e170*/  LDL R3, [R1+0x394] ;  /* 0x0003940001037983 */ /* 0x000f280000100800 */
[----:B---3--:R0:W-:Y:S02]  /*1e180*/  STS.U16 [R0+0x16800], R29 ;  /* 0x0168001d00007388 */ /* 0x0081e40000000400 */
[----:B0-----:R-:W-:-:S02]  /*1e190*/  PRMT R29, RZ, 0x7610, R29 ;  /* 0x00007610ff1d7816 */ /* 0x001fc4000000001d */
[----:B--2---:R0:W-:Y:S01]  /*1e1a0*/  STL [R1+0xc8], R22 ;  /* 0x0000c81601007387 */ /* 0x0041e20000100800 */
[----:B------:R-:W-:-:S03]  /*1e1b0*/  PRMT R26, RZ, 0x7610, R26 ;  /* 0x00007610ff1a7816 */ /* 0x000fc6000000001a */
[----:B0-----:R-:W2:Y:S01]  /*1e1c0*/  LDL R22, [R1+0x314] ;  /* 0x0003140001167983 */ /* 0x001ea20000100800 */
[----:B----4-:R-:W-:-:S04]  /*1e1d0*/  @!P0 LOP3.LUT R3, R3, R2, RZ, 0x3c, !PT ;  /* 0x0000000203038212 */ /* 0x010fc800078e3cff */
[----:B------:R-:W-:-:S04]  /*1e1e0*/  @!P0 LOP3.LUT R2, R3, R2, RZ, 0x3c, !PT ;  /* 0x0000000203028212 */ /* 0x000fc800078e3cff */
[----:B------:R-:W-:-:S05]  /*1e1f0*/  @!P0 LOP3.LUT R3, R3, R2, RZ, 0x3c, !PT ;  /* 0x0000000203038212 */ /* 0x000fca00078e3cff */
[----:B------:R0:W3:Y:S04]  /*1e200*/  @!P0 LDG.E.U16 R29, [R2.64] ;  /* 0x0000000a021d8981 */ /* 0x0000e8000c1e1500 */
[----:B0-----:R-:W4:Y:S04]  /*1e210*/  LDL R2, [R1+0x370] ;  /* 0x0003700001027983 */ /* 0x001f280000100800 */
[----:B------:R-:W4:Y:S02]  /*1e220*/  LDL R3, [R1+0x374] ;  /* 0x0003740001037983 */ /* 0x000f240000100800 */
[----:B----4-:R-:W-:-:S04]  /*1e230*/  @!P0 LOP3.LUT R3, R3, R2, RZ, 0x3c, !PT ;  /* 0x0000000203038212 */ /* 0x010fc800078e3cff */
[----:B------:R-:W-:-:S04]  /*1e240*/  @!P0 LOP3.LUT R2, R3, R2, RZ, 0x3c, !PT ;  /* 0x0000000203028212 */ /* 0x000fc800078e3cff */
[----:B------:R-:W-:-:S05]  /*1e250*/  @!P0 LOP3.LUT R3, R3, R2, RZ, 0x3c, !PT ;  /* 0x0000000203038212 */ /* 0x000fca00078e3cff */
[----:B------:R-:W4:Y:S04]  /*1e260*/  @!P0 LDG.E.U16 R26, [R2.64] ;  /* 0x0000000a021a8981 */ /* 0x000f28000c1e1500 */
[----:B----4-:R0:W-:Y:S04]  /*1e270*/  STL [R1+0xc4], R26 ;  /* 0x0000c41a01007387 */ /* 0x0101e80000100800 */
[----:B0-----:R-:W4:Y:S04]  /*1e280*/  LDL.LU R26, [R1+0x1168] ;  /* 0x00116800011a7983 */ /* 0x001f280000300800 */
        /* <DEDUP_REMOVED lines=44> */
[----:B------:R-:W2:Y:S04]  /*1e550*/  LDL R3, [R1+0x2b4] ;  /* 0x0002b40001037983 */ /* 0x000ea80000100800 */
[----:B------:R0:W-:Y:S02]  /*1e560*/  STS.U16 [R0+0x18800], R4 ;  /* 0x0188000400007388 */ /* 0x0001e40000000400 */
[----:B0-----:R-:W-:-:S02]  /*1e570*/  PRMT R4, RZ, 0x7610, R4 ;  /* 0x00007610ff047816 */ /* 0x001fc40000000004 */
[----:B--2---:R-:W-:-:S04]  /*1e580*/  @!P0 LOP3.LUT R3, R3, R2, RZ, 0x3c, !PT ;  /* 0x0000000203038212 */ /* 0x004fc800078e3cff */
[----:B------:R-:W-:-:S04]  /*1e590*/  @!P0 LOP3.LUT R2, R3, R2, RZ, 0x3c, !PT ;  /* 0x0000000203028212 */ /* 0x000fc800078e3cff */
[----:B------:R-:W-:-:S05]  /*1e5a0*/  @!P0 LOP3.LUT R3, R3, R2, RZ, 0x3c, !PT ;  /* 0x0000000203038212 */ /* 0x000fca00078e3cff */
[----:B------:R0:W2:Y:S04]  /*1e5b0*/  @!P0 LDG.E.U16 R4, [R2.64] ;  /* 0x0000000a02048981 */ /* 0x0000a8000c1e1500 */
[----:B0-----:R-:W4:Y:S01]  /*1e5c0*/  LDL R3, [R1+0x290] ;  /* 0x0002900001037983 */ /* 0x001f220000100800 */
[----:B------:R-:W-:Y:S01]  /*1e5d0*/  PRMT R18, RZ, 0x7610, R18 ;  /* 0x00007610ff127816 */ /* 0x000fe20000000012 */
[----:B---3--:R-:W-:Y:S02]  /*1e5e0*/  @!P0 IMAD.MOV.U32 R2, RZ, RZ, R22 ;  /* 0x000000ffff028224 */ /* 0x008fe400078e0016 */
[----:B--2---:R0:W-:Y:S04]  /*1e5f0*/  STL [R1+0x9c], R4 ;  /* 0x00009c0401007387 */ /* 0x0041e80000100800 */
[----:B0-----:R-:W2:Y:S04]  /*1e600*/  LDL.LU R4, [R1+0xb0] ;  /* 0x0000b00001047983 */ /* 0x001ea80000300800 */
[----:B----4-:R0:W3:Y:S04]  /*1e610*/  @!P0 LDG.E.U16 R18, [R2.64] ;  /* 0x0000000a02128981 */ /* 0x0100e8000c1e1500 */
[----:B0-----:R-:W4:Y:S04]  /*1e620*/  LDL R2, [R1+0x270] ;  /* 0x0002700001027983 */ /* 0x001f280000100800 */
[----:B------:R-:W4:Y:S01]  /*1e630*/  LDL R3, [R1+0x274] ;  /* 0x0002740001037983 */ /* 0x000f220000100800 */
[----:B------:R-:W-:-:S03]  /*1e640*/  PRMT R24, RZ, 0x7610, R24 ;  /* 0x00007610ff187816 */ /* 0x000fc60000000018 */
[----:B---3--:R0:W-:Y:S04]  /*1e650*/  STL [R1+0x98], R18 ;  /* 0x0000981201007387 */ /* 0x0081e80000100800 */
[----:B0-----:R-:W3:Y:S01]  /*1e660*/  LDL R18, [R1+0xa0c] ;  /* 0x000a0c0001127983 */ /* 0x001ee20000100800 */
[----:B----4-:R-:W-:-:S03]  /*1e670*/  @!P0 LOP3.LUT R3, R3, R2, RZ, 0x3c, !PT ;  /* 0x0000000203038212 */ /* 0x010fc600078e3cff */
[----:B------:R-:W4:Y:S01]  /*1e680*/  LDL.LU R22, [R1+0xb8] ;  /* 0x0000b80001167983 */ /* 0x000f220000300800 */
[----:B------:R-:W-:-:S04]  /*1e690*/  @!P0 LOP3.LUT R2, R3, R2, RZ, 0x3c, !PT ;  /* 0x0000000203028212 */ /* 0x000fc800078e3cff */
[----:B------:R-:W-:-:S05]  /*1e6a0*/  @!P0 LOP3.LUT R3, R3, R2, RZ, 0x3c, !PT ;  /* 0x0000000203038212 */ /* 0x000fca00078e3cff */
[----:B------:R0:W2:Y:S04]  /*1e6b0*/  @!P0 LDG.E.U16 R24, [R2.64] ;  /* 0x0000000a02188981 */ /* 0x0000a8000c1e1500 */
[----:B0-----:R-:W3:Y:S04]  /*1e6c0*/  LDL R2, [R1+0x258] ;  /* 0x0002580001027983 */ /* 0x001ee80000100800 */
[----:B------:R-:W3:Y:S04]  /*1e6d0*/  LDL R3, [R1+0xa34] ;  /* 0x000a340001037983 */ /* 0x000ee80000100800 */
        /* <DEDUP_REMOVED lines=16> */
[----:B0-----:R-:W3:Y:S04]  /*1e7e0*/  LDL.LU R8, [R1+0xc0] ;  /* 0x0000c00001087983 */ /* 0x001ee80000300800 */
[----:B--2---:R0:W-:Y:S04]  /*1e7f0*/  STL [R1+0x8c], R13 ;  /* 0x00008c0d01007387 */ /* 0x0041e80000100800 */
[----:B0-----:R-:W2:Y:S04]  /*1e800*/  LDL.LU R13, [R1+0x1150] ;  /* 0x00115000010d7983 */ /* 0x001ea80000300800 */
[----:B------:R-:W2:Y:S01]  /*1e810*/  LDL R3, [R1+0xa08] ;  /* 0x000a080001037983 */ /* 0x000ea20000100800 */
[----:B------:R-:W-:Y:S01]  /*1e820*/  PRMT R16, RZ, 0x7610, R16 ;  /* 0x00007610ff107816 */ /* 0x000fe20000000010 */
[----:B------:R-:W-:Y:S01]  /*1e830*/  @!P0 IMAD.MOV.U32 R2, RZ, RZ, R18 ;  /* 0x000000ffff028224 */ /* 0x000fe200078e0012 */
[----:B------:R-:W-:Y:S01]  /*1e840*/  PRMT R20, RZ, 0x7610, R20 ;  /* 0x00007610ff147816 */ /* 0x000fe20000000014 */
[----:B------:R-:W3:Y:S04]  /*1e850*/  LDL R18, [R1+0x98c] ;  /* 0x00098c0001127983 */ /* 0x000ee80000100800 */
[----:B--2---:R0:W2:Y:S04]  /*1e860*/  @!P0 LDG.E.U16 R16, [R2.64] ;  /* 0x0000000a02108981 */ /* 0x0040a8000c1e1500 */
[----:B0-----:R-:W2:Y:S04]  /*1e870*/  LDL R2, [R1+0x9e8] ;  /* 0x0009e80001027983 */ /* 0x001ea80000100800 */
[----:B------:R-:W2:Y:S02]  /*1e880*/  LDL R3, [R1+0x9ec] ;  /* 0x0009ec0001037983 */ /* 0x000ea40000100800 */
[----:B--2---:R-:W-:-:S04]  /*1e890*/  @!P0 LOP3.LUT R3, R3, R2, RZ, 0x3c, !PT ;  /* 0x0000000203038212 */ /* 0x004fc800078e3cff */
[----:B------:R-:W-:-:S04]  /*1e8a0*/  @!P0 LOP3.LUT R2, R3, R2, RZ, 0x3c, !PT ;  /* 0x0000000203028212 */ /* 0x000fc800078e3cff */
[----:B------:R-:W-:-:S05]  /*1e8b0*/  @!P0 LOP3.LUT R3, R3, R2, RZ, 0x3c, !PT ;  /* 0x0000000203038212 */ /* 0x000fca00078e3cff */
[----:B------:R-:W2:Y:S04]  /*1e8c0*/  @!P0 LDG.E.U16 R20, [R2.64] ;  /* 0x0000000a02148981 */ /* 0x000ea8000c1e1500 */
[----:B------:R0:W-:Y:S04]  /*1e8d0*/  STL [R1+0x88], R16 ;  /* 0x0000881001007387 */ /* 0x0001e80000100800 */
        /* <DEDUP_REMOVED lines=26> */
[----:B------:R-:W-:Y:S01]  /*1ea80*/  PRMT R15, RZ, 0x7610, R15 ;  /* 0x00007610ff0f7816 */ /* 0x000fe2000000000f */
[----:B------:R-:W-:-:S02]  /*1ea90*/  @!P0 IMAD.MOV.U32 R2, RZ, RZ, R18 ;  /* 0x000000ffff028224 */ /* 0x000fc400078e0012 */
[----:B------:R0:W-:Y:S04]  /*1eaa0*/  STS.U16 [R0+0x1f000], R24 ;  /* 0x01f0001800007388 */ /* 0x0001e80000000400 */
[----:B0-----:R-:W2:Y:S04]  /*1eab0*/  LDL.LU R24, [R1+0x168] ;  /* 0x0001680001187983 */ /* 0x001ea80000300800 */
[----:B----4-:R0:W4:Y:S04]  /*1eac0*/  @!P0 LDG.E.U16 R15, [R2.64] ;  /* 0x0000000a020f8981 */ /* 0x010128000c1e1500 */
[----:B0-----:R-:W3:Y:S04]  /*1ead0*/  LDL R2, [R1+0x968] ;  /* 0x0009680001027983 */ /* 0x001ee80000100800 */
[----:B------:R-:W3:Y:S01]  /*1eae0*/  LDL R3, [R1+0x96c] ;  /* 0x00096c0001037983 */ /* 0x000ee20000100800 */
[----:B--2---:R-:W-:-:S03]  /*1eaf0*/  PRMT R20, RZ, 0x7610, R20 ;  /* 0x00007610ff147816 */ /* 0x004fc60000000014 */
[----:B------:R-:W0:Y:S01]  /*1eb00*/  S2R R18, SR_TID.X ;  /* 0x0000000000127919 */ /* 0x000e220000002100 */
[----:B---3--:R-:W-:-:S04]  /*1eb10*/  @!P0 LOP3.LUT R3, R3, R2, RZ, 0x3c, !PT ;  /* 0x0000000203038212 */ /* 0x008fc800078e3cff */
[----:B------:R-:W-:-:S04]  /*1eb20*/  @!P0 LOP3.LUT R2, R3, R2, RZ, 0x3c, !PT ;  /* 0x0000000203028212 */ /* 0x000fc800078e3cff */
[----:B------:R-:W-:-:S05]  /*1eb30*/  @!P0 LOP3.LUT R3, R3, R2, RZ, 0x3c, !PT ;  /* 0x0000000203038212 */ /* 0x000fca00078e3cff */
[----:B------:R-:W2:Y:S04]  /*1eb40*/  @!P0 LDG.E.U16 R20, [R2.64] ;  /* 0x0000000a02148981 */ /* 0x000ea8000c1e1500 */
[----:B------:R0:W-:Y:S04]  /*1eb50*/  STS.U16 [R0+0x1f800], R8 ;  /* 0x01f8000800007388 */ /* 0x0001e80000000400 */
[----:B----4-:R1:W-:Y:S01]  /*1eb60*/  STL [R1+0x78], R15 ;  /* 0x0000780f01007387 */ /* 0x0103e20000100800 */
[C---:B0-----:R-:W-:Y:S02]  /*1eb70*/  LOP3.LUT R8, R18.reuse, 0x80, RZ, 0xc0, !PT ;  /* 0x0000008012087812 */ /* 0x041fe400078ec0ff */
[----:B-1----:R-:W-:-:S02]  /*1eb80*/  LOP3.LUT R15, R18, 0x7f, RZ, 0xc0, !PT ;  /* 0x0000007f120f7812 */ /* 0x002fc400078ec0ff */
[----:B------:R-:W-:Y:S01]  /*1eb90*/  ISETP.NE.U32.AND P1, PT, R8, RZ, PT ;  /* 0x000000ff0800720c */ /* 0x000fe20003f25070 */
[----:B------:R-:W3:Y:S02]  /*1eba0*/  LDL.LU R18, [R1+0x164] ;  /* 0x0001640001127983 */ /* 0x000ee40000300800 */
[----:B------:R-:W-:Y:S01]  /*1ebb0*/  IMAD.SHL.U32 R15, R15, 0x2, RZ ;  /* 0x000000020f0f7824 */ /* 0x000fe200078e00ff */
[----:B------:R-:W-:Y:S01]  /*1ebc0*/  SEL R8, RZ, 0x110, !P1 ;  /* 0x00000110ff087807 */ /* 0x000fe20004800000 */
[----:B------:R-:W-:Y:S03]  /*1ebd0*/  STL [R1+0xa80], R0 ;  /* 0x000a800001007387 */ /* 0x000fe60000100800 */
[----:B------:R-:W-:Y:S02]  /*1ebe0*/  LOP3.LUT R8, R8, R15, RZ, 0x3c, !PT ;  /* 0x0000000f08087212 */ /* 0x000fe400078e3cff */
        /* <DEDUP_REMOVED lines=9> */
[----:B------:R-:W2:Y:S01]  /*1ec80*/  @!P0 LDG.E.U16 R20, [R2.64] ;  /* 0x0000000a02148981 */ /* 0x000ea2000c1e1500 */
[----:B------:R-:W-:-:S03]  /*1ec90*/  LOP3.LUT R8, R8, 0x20, RZ, 0x3c, !PT ;  /* 0x0000002008087812 */ /* 0x000fc600078e3cff */
[----:B------:R-:W-:Y:S04]  /*1eca0*/  STS.U16 [R0+0x17000], R28 ;  /* 0x0170001c00007388 */ /* 0x000fe80000000400 */
        /* <DEDUP_REMOVED lines=63> */
[----:B------:R0:W3:Y:S04]  /*1f0a0*/  @!P0 LDG.E.U16 R7, [R2.64] ;  /* 0x0000000a02078981 */ /* 0x0000e8000c1e1500 */
[----:B--2---:R1:W-:Y:S04]  /*1f0b0*/  STL [R1+0x60], R20 ;  /* 0x0000601401007387 */ /* 0x0043e80000100800 */
[----:B----4-:R2:W-:Y:S04]  /*1f0c0*/  STS.U16 [R8+0x2a00], R15 ;  /* 0x002a000f08007388 */ /* 0x0105e80000000400 */
[----:B-1----:R-:W4:Y:S04]  /*1f0d0*/  LDL.LU R20, [R1+0x144] ;  /* 0x0001440001147983 */ /* 0x002f280000300800 */
[----:B--2---:R-:W2:Y:S04]  /*1f0e0*/  LDL.LU R15, [R1+0x112c] ;  /* 0x00112c00010f7983 */ /* 0x004ea80000300800 */
[----:B0-----:R-:W2:Y:S04]  /*1f0f0*/  LDL R2, [R1+0x888] ;  /* 0x0008880001027983 */ /* 0x001ea80000100800 */
[----:B------:R-:W2:Y:S04]  /*1f100*/  LDL R3, [R1+0x88c] ;  /* 0x00088c0001037983 */ /* 0x000ea80000100800 */
[----:B------:R-:W-:Y:S04]  /*1f110*/  STS.U16 [R8+0x3200], R16 ;  /* 0x0032001008007388 */ /* 0x000fe80000000400 */
[----:B---3--:R0:W-:Y:S04]  /*1f120*/  STL [R1+0x5c], R7 ;  /* 0x00005c0701007387 */ /* 0x0081e80000100800 */
[----:B0-----:R-:W3:Y:S04]  /*1f130*/  LDL.LU R7, [R1+0x140] ;  /* 0x0001400001077983 */ /* 0x001ee80000300800 */
[----:B------:R-:W3:Y:S01]  /*1f140*/  LDL.LU R16, [R1+0x1128] ;  /* 0x0011280001107983 */ /* 0x000ee20000300800 */
[----:B--2---:R-:W-:-:S04]  /*1f150*/  @!P0 LOP3.LUT R3, R3, R2, RZ, 0x3c, !PT ;  /* 0x0000000203038212 */ /* 0x004fc800078e3cff */
[----:B------:R-:W-:-:S04]  /*1f160*/  @!P0 LOP3.LUT R2, R3, R2, RZ, 0x3c, !PT ;  /* 0x0000000203028212 */ /* 0x000fc800078e3cff */
[----:B------:R-:W-:Y:S02]  /*1f170*/  @!P0 LOP3.LUT R3, R3, R2, RZ, 0x3c, !PT ;  /* 0x0000000203038212 */ /* 0x000fe400078e3cff */
[----:B---3--:R-:W-:-:S06]  /*1f180*/  PRMT R16, RZ, 0x7610, R16 ;  /* 0x00007610ff107816 */ /* 0x008fcc0000000010 */
        /* <DEDUP_REMOVED lines=49> */
[----:B------:R-:W-:-:S03]  /*1f4a0*/  PRMT R13, RZ, 0x7610, R13 ;  /* 0x00007610ff0d7816 */ /* 0x000fc6000000000d */
[----:B----4-:R0:W-:Y:S04]  /*1f4b0*/  STS.U16 [R8+0x5a00], R20 ;  /* 0x005a001408007388 */ /* 0x0101e80000000400 */
[----:B0-----:R-:W4:Y:S01]  /*1f4c0*/  LDL.LU R20, [R1+0x12c] ;  /* 0x00012c0001147983 */ /* 0x001f220000300800 */
        /* <DEDUP_REMOVED lines=22> */
[----:B------:R0:W-:Y:S04]  /*1f630*/  STL [R1+0x40], R11 ;  /* 0x0000400b01007387 */ /* 0x0001e80000100800 */
[----:B------:R1:W-:Y:S04]  /*1f640*/  STS.U16 [R8+0x6a00], R4 ;  /* 0x006a000408007388 */ /* 0x0003e80000000400 */
[----:B0-----:R-:W3:Y:S04]  /*1f650*/  LDL R11, [R1+0x74c] ;  /* 0x00074c00010b7983 */ /* 0x001ee80000100800 */
[----:B-1----:R-:W3:Y:S04]  /*1f660*/  LDL.LU R4, [R1+0x124] ;  /* 0x0001240001047983 */ /* 0x002ee80000300800 */
        /* <DEDUP_REMOVED lines=13> */
[----:B------:R-:W3:Y:S01]  /*1f740*/  LDL R3, [R1+0x768] ;  /* 0x0007680001037983 */ /* 0x000ee20000100800 */
[----:B------:R-:W-:Y:S01]  /*1f750*/  @!P0 IMAD.MOV.U32 R2, RZ, RZ, R13 ;  /* 0x000000ffff028224 */ /* 0x000fe200078e000d */
[----:B--2---:R-:W-:-:S06]  /*1f760*/  PRMT R18, RZ, 0x7610, R18 ;  /* 0x00007610ff127816 */ /* 0x004fcc0000000012 */
[----:B---3--:R-:W2:Y:S04]  /*1f770*/  @!P0 LDG.E.U16 R18, [R2.64] ;  /* 0x0000000a02128981 */ /* 0x008ea8000c1e1500 */
[----:B------:R0:W-:Y:S04]  /*1f780*/  STS.U16 [R8+0x7a00], R24 ;  /* 0x007a001808007388 */ /* 0x0001e80000000400 */
[----:B0-----:R-:W3:Y:S04]  /*1f790*/  LDL.LU R24, [R1+0x11c] ;  /* 0x00011c0001187983 */ /* 0x001ee80000300800 */
[----:B------:R-:W3:Y:S04]  /*1f7a0*/  LDL.LU R13, [R1+0x118] ;  /* 0x00011800010d7983 */ /* 0x000ee80000300800 */
[----:B--2---:R0:W-:Y:S04]  /*1f7b0*/  STL [R1+0x34], R18 ;  /* 0x0000341201007387 */ /* 0x0041e80000100800 */
[----:B0-----:R-:W2:Y:S04]  /*1f7c0*/  LDL.LU R18, [R1+0x1104] ;  /* 0x0011040001127983 */ /* 0x001ea80000300800 */
[----:B------:R-:W3:Y:S04]  /*1f7d0*/  LDL.LU R2, [R1+0x130] ;  /* 0x0001300001027983 */ /* 0x000ee80000300800 */
[----:B------:R-:W4:Y:S01]  /*1f7e0*/  LDL R3, [R1+0x748] ;  /* 0x0007480001037983 */ /* 0x000f220000100800 */
[----:B--2---:R-:W-:-:S03]  /*1f7f0*/  PRMT R18, RZ, 0x7610, R18 ;  /* 0x00007610ff127816 */ /* 0x004fc60000000012 */
[----:B---3--:R0:W-:Y:S02]  /*1f800*/  STS.U16 [R8+0x8200], R2 ;  /* 0x0082000208007388 */ /* 0x0081e40000000400 */
[----:B0-----:R-:W-:Y:S02]  /*1f810*/  @!P0 IMAD.MOV.U32 R2, RZ, RZ, R11 ;  /* 0x000000ffff028224 */ /* 0x001fe400078e000b */
[----:B------:R-:W2:Y:S04]  /*1f820*/  LDL.LU R11, [R1+0x114] ;  /* 0x00011400010b7983 */ /* 0x000ea80000300800 */
[----:B----4-:R-:W3:Y:S04]  /*1f830*/  @!P0 LDG.E.U16 R18, [R2.64] ;  /* 0x0000000a02128981 */ /* 0x010ee8000c1e1500 */
[----:B------:R-:W-:Y:S04]  /*1f840*/  STS.U16 [R8+0x8a00], R20 ;  /* 0x008a001408007388 */ /* 0x000fe80000000400 */
[----:B---3--:R0:W-:Y:S04]  /*1f850*/  STL [R1+0x30], R18 ;  /* 0x0000301201007387 */ /* 0x0081e80000100800 */
[----:B0-----:R-:W3:Y:S04]  /*1f860*/  LDL.LU R18, [R1+0x1100] ;  /* 0x0011000001127983 */ /* 0x001ee80000300800 */
[----:B------:R-:W4:Y:S04]  /*1f870*/  LDL R2, [R1+0x728] ;  /* 0x0007280001027983 */ /* 0x000f280000100800 */
[----:B------:R-:W4:Y:S04]  /*1f880*/  LDL R3, [R1+0x72c] ;  /* 0x00072c0001037983 */ /* 0x000f280000100800 */
[----:B------:R-:W2:Y:S01]  /*1f890*/  LDL.LU R20, [R1+0x10fc] ;  /* 0x0010fc0001147983 */ /* 0x000ea20000300800 */
[----:B----4-:R-:W-:-:S04]  /*1f8a0*/  @!P0 LOP3.LUT R3, R3, R2, RZ, 0x3c, !PT ;  /* 0x0000000203038212 */ /* 0x010fc800078e3cff */
[C---:B------:R-:W-:Y:S02]  /*1f8b0*/  @!P0 LOP3.LUT R2, R3.reuse, R2, RZ, 0x3c, !PT ;  /* 0x0000000203028212 */ /* 0x040fe400078e3cff */
[----:B--2---:R-:W-:Y:S02]  /*1f8c0*/  PRMT R20, RZ, 0x7610, R20 ;  /* 0x00007610ff147816 */ /* 0x004fe40000000014 */
[----:B------:R-:W-:-:S05]  /*1f8d0*/  @!P0 LOP3.LUT R3, R3, R2, RZ, 0x3c, !PT ;  /* 0x0000000203038212 */ /* 0x000fca00078e3cff */
[----:B------:R-:W2:Y:S04]  /*1f8e0*/  @!P0 LDG.E.U16 R20, [R2.64] ;  /* 0x0000000a02148981 */ /* 0x000ea8000c1e1500 */
[----:B--2---:R0:W-:Y:S04]  /*1f8f0*/  STL [R1+0x2c], R20 ;  /* 0x00002c1401007387 */ /* 0x0041e80000100800 */
[----:B0-----:R-:W2:Y:S04]  /*1f900*/  LDL.LU R20, [R1+0x10f8] ;  /* 0x0010f80001147983 */ /* 0x001ea80000300800 */
[----:B------:R-:W4:Y:S04]  /*1f910*/  LDL R2, [R1+0x708] ;  /* 0x0007080001027983 */ /* 0x000f280000100800 */
[----:B------:R-:W4:Y:S01]  /*1f920*/  LDL R3, [R1+0x70c] ;  /* 0x00070c0001037983 */ /* 0x000f220000100800 */
[----:B------:R-:W-:-:S03]  /*1f930*/  PRMT R10, RZ, 0x7610, R10 ;  /* 0x00007610ff0a7816 */ /* 0x000fc6000000000a */
[----:B------:R0:W-:Y:S04]  /*1f940*/  STS.U16 [R8+0x9200], R7 ;  /* 0x0092000708007388 */ /* 0x0001e80000000400 */
[----:B0-----:R-:W2:Y:S01]  /*1f950*/  LDL.LU R7, [R1+0x110] ;  /* 0x0001100001077983 */ /* 0x001ea20000300800 */
[----:B----4-:R-:W-:-:S04]  /*1f960*/  @!P0 LOP3.LUT R3, R3, R2, RZ, 0x3c, !PT ;  /* 0x0000000203038212 */ /* 0x010fc800078e3cff */
[----:B------:R-:W-:-:S04]  /*1f970*/  @!P0 LOP3.LUT R2, R3, R2, RZ, 0x3c, !PT ;  /* 0x0000000203028212 */ /* 0x000fc800078e3cff */
[----:B------:R-:W-:-:S05]  /*1f980*/  @!P0 LOP3.LUT R3, R3, R2, RZ, 0x3c, !PT ;  /* 0x0000000203038212 */ /* 0x000fca00078e3cff */
[----:B------:R0:W4:Y:S04]  /*1f990*/  @!P0 LDG.E.U16 R10, [R2.64] ;  /* 0x0000000a020a8981 */ /* 0x000128000c1e1500 */
[----:B0-----:R-:W3:Y:S04]  /*1f9a0*/  LDL R2, [R1+0x6e8] ;  /* 0x0006e80001027983 */ /* 0x001ee80000100800 */
[----:B------:R-:W3:Y:S01]  /*1f9b0*/  LDL R3, [R1+0x6ec] ;  /* 0x0006ec0001037983 */ /* 0x000ee20000100800 */
[----:B--2---:R-:W-:Y:S02]  /*1f9c0*/  PRMT R20, RZ, 0x7610, R20 ;  /* 0x00007610ff147816 */ /* 0x004fe40000000014 */
[----:B---3--:R-:W-:-:S04]  /*1f9d0*/  @!P0 LOP3.LUT R3, R3, R2, RZ, 0x3c, !PT ;  /* 0x0000000203038212 */ /* 0x008fc800078e3cff */
[----:B------:R-:W-:-:S04]  /*1f9e0*/  @!P0 LOP3.LUT R2, R3, R2, RZ, 0x3c, !PT ;  /* 0x0000000203028212 */ /* 0x000fc800078e3cff */
[----:B------:R-:W-:-:S05]  /*1f9f0*/  @!P0 LOP3.LUT R3, R3, R2, RZ, 0x3c, !PT ;  /* 0x0000000203038212 */ /* 0x000fca00078e3cff */
[----:B------:R-:W2:Y:S04]  /*1fa00*/  @!P0 LDG.E.U16 R20, [R2.64] ;  /* 0x0000000a02148981 */ /* 0x000ea8000c1e1500 */
[----:B----4-:R0:W-:Y:S04]  /*1fa10*/  STL [R1+0x28], R10 ;  /* 0x0000280a01007387 */ /* 0x0101e80000100800 */
[----:B------:R1:W-:Y:S04]  /*1fa20*/  STS.U16 [R8+0x9a00], R4 ;  /* 0x009a000408007388 */ /* 0x0003e80000000400 */
[----:B0-----:R-:W3:Y:S04]  /*1fa30*/  LDL R10, [R1+0x68c] ;  /* 0x00068c00010a7983 */ /* 0x001ee80000100800 */
[----:B-1----:R-:W4:Y:S04]  /*1fa40*/  LDL.LU R4, [R1+0x10c] ;  /* 0x00010c0001047983 */ /* 0x002f280000300800 */
        /* <DEDUP_REMOVED lines=21> */
[----:B------:R-:W2:Y:S01]  /*1fba0*/  @!P0 LDG.E.U16 R24, [R2.64] ;  /* 0x0000000a02188981 */ /* 0x000ea2000c1e1500 */
[----:B------:R-:W-:-:S03]  /*1fbb0*/  PRMT R9, RZ, 0x7610, R9 ;  /* 0x00007610ff097816 */ /* 0x000fc60000000009 */
[----:B--2---:R0:W-:Y:S04]  /*1fbc0*/  STL [R1+0x1c], R24 ;  /* 0x00001c1801007387 */ /* 0x0041e80000100800 */
[----:B0-----:R-:W2:Y:S04]  /*1fbd0*/  LDL.LU R24, [R1+0x10e4] ;  /* 0x0010e40001187983 */ /* 0x001ea80000300800 */
[----:B------:R-:W3:Y:S01]  /*1fbe0*/  LDL R3, [R1+0x688] ;  /* 0x0006880001037983 */ /* 0x000ee20000100800 */
[----:B------:R-:W-:-:S03]  /*1fbf0*/  @!P0 IMAD.MOV.U32 R2, RZ, RZ, R10 ;  /* 0x000000ffff028224 */ /* 0x000fc600078e000a */
[----:B------:R0:W-:Y:S04]  /*1fc00*/  STS.U16 [R8+0xb200], R13 ;  /* 0x00b2000d08007388 */ /* 0x0001e80000000400 */
[----:B0-----:R-:W2:Y:S01]  /*1fc10*/  LDL.LU R13, [R1+0x100] ;  /* 0x00010000010d7983 */ /* 0x001ea20000300800 */
[----:B------:R-:W-:-:S03]  /*1fc20*/  PRMT R12, RZ, 0x7610, R12 ;  /* 0x00007610ff0c7816 */ /* 0x000fc6000000000c */
[----:B------:R-:W2:Y:S04]  /*1fc30*/  LDL R10, [R1+0x608] ;  /* 0x00060800010a7983 */ /* 0x000ea80000100800 */
[----:B---3--:R0:W3:Y:S04]  /*1fc40*/  @!P0 LDG.E.U16 R9, [R2.64] ;  /* 0x0000000a02098981 */ /* 0x0080e8000c1e1500 */
        /* <DEDUP_REMOVED lines=13> */
[----:B------:R0:W-:Y:S04]  /*1fd20*/  STS.U16 [R8+0xc200], R7 ;  /* 0x00c2000708007388 */ /* 0x0001e80000000400 */
[----:B0-----:R-:W4:Y:S04]  /*1fd30*/  LDL R7, [R1+0x5ec] ;  /* 0x0005ec0001077983 */ /* 0x001f280000100800 */
        /* <DEDUP_REMOVED lines=13> */
[----:B----4-:R0:W-:Y:S04]  /*1fe10*/  STS.U16 [R8+0xca00], R4 ;  /* 0x00ca000408007388 */ /* 0x0101e80000000400 */
[----:B---3--:R1:W-:Y:S04]  /*1fe20*/  STL [R1+0x10], R5 ;  /* 0x0000100501007387 */ /* 0x0083e80000100800 */
[----:B0-----:R-:W3:Y:S04]  /*1fe30*/  LDL R4, [R1+0x5cc] ;  /* 0x0005cc0001047983 */ /* 0x001ee80000100800 */
[----:B-1----:R-:W4:Y:S04]  /*1fe40*/  LDL R5, [R1+0x5c8] ;  /* 0x0005c80001057983 */ /* 0x002f280000100800 */
[----:B--2---:R0:W-:Y:S04]  /*1fe50*/  STL [R1+0xc], R24 ;  /* 0x00000c1801007387 */ /* 0x0041e80000100800 */
[----:B0-----:R-:W2:Y:S04]  /*1fe60*/  LDL.LU R24, [R1+0x10e0] ;  /* 0x0010e00001187983 */ /* 0x001ea80000300800 */
[----:B------:R-:W3:Y:S01]  /*1fe70*/  LDL.LU R3, [R1+0x108] ;  /* 0x0001080001037983 */ /* 0x000ee20000300800 */
[----:B------:R-:W-:-:S03]  /*1fe80*/  @!P0 IMAD.MOV.U32 R2, RZ, RZ, R9 ;  /* 0x000000ffff028224 */ /* 0x000fc600078e0009 */
[----:B------:R-:W4:Y:S01]  /*1fe90*/  LDL R9, [R1+0x5ac] ;  /* 0x0005ac0001097983 */ /* 0x000f220000100800 */
[----:B--2---:R-:W-:-:S03]  /*1fea0*/  PRMT R24, RZ, 0x7610, R24 ;  /* 0x00007610ff187816 */ /* 0x004fc60000000018 */
[----:B---3--:R0:W-:Y:S02]  /*1feb0*/  STS.U16 [R8+0xd200], R3 ;  /* 0x00d2000308007388 */ /* 0x0081e40000000400 */
[----:B0-----:R-:W-:Y:S02]  /*1fec0*/  @!P0 IMAD.MOV.U32 R3, RZ, RZ, R10 ;  /* 0x000000ffff038224 */ /* 0x001fe400078e000a */
[----:B------:R-:W2:Y:S04]  /*1fed0*/  LDL R10, [R1+0x5a8] ;  /* 0x0005a800010a7983 */ /* 0x000ea80000100800 */
[----:B------:R-:W3:Y:S04]  /*1fee0*/  @!P0 LDG.E.U16 R24, [R2.64] ;  /* 0x0000000a02188981 */ /* 0x000ee8000c1e1500 */
[----:B---3--:R0:W-:Y:S04]  /*1fef0*/  STL [R1+0x8], R24 ;  /* 0x0000081801007387 */ /* 0x0081e80000100800 */
[----:B0-----:R-:W3:Y:S04]  /*1ff00*/  LDL.LU R24, [R1+0x10dc] ;  /* 0x0010dc0001187983 */ /* 0x001ee80000300800 */
[----:B------:R-:W2:Y:S04]  /*1ff10*/  LDL.LU R2, [R1+0x104] ;  /* 0x0001040001027983 */ /* 0x000ea80000300800 */
[----:B------:R-:W3:Y:S01]  /*1ff20*/  LDL R3, [R1+0x5e8] ;  /* 0x0005e80001037983 */ /* 0x000ee20000100800 */
[----:B------:R-:W-:-:S03]  /*1ff30*/  PRMT R6, RZ, 0x7610, R6 ;  /* 0x00007610ff067816 */ /* 0x000fc60000000006 */
[----:B--2---:R0:W-:Y:S02]  /*1ff40*/  STS.U16 [R8+0xda00], R2 ;  /* 0x00da000208007388 */ /* 0x0041e40000000400 */
[----:B0-----:R-:W-:Y:S02]  /*1ff50*/  @!P0 IMAD.MOV.U32 R2, RZ, RZ, R7 ;  /* 0x000000ffff028224 */ /* 0x001fe400078e0007 */
[----:B------:R-:W2:Y:S04]  /*1ff60*/  LDL R7, [R1+0x588] ;  /* 0x0005880001077983 */ /* 0x000ea80000100800 */
[----:B---3--:R0:W3:Y:S01]  /*1ff70*/  @!P0 LDG.E.U16 R6, [R2.64] ;  /* 0x0000000a02068981 */ /* 0x0080e2000c1e1500 */
[----:B------:R-:W-:Y:S02]  /*1ff80*/  PRMT R0, RZ, 0x7610, R0 ;  /* 0x00007610ff007816 */ /* 0x000fe40000000000 */
[----:B------:R-:W-:Y:S01]  /*1ff90*/  PRMT R28, RZ, 0x7610, R28 ;  /* 0x00007610ff1c7816 */ /* 0x000fe2000000001c */
[----:B0-----:R-:W-:-:S02]  /*1ffa0*/  @!P0 IMAD.MOV.U32 R2, RZ, RZ, R4 ;  /* 0x000000ffff028224 */ /* 0x001fc400078e0004 */
[----:B----4-:R-:W-:-:S05]  /*1ffb0*/  @!P0 IMAD.MOV.U32 R3, RZ, RZ, R5 ;  /* 0x000000ffff038224 */ /* 0x010fca00078e0005 */
[----:B------:R0:W4:Y:S02]  /*1ffc0*/  @!P0 LDG.E.U16 R0, [R2.64] ;  /* 0x0000000a02008981 */ /* 0x000124000c1e1500 */
[----:B0-----:R-:W-:Y:S02]  /*1ffd0*/  @!P0 IMAD.MOV.U32 R2, RZ, RZ, R9 ;  /* 0x000000ffff028224 */ /* 0x001fe400078e0009 */
[----:B------:R-:W-:-:S05]  /*1ffe0*/  @!P0 IMAD.MOV.U32 R3, RZ, RZ, R10 ;  /* 0x000000ffff038224 */ /* 0x000fca00078e000a */
[----:B------:R2:W4:Y:S04]  /*1fff0*/  @!P0 LDG.E.U16 R28, [R2.64] ;  /* 0x0000000a021c8981 */ /* 0x000528000c1e1500 */
[----:B---3--:R0:W-:Y:S01]  /*20000*/  STL [R1+0x4], R6 ;  /* 0x0000040601007387 */ /* 0x0081e20000100800 */
[----:B------:R-:W-:Y:S01]  /*20010*/  PRMT R26, RZ, 0x7610, R26 ;  /* 0x00007610ff1a7816 */ /* 0x000fe2000000001a */
[----:B--2---:R-:W-:Y:S02]  /*20020*/  @!P0 IMAD.MOV.U32 R3, RZ, RZ, R7 ;  /* 0x000000ffff038224 */ /* 0x004fe400078e0007 */
[----:B------:R-:W2:Y:S04]  /*20030*/  LDL R5, [R1+0x568] ;  /* 0x0005680001057983 */ /* 0x000ea80000100800 */
[----:B------:R-:W3:Y:S04]  /*20040*/  LDL R4, [R1+0x56c] ;  /* 0x00056c0001047983 */ /* 0x000ee80000100800 */
[----:B0-----:R-:W2:Y:S04]  /*20050*/  LDL R6, [R1+0x58c] ;  /* 0x00058c0001067983 */ /* 0x001ea80000100800 */
[----:B----4-:R0:W-:Y:S04]  /*20060*/  STL [R1+0x1060], R0 ;  /* 0x0010600001007387 */ /* 0x0101e80000100800 */
[----:B------:R-:W4:Y:S04]  /*20070*/  LDL R9, [R1+0x54c] ;  /* 0x00054c0001097983 */ /* 0x000f280000100800 */
[----:B------:R-:W-:Y:S04]  /*20080*/  STL [R1+0x1064], R28 ;  /* 0x0010641c01007387 */ /* 0x000fe80000100800 */
[----:B------:R-:W4:Y:S04]  /*20090*/  LDL R10, [R1+0x548] ;  /* 0x00054800010a7983 */ /* 0x000f280000100800 */
[----:B------:R-:W4:Y:S04]  /*200a0*/  LDL R7, [R1+0x528] ;  /* 0x0005280001077983 */ /* 0x000f280000100800 */
[----:B0-----:R-:W4:Y:S01]  /*200b0*/  LDL R0, [R1+0x52c] ;  /* 0x00052c0001007983 */ /* 0x001f220000100800 */
[----:B--2---:R-:W-:-:S05]  /*200c0*/  @!P0 IMAD.MOV.U32 R2, RZ, RZ, R6 ;  /* 0x000000ffff028224 */ /* 0x004fca00078e0006 */
[----:B------:R3:W2:Y:S04]  /*200d0*/  @!P0 LDG.E.U16 R26, [R2.64] ;  /* 0x0000000a021a8981 */ /* 0x0006a8000c1e1500 */
[----:B------:R-:W-:Y:S01]  /*200e0*/  STS.U16 [R8+0xe200], R13 ;  /* 0x00e2000d08007388 */ /* 0x000fe20000000400 */
[----:B---3--:R-:W-:Y:S02]  /*200f0*/  @!P0 IMAD.MOV.U32 R2, RZ, RZ, R4 ;  /* 0x000000ffff028224 */ /* 0x008fe400078e0004 */
[----:B------:R-:W-:Y:S01]  /*20100*/  @!P0 IMAD.MOV.U32 R3, RZ, RZ, R5 ;  /* 0x000000ffff038224 */ /* 0x000fe200078e0005 */
[----:B------:R-:W-:Y:S04]  /*20110*/  STS.U16 [R8+0xea00], R11 ;  /* 0x00ea000b08007388 */ /* 0x000fe80000000400 */
[----:B------:R-:W-:Y:S04]  /*20120*/  STS.U16 [R8+0xf200], R12 ;  /* 0x00f2000c08007388 */ /* 0x000fe80000000400 */
[----:B------:R0:W-:Y:S04]  /*20130*/  STS.U16 [R8+0xfa00], R24 ;  /* 0x00fa001808007388 */ /* 0x0001e80000000400 */
[----:B------:R1:W-:Y:S01]  /*20140*/  STS.U16 [R8+0x10200], R22 ;  /* 0x0102001608007388 */ /* 0x0003e20000000400 */
[----:B0-----:R-:W-:-:S02]  /*20150*/  PRMT R24, RZ, 0x7610, R24 ;  /* 0x00007610ff187816 */ /* 0x001fc40000000018 */
[----:B-1----:R-:W-:-:S04]  /*20160*/  PRMT R22, RZ, 0x7610, R22 ;  /* 0x00007610ff167816 */ /* 0x002fc80000000016 */
[----:B------:R4:W3:Y:S02]  /*20170*/  @!P0 LDG.E.U16 R24, [R2.64] ;  /* 0x0000000a02188981 */ /* 0x0008e4000c1e1500 */
[----:B----4-:R-:W-:Y:S02]  /*20180*/  @!P0 IMAD.MOV.U32 R2, RZ, RZ, R9 ;  /* 0x000000ffff028224 */ /* 0x010fe400078e0009 */
[----:B------:R-:W-:-:S05]  /*20190*/  @!P0 IMAD.MOV.U32 R3, RZ, RZ, R10 ;  /* 0x000000ffff038224 */ /* 0x000fca00078e000a */
[----:B------:R0:W4:Y:S04]  /*201a0*/  @!P0 LDG.E.U16 R22, [R2.64] ;  /* 0x0000000a02168981 */ /* 0x000128000c1e1500 */
[----:B--2---:R-:W-:Y:S04]  /*201b0*/  STL [R1+0x1068], R26 ;  /* 0x0010681a01007387 */ /* 0x004fe80000100800 */
[----:B------:R-:W2:Y:S04]  /*201c0*/  LDL R5, [R1+0x508] ;  /* 0x0005080001057983 */ /* 0x000ea80000100800 */
[----:B------:R-:W2:Y:S01]  /*201d0*/  LDL R4, [R1+0x50c] ;  /* 0x00050c0001047983 */ /* 0x000ea20000100800 */
[----:B0-----:R-:W-:-:S03]  /*201e0*/  @!P0 IMAD.MOV.U32 R2, RZ, RZ, R0 ;  /* 0x000000ffff028224 */ /* 0x001fc600078e0000 */
[----:B------:R0:W-:Y:S01]  /*201f0*/  STS.U16 [R8+0x10a00], R20 ;  /* 0x010a001408007388 */ /* 0x0001e20000000400 */
[----:B------:R-:W-:-:S03]  /*20200*/  @!P0 IMAD.MOV.U32 R3, RZ, RZ, R7 ;  /* 0x000000ffff038224 */ /* 0x000fc600078e0007 */
[----:B------:R1:W-:Y:S04]  /*20210*/  STS.U16 [R8+0x11200], R18 ;  /* 0x0112001208007388 */ /* 0x0003e80000000400 */
[----:B------:R-:W2:Y:S01]  /*20220*/  LDL.LU R6, [R1+0xf4] ;  /* 0x0000f40001067983 */ /* 0x000ea20000300800 */
[----:B0-----:R-:W-:Y:S02]  /*20230*/  PRMT R20, RZ, 0x7610, R20 ;  /* 0x00007610ff147816 */ /* 0x001fe40000000014 */
[----:B-1----:R-:W-:-:S04]  /*20240*/  PRMT R18, RZ, 0x7610, R18 ;  /* 0x00007610ff127816 */ /* 0x002fc80000000012 */
[----:B------:R2:W2:Y:S04]  /*20250*/  @!P0 LDG.E.U16 R20, [R2.64] ;  /* 0x0000000a02148981 */ /* 0x0004a8000c1e1500 */
[----:B---3--:R-:W-:Y:S04]  /*20260*/  STL [R1+0x106c], R24 ;  /* 0x00106c1801007387 */ /* 0x008fe80000100800 */
[----:B------:R-:W3:Y:S04]  /*20270*/  LDL.LU R12, [R1+0xf0] ;  /* 0x0000f000010c7983 */ /* 0x000ee80000300800 */
[----:B----4-:R-:W-:Y:S04]  /*20280*/  STL [R1+0x1070], R22 ;  /* 0x0010701601007387 */ /* 0x010fe80000100800 */
[----:B------:R-:W4:Y:S04]  /*20290*/  LDL R7, [R1+0x4e8] ;  /* 0x0004e80001077983 */ /* 0x000f280000100800 */
[----:B------:R-:W3:Y:S01]  /*202a0*/  LDL R0, [R1+0x4ec] ;  /* 0x0004ec0001007983 */ /* 0x000ee20000100800 */
[----:B--2---:R-:W-:-:S02]  /*202b0*/  @!P0 IMAD.MOV.U32 R3, RZ, RZ, R5 ;  /* 0x000000ffff038224 */ /* 0x004fc400078e0005 */
[----:B------:R-:W-:-:S05]  /*202c0*/  @!P0 IMAD.MOV.U32 R2, RZ, RZ, R4 ;  /* 0x000000ffff028224 */ /* 0x000fca00078e0004 */
[----:B------:R4:W2:Y:S04]  /*202d0*/  @!P0 LDG.E.U16 R18, [R2.64] ;  /* 0x0000000a02128981 */ /* 0x0008a8000c1e1500 */
[----:B------:R-:W0:Y:S04]  /*202e0*/  S2R R11, SR_TID.X ;  /* 0x00000000000b7919 */ /* 0x000e280000002100 */
[----:B------:R-:W-:Y:S04]  /*202f0*/  STL [R1+0x1074], R20 ;  /* 0x0010741401007387 */ /* 0x000fe80000100800 */
[----:B------:R-:W2:Y:S04]  /*20300*/  LDL R5, [R1+0x4c8] ;  /* 0x0004c80001057983 */ /* 0x000ea80000100800 */
[----:B------:R-:W2:Y:S04]  /*20310*/  LDL R4, [R1+0x4cc] ;  /* 0x0004cc0001047983 */ /* 0x000ea80000100800 */
[----:B------:R-:W2:Y:S01]  /*20320*/  LDL.LU R9, [R1+0xec] ;  /* 0x0000ec0001097983 */ /* 0x000ea20000300800 */
[----:B0-----:R-:W-:-:S02]  /*20330*/  LOP3.LUT R8, R11, 0x7f, RZ, 0xc0, !PT ;  /* 0x0000007f0b087812 */ /* 0x001fc400078ec0ff */
[----:B------:R-:W-:-:S04]  /*20340*/  LOP3.LUT R11, R11, 0x80, RZ, 0xc0, !PT ;  /* 0x000000800b0b7812 */ /* 0x000fc800078ec0ff */
[----:B------:R-:W-:Y:S01]  /*20350*/  ISETP.NE.U32.AND P2, PT, R11, RZ, PT ;  /* 0x000000ff0b00720c */ /* 0x000fe20003f45070 */
[----:B------:R-:W-:Y:S02]  /*20360*/  IMAD.SHL.U32 R8, R8, 0x2, RZ ;  /* 0x0000000208087824 */ /* 0x000fe400078e00ff */
[----:B----4-:R-:W-:Y:S02]  /*20370*/  @!P0 IMAD.MOV.U32 R3, RZ, RZ, R7 ;  /* 0x000000ffff038224 */ /* 0x010fe400078e0007 */
[----:B---3--:R-:W-:Y:S01]  /*20380*/  @!P0 IMAD.MOV.U32 R2, RZ, RZ, R0 ;  /* 0x000000ffff028224 */ /* 0x008fe200078e0000 */
[----:B--2---:R0:W-:Y:S04]  /*20390*/  STL [R1+0x1078], R18 ;  /* 0x0010781201007387 */ /* 0x0041e80000100800 */
[----:B------:R-:W2:Y:S01]  /*203a0*/  LDL R11, [R1+0x4a8] ;  /* 0x0004a800010b7983 */ /* 0x000ea20000100800 */
[----:B0-----:R-:W-:-:S04]  /*203b0*/  SEL R18, RZ, 0x110, !P2 ;  /* 0x00000110ff127807 */ /* 0x001fc80005000000 */
[----:B------:R-:W-:Y:S02]  /*203c0*/  LOP3.LUT R18, R18, R8, RZ, 0x3c, !PT ;  /* 0x0000000812127212 */ /* 0x000fe400078e3cff */
[----:B------:R-:W3:Y:S02]  /*203d0*/  LDL R8, [R1+0x4ac] ;  /* 0x0004ac0001087983 */ /* 0x000ee40000100800 */
[----:B------:R-:W-:Y:S02]  /*203e0*/  LOP3.LUT R18, R18, 0x20, RZ, 0x3c, !PT ;  /* 0x0000002012127812 */ /* 0x000fe400078e3cff */
[----:B------:R-:W4:Y:S04]  /*203f0*/  LDL.LU R10, [R1+0xe8] ;  /* 0x0000e800010a7983 */ /* 0x000f280000300800 */
[----:B------:R0:W-:Y:S04]  /*20400*/  STS.U16 [R18+0x11a00], R16 ;  /* 0x011a001012007388 */ /* 0x0001e80000000400 */
[----:B------:R-:W4:Y:S01]  /*20410*/  LDL.LU R28, [R1+0xe4] ;  /* 0x0000e400011c7983 */ /* 0x000f220000300800 */
[----:B0-----:R-:W-:-:S06]  /*20420*/  PRMT R16, RZ, 0x7610, R16 ;  /* 0x00007610ff107816 */ /* 0x001fcc0000000010 */
[----:B------:R0:W4:Y:S02]  /*20430*/  @!P0 LDG.E.U16 R16, [R2.64] ;  /* 0x0000000a02108981 */ /* 0x000124000c1e1500 */
[----:B0-----:R-:W-:-:S06]  /*20440*/  PRMT R2, RZ, 0x7610, R2 ;  /* 0x00007610ff027816 */ /* 0x001fcc0000000002 */
[----:B------:R2:W4:Y:S01]  /*20450*/  @!P0 LDG.E.U16 R2, [R4.64] ;  /* 0x0000000a04028981 */ /* 0x000522000c1e1500 */
[----:B------:R-:W-:-:S03]  /*20460*/  PRMT R3, RZ, 0x7610, R3 ;  /* 0x00007610ff037816 */ /* 0x000fc60000000003 */
[----:B------:R0:W-:Y:S01]  /*20470*/  STS.U16 [R18+0x12200], R6 ;  /* 0x0122000612007388 */ /* 0x0001e20000000400 */
[----:B--2---:R-:W-:Y:S02]  /*20480*/  @!P0 IMAD.MOV.U32 R5, RZ, RZ, R11 ;  /* 0x000000ffff058224 */ /* 0x004fe400078e000b */
[----:B---3--:R-:W-:-:S05]  /*20490*/  @!P0 IMAD.MOV.U32 R4, RZ, RZ, R8 ;  /* 0x000000ffff048224 */ /* 0x008fca00078e0008 */
[----:B------:R1:W2:Y:S04]  /*204a0*/  @!P0 LDG.E.U16 R3, [R4.64] ;  /* 0x0000000a04038981 */ /* 0x0002a8000c1e1500 */
[----:B----4-:R3:W-:Y:S04]  /*204b0*/  STL [R1+0x107c], R16 ;  /* 0x00107c1001007387 */ /* 0x0107e80000100800 */
[----:B------:R-:W4:Y:S04]  /*204c0*/  LDL R7, [R1+0x488] ;  /* 0x0004880001077983 */ /* 0x000f280000100800 */
[----:B0-----:R-:W4:Y:S04]  /*204d0*/  LDL R6, [R1+0x48c] ;  /* 0x00048c0001067983 */ /* 0x001f280000100800 */
[----:B------:R-:W4:Y:S04]  /*204e0*/  LDL.LU R0, [R1+0xe0] ;  /* 0x0000e00001007983 */ /* 0x000f280000300800 */
[----:B------:R-:W-:Y:S04]  /*204f0*/  STL [R1+0x1080], R2 ;  /* 0x0010800201007387 */ /* 0x000fe80000100800 */
[----:B------:R0:W-:Y:S04]  /*20500*/  STS.U16 [R18+0x12a00], R12 ;  /* 0x012a000c12007388 */ /* 0x0001e80000000400 */
[----:B---3--:R-:W3:Y:S04]  /*20510*/  LDL R16, [R1+0x468] ;  /* 0x0004680001107983 */ /* 0x008ee80000100800 */
[----:B------:R-:W3:Y:S04]  /*20520*/  LDL R8, [R1+0x44c] ;  /* 0x00044c0001087983 */ /* 0x000ee80000100800 */
[----:B0-----:R-:W3:Y:S04]  /*20530*/  LDL R12, [R1+0x46c] ;  /* 0x00046c00010c7983 */ /* 0x001ee80000100800 */
[----:B------:R-:W3:Y:S04]  /*20540*/  LDL.LU R11, [R1+0xdc] ;  /* 0x0000dc00010b7983 */ /* 0x000ee80000300800 */
[----:B------:R0:W-:Y:S01]  /*20550*/  STS.U16 [R18+0x13200], R9 ;  /* 0x0132000912007388 */ /* 0x0001e20000000400 */
[----:B-1----:R-:W-:-:S03]  /*20560*/  PRMT R4, RZ, 0x7610, R4 ;  /* 0x00007610ff047816 */ /* 0x002fc60000000004 */
[----:B--2---:R-:W-:Y:S04]  /*20570*/  STL [R1+0x1084], R3 ;  /* 0x0010840301007387 */ /* 0x004fe80000100800 */
[----:B0-----:R-:W2:Y:S01]  /*20580*/  LDL R9, [R1+0x448] ;  /* 0x0004480001097983 */ /* 0x001ea20000100800 */
[----:B------:R-:W-:-:S03]  /*20590*/  PRMT R5, RZ, 0x7610, R5 ;  /* 0x00007610ff057816 */ /* 0x000fc60000000005 */
[----:B------:R-:W2:Y:S04]  /*205a0*/  LDL R2, [R1+0x42c] ;  /* 0x00042c0001027983 */ /* 0x000ea80000100800 */
[----:B------:R-:W2:Y:S04]  /*205b0*/  LDL.LU R13, [R1+0xd8] ;  /* 0x0000d800010d7983 */ /* 0x000ea80000300800 */
[----:B----4-:R3:W4:Y:S02]  /*205c0*/  @!P0 LDG.E.U16 R4, [R6.64] ;  /* 0x0000000a06048981 */ /* 0x010724000c1e1500 */
[----:B---3--:R-:W-:-:S02]  /*205d0*/  @!P0 IMAD.MOV.U32 R7, RZ, RZ, R16 ;  /* 0x000000ffff078224 */ /* 0x008fc400078e0010 */
[----:B------:R-:W-:-:S05]  /*205e0*/  @!P0 IMAD.MOV.U32 R6, RZ, RZ, R12 ;  /* 0x000000ffff068224 */ /* 0x000fca00078e000c */
[----:B------:R0:W3:Y:S02]  /*205f0*/  @!P0 LDG.E.U16 R5, [R6.64] ;  /* 0x0000000a06058981 */ /* 0x0000e4000c1e1500 */
[----:B0-----:R-:W-:Y:S02]  /*20600*/  PRMT R6, RZ, 0x7610, R6 ;  /* 0x00007610ff067816 */ /* 0x001fe40000000006 */
[----:B------:R0:W-:Y:S04]  /*20610*/  STS.U16 [R18+0x13a00], R10 ;  /* 0x013a000a12007388 */ /* 0x0001e80000000400 */
[----:B--2---:R1:W2:Y:S04]  /*20620*/  @!P0 LDG.E.U16 R6, [R8.64] ;  /* 0x0000000a08068981 */ /* 0x0042a8000c1e1500 */
[----:B----4-:R4:W-:Y:S04]  /*20630*/  STL [R1+0x1088], R4 ;  /* 0x0010880401007387 */ /* 0x0109e80000100800 */
[----:B0-----:R-:W2:Y:S04]  /*20640*/  LDL R10, [R1+0x428] ;  /* 0x00042800010a7983 */ /* 0x001ea80000100800 */
[----:B------:R-:W2:Y:S04]  /*20650*/  LDL R3, [R1+0x40c] ;  /* 0x00040c0001037983 */ /* 0x000ea80000100800 */
[----:B----4-:R-:W4:Y:S04]  /*20660*/  LDL R4, [R1+0x408] ;  /* 0x0004080001047983 */ /* 0x010f280000100800 */
[----:B------:R-:W4:Y:S04]  /*20670*/  LDL.LU R12, [R1+0xd4] ;  /* 0x0000d400010c7983 */ /* 0x000f280000300800 */
[----:B------:R-:W-:Y:S04]  /*20680*/  STS.U16 [R18+0x14200], R28 ;  /* 0x0142001c12007388 */ /* 0x000fe80000000400 */
[----:B------:R0:W-:Y:S04]  /*20690*/  STS.U16 [R18+0x14a00], R0 ;  /* 0x014a000012007388 */ /* 0x0001e80000000400 */
[----:B---3--:R3:W-:Y:S01]  /*206a0*/  STL [R1+0x108c], R5 ;  /* 0x00108c0501007387 */ /* 0x0087e20000100800 */
[----:B------:R-:W-:Y:S01]  /*206b0*/  PRMT R7, RZ, 0x7610, R7 ;  /* 0x00007610ff077816 */ /* 0x000fe20000000007 */
[----:B-1----:R-:W-:-:S02]  /*206c0*/  @!P0 IMAD.MOV.U32 R8, RZ, RZ, R2 ;  /* 0x000000ffff088224 */ /* 0x002fc400078e0002 */
[----:B------:R-:W-:Y:S04]  /*206d0*/  STS.U16 [R18+0x15200], R11 ;  /* 0x0152000b12007388 */ /* 0x000fe80000000400 */
[----:B--2---:R1:W-:Y:S04]  /*206e0*/  STL [R1+0x1090], R6 ;  /* 0x0010900601007387 */ /* 0x0043e80000100800 */
[----:B0-----:R-:W2:Y:S04]  /*206f0*/  LDL R0, [R1+0x3ec] ;  /* 0x0003ec0001007983 */ /* 0x001ea80000100800 */
[----:B---3--:R-:W3:Y:S04]  /*20700*/  LDL R5, [R1+0x3c8] ;  /* 0x0003c80001057983 */ /* 0x008ee80000100800 */
[----:B-1----:R-:W3:Y:S04]  /*20710*/  LDL R6, [R1+0x3e8] ;  /* 0x0003e80001067983 */ /* 0x002ee80000100800 */
[----:B------:R-:W3:Y:S01]  /*20720*/  LDL R2, [R1+0x3cc] ;  /* 0x0003cc0001027983 */ /* 0x000ee20000100800 */
[----:B------:R-:W-:-:S05]  /*20730*/  @!P0 IMAD.MOV.U32 R9, RZ, RZ, R10 ;  /* 0x000000ffff098224 */ /* 0x000fca00078e000a */
[----:B------:R0:W3:Y:S01]  /*20740*/  @!P0 LDG.E.U16 R7, [R8.64] ;  /* 0x0000000a08078981 */ /* 0x0000e2000c1e1500 */
[----:B------:R-:W-:Y:S02]  /*20750*/  @!P0 IMAD.MOV.U32 R10, RZ, RZ, R3 ;  /* 0x000000ffff0a8224 */ /* 0x000fe400078e0003 */
[----:B----4-:R-:W-:Y:S01]  /*20760*/  @!P0 IMAD.MOV.U32 R11, RZ, RZ, R4 ;  /* 0x000000ffff0b8224 */ /* 0x010fe200078e0004 */
[----:B0-----:R-:W-:-:S06]  /*20770*/  PRMT R8, RZ, 0x7610, R8 ;  /* 0x00007610ff087816 */ /* 0x001fcc0000000008 */
[----:B------:R2:W4:Y:S01]  /*20780*/  @!P0 LDG.E.U16 R8, [R10.64] ;  /* 0x0000000a0a088981 */ /* 0x000522000c1e1500 */
[----:B------:R-:W-:-:S03]  /*20790*/  PRMT R9, RZ, 0x7610, R9 ;  /* 0x00007610ff097816 */ /* 0x000fc60000000009 */
[----:B------:R-:W-:Y:S04]  /*207a0*/  STS.U16 [R18+0x15a00], R13 ;  /* 0x015a000d12007388 */ /* 0x000fe80000000400 */
[----:B------:R0:W-:Y:S01]  /*207b0*/  STS.U16 [R18+0x16200], R12 ;  /* 0x0162000c12007388 */ /* 0x0001e20000000400 */
[----:B--2---:R-:W-:Y:S02]  /*207c0*/  @!P0 IMAD.MOV.U32 R10, RZ, RZ, R0 ;  /* 0x000000ffff0a8224 */ /* 0x004fe400078e0000 */
[----:B---3--:R-:W-:-:S05]  /*207d0*/  @!P0 IMAD.MOV.U32 R11, RZ, RZ, R6 ;  /* 0x000000ffff0b8224 */ /* 0x008fca00078e0006 */
[----:B------:R1:W2:Y:S01]  /*207e0*/  @!P0 LDG.E.U16 R9, [R10.64] ;  /* 0x0000000a0a098981 */ /* 0x0002a2000c1e1500 */
[----:B0-----:R-:W-:Y:S02]  /*207f0*/  @!P0 IMAD.MOV.U32 R12, RZ, RZ, R2 ;  /* 0x000000ffff0c8224 */ /* 0x001fe400078e0002 */
[----:B------:R-:W-:Y:S01]  /*20800*/  @!P0 IMAD.MOV.U32 R13, RZ, RZ, R5 ;  /* 0x000000ffff0d8224 */ /* 0x000fe200078e0005 */
[----:B-1----:R-:W-:Y:S01]  /*20810*/  PRMT R10, RZ, 0x7610, R10 ;  /* 0x00007610ff0a7816 */ /* 0x002fe2000000000a */
[----:B------:R-:W-:Y:S04]  /*20820*/  STL [R1+0x1094], R7 ;  /* 0x0010940701007387 */ /* 0x000fe80000100800 */
[----:B------:R-:W3:Y:S04]  /*20830*/  LDL.LU R28, [R1+0xd0] ;  /* 0x0000d000011c7983 */ /* 0x000ee80000300800 */
[----:B------:R-:W3:Y:S04]  /*20840*/  LDL R4, [R1+0x3a8] ;  /* 0x0003a80001047983 */ /* 0x000ee80000100800 */
[----:B------:R-:W3:Y:S04]  /*20850*/  LDL R3, [R1+0x3ac] ;  /* 0x0003ac0001037983 */ /* 0x000ee80000100800 */
[----:B------:R3:W3:Y:S04]  /*20860*/  @!P0 LDG.E.U16 R10, [R12.64] ;  /* 0x0000000a0c0a8981 */ /* 0x0006e8000c1e1500 */
[----:B----4-:R-:W-:Y:S04]  /*20870*/  STL [R1+0x1098], R8 ;  /* 0x0010980801007387 */ /* 0x010fe80000100800 */
[----:B------:R-:W4:Y:S04]  /*20880*/  LDL.LU R26, [R1+0xcc] ;  /* 0x0000cc00011a7983 */ /* 0x000f280000300800 */
[----:B------:R-:W4:Y:S04]  /*20890*/  LDL R6, [R1+0x388] ;  /* 0x0003880001067983 */ /* 0x000f280000100800 */
[----:B------:R-:W4:Y:S01]  /*208a0*/  LDL R0, [R1+0x38c] ;  /* 0x00038c0001007983 */ /* 0x000f220000100800 */
[----:B------:R-:W-:-:S03]  /*208b0*/  PRMT R11, RZ, 0x7610, R11 ;  /* 0x00007610ff0b7816 */ /* 0x000fc6000000000b */
[----:B------:R4:W-:Y:S04]  /*208c0*/  STS.U16 [R18+0x16a00], R15 ;  /* 0x016a000f12007388 */ /* 0x0009e80000000400 */
[----:B------:R0:W-:Y:S04]  /*208d0*/  STS.U16 [R18+0x17200], R14 ;  /* 0x0172000e12007388 */ /* 0x0001e80000000400 */
[----:B--2---:R-:W-:Y:S04]  /*208e0*/  STL [R1+0x109c], R9 ;  /* 0x00109c0901007387 */ /* 0x004fe80000100800 */
[----:B------:R-:W2:Y:S04]  /*208f0*/  LDL R5, [R1+0x368] ;  /* 0x0003680001057983 */ /* 0x000ea80000100800 */
[----:B------:R-:W2:Y:S01]  /*20900*/  LDL R2, [R1+0x36c] ;  /* 0x00036c0001027983 */ /* 0x000ea20000100800 */
[----:B---3--:R-:W-:-:S02]  /*20910*/  @!P0 IMAD.MOV.U32 R13, RZ, RZ, R4 ;  /* 0x000000ffff0d8224 */ /* 0x008fc400078e0004 */
[----:B------:R-:W-:Y:S01]  /*20920*/  @!P0 IMAD.MOV.U32 R12, RZ, RZ, R3 ;  /* 0x000000ffff0c8224 */ /* 0x000fe200078e0003 */
[----:B------:R1:W-:Y:S04]  /*20930*/  STL [R1+0x10a0], R10 ;  /* 0x0010a00a01007387 */ /* 0x0003e80000100800 */
[----:B------:R-:W3:Y:S04]  /*20940*/  LDL R4, [R1+0x348] ;  /* 0x0003480001047983 */ /* 0x000ee80000100800 */
[----:B------:R-:W3:Y:S04]  /*20950*/  LDL R3, [R1+0x34c] ;  /* 0x00034c0001037983 */ /* 0x000ee80000100800 */
[----:B------:R1:W3:Y:S01]  /*20960*/  @!P0 LDG.E.U16 R11, [R12.64] ;  /* 0x0000000a0c0b8981 */ /* 0x0002e2000c1e1500 */
[----:B----4-:R-:W-:-:S02]  /*20970*/  @!P0 IMAD.MOV.U32 R15, RZ, RZ, R6 ;  /* 0x000000ffff0f8224 */ /* 0x010fc400078e0006 */
[----:B0-----:R-:W-:Y:S01]  /*20980*/  @!P0 IMAD.MOV.U32 R14, RZ, RZ, R0 ;  /* 0x000000ffff0e8224 */ /* 0x001fe200078e0000 */
[----:B-1----:R-:W-:-:S06]  /*20990*/  PRMT R12, RZ, 0x7610, R12 ;  /* 0x00007610ff0c7816 */ /* 0x002fcc000000000c */
[----:B------:R2:W4:Y:S01]  /*209a0*/  @!P0 LDG.E.U16 R12, [R14.64] ;  /* 0x0000000a0e0c8981 */ /* 0x000522000c1e1500 */
[----:B------:R-:W-:Y:S02]  /*209b0*/  PRMT R13, RZ, 0x7610, R13 ;  /* 0x00007610ff0d7816 */ /* 0x000fe4000000000d */
[----:B------:R-:W-:Y:S01]  /*209c0*/  PRMT R17, RZ, 0x7610, R17 ;  /* 0x00007610ff117816 */ /* 0x000fe20000000011 */
[----:B--2---:R-:W-:Y:S02]  /*209d0*/  @!P0 IMAD.MOV.U32 R15, RZ, RZ, R5 ;  /* 0x000000ffff0f8224 */ /* 0x004fe400078e0005 */
[----:B------:R-:W-:-:S05]  /*209e0*/  @!P0 IMAD.MOV.U32 R14, RZ, RZ, R2 ;  /* 0x000000ffff0e8224 */ /* 0x000fca00078e0002 */
[----:B------:R3:W2:Y:S02]  /*209f0*/  @!P0 LDG.E.U16 R13, [R14.64] ;  /* 0x0000000a0e0d8981 */ /* 0x0006a4000c1e1500 */
[----:B---3--:R-:W-:Y:S02]  /*20a00*/  @!P0 IMAD.MOV.U32 R15, RZ, RZ, R4 ;  /* 0x000000ffff0f8224 */ /* 0x008fe400078e0004 */
[----:B------:R-:W-:-:S05]  /*20a10*/  @!P0 IMAD.MOV.U32 R14, RZ, RZ, R3 ;  /* 0x000000ffff0e8224 */ /* 0x000fca00078e0003 */
[----:B------:R-:W3:Y:S04]  /*20a20*/  @!P0 LDG.E.U16 R17, [R14.64] ;  /* 0x0000000a0e118981 */ /* 0x000ee8000c1e1500 */
[----:B------:R-:W-:Y:S04]  /*20a30*/  STL [R1+0x10a4], R11 ;  /* 0x0010a40b01007387 */ /* 0x000fe80000100800 */
[----:B------:R-:W3:Y:S04]  /*20a40*/  LDL R0, [R1+0x32c] ;  /* 0x00032c0001007983 */ /* 0x000ee80000100800 */
[----:B----4-:R-:W-:Y:S04]  /*20a50*/  STL [R1+0x10a8], R12 ;  /* 0x0010a80c01007387 */ /* 0x010fe80000100800 */
[----:B------:R-:W4:Y:S04]  /*20a60*/  LDL R2, [R1+0x328] ;  /* 0x0003280001027983 */ /* 0x000f280000100800 */
[----:B------:R-:W4:Y:S04]  /*20a70*/  LDL R10, [R1+0x308] ;  /* 0x00030800010a7983 */ /* 0x000f280000100800 */
[----:B------:R-:W4:Y:S04]  /*20a80*/  LDL R9, [R1+0x30c] ;  /* 0x00030c0001097983 */ /* 0x000f280000100800 */
[----:B------:R0:W-:Y:S04]  /*20a90*/  STS.U16 [R18+0x17a00], R28 ;  /* 0x017a001c12007388 */ /* 0x0001e80000000400 */
[----:B0-----:R-:W4:Y:S04]  /*20aa0*/  LDL.LU R28, [R1+0xc8] ;  /* 0x0000c800011c7983 */ /* 0x001f280000300800 */
[----:B--2---:R-:W-:Y:S04]  /*20ab0*/  STL [R1+0x10ac], R13 ;  /* 0x0010ac0d01007387 */ /* 0x004fe80000100800 */
[----:B------:R-:W2:Y:S04]  /*20ac0*/  LDL R8, [R1+0x2e8] ;  /* 0x0002e80001087983 */ /* 0x000ea80000100800 */
[----:B------:R-:W2:Y:S04]  /*20ad0*/  LDL R7, [R1+0x2ec] ;  /* 0x0002ec0001077983 */ /* 0x000ea80000100800 */
[----:B------:R-:W2:Y:S04]  /*20ae0*/  LDL R6, [R1+0x2c8] ;  /* 0x0002c80001067983 */ /* 0x000ea80000100800 */
[----:B------:R-:W2:Y:S04]  /*20af0*/  LDL R5, [R1+0x2cc] ;  /* 0x0002cc0001057983 */ /* 0x000ea80000100800 */
[----:B---3--:R-:W-:Y:S04]  /*20b00*/  STL [R1+0x10b0], R17 ;  /* 0x0010b01101007387 */ /* 0x008fe80000100800 */
[----:B------:R-:W3:Y:S04]  /*20b10*/  LDL R4, [R1+0x2a8] ;  /* 0x0002a80001047983 */ /* 0x000ee80000100800 */
[----:B------:R-:W3:Y:S01]  /*20b20*/  LDL R3, [R1+0x2ac] ;  /* 0x0002ac0001037983 */ /* 0x000ee20000100800 */
[----:B------:R-:W-:-:S03]  /*20b30*/  @!P0 IMAD.MOV.U32 R14, RZ, RZ, R0 ;  /* 0x000000ffff0e8224 */ /* 0x000fc600078e0000 */
[----:B------:R-:W3:Y:S01]  /*20b40*/  LDL R0, [R1+0x28c] ;  /* 0x00028c0001007983 */ /* 0x000ee20000100800 */
[----:B----4-:R-:W-:-:S03]  /*20b50*/  @!P0 IMAD.MOV.U32 R15, RZ, RZ, R2 ;  /* 0x000000ffff0f8224 */ /* 0x010fc600078e0002 */
[----:B------:R-:W4:Y:S04]  /*20b60*/  LDL R2, [R1+0x288] ;  /* 0x0002880001027983 */ /* 0x000f280000100800 */
[----:B------:R-:W-:Y:S04]  /*20b70*/  STS.U16 [R18+0x18200], R26 ;  /* 0x0182001a12007388 */ /* 0x000fe80000000400 */
[----:B------:R0:W-:Y:S04]  /*20b80*/  STS.U16 [R18+0x18a00], R19 ;  /* 0x018a001312007388 */ /* 0x0001e80000000400 */
[----:B------:R1:W-:Y:S01]  /*20b90*/  STS.U16 [R18+0x19200], R21 ;  /* 0x0192001512007388 */ /* 0x0003e20000000400 */
[----:B0-----:R-:W-:-:S02]  /*20ba0*/  PRMT R19, RZ, 0x7610, R19 ;  /* 0x00007610ff137816 */ /* 0x001fc40000000013 */
[----:B-1----:R-:W-:-:S04]  /*20bb0*/  PRMT R21, RZ, 0x7610, R21 ;  /* 0x00007610ff157816 */ /* 0x002fc80000000015 */
[----:B------:R0:W4:Y:S04]  /*20bc0*/  @!P0 LDG.E.U16 R19, [R14.64] ;  /* 0x0000000a0e138981 */ /* 0x000128000c1e1500 */
[----:B------:R1:W-:Y:S01]  /*20bd0*/  STS.U16 [R18+0x19a00], R23 ;  /* 0x019a001712007388 */ /* 0x0003e20000000400 */
[----:B0-----:R-:W-:Y:S02]  /*20be0*/  @!P0 IMAD.MOV.U32 R14, RZ, RZ, R9 ;  /* 0x000000ffff0e8224 */ /* 0x001fe400078e0009 */
[----:B------:R-:W-:Y:S01]  /*20bf0*/  @!P0 IMAD.MOV.U32 R15, RZ, RZ, R10 ;  /* 0x000000ffff0f8224 */ /* 0x000fe200078e000a */
[----:B-1----:R-:W-:-:S04]  /*20c00*/  PRMT R23, RZ, 0x7610, R23 ;  /* 0x00007610ff177816 */ /* 0x002fc80000000017 */
[----:B------:R2:W4:Y:S04]  /*20c10*/  @!P0 LDG.E.U16 R21, [R14.64] ;  /* 0x0000000a0e158981 */ /* 0x000528000c1e1500 */
[----:B------:R0:W-:Y:S01]  /*20c20*/  STS.U16 [R18+0x1a200], R25 ;  /* 0x01a2001912007388 */ /* 0x0001e20000000400 */
[----:B------:R-:W-:Y:S02]  /*20c30*/  PRMT R27, RZ, 0x7610, R27 ;  /* 0x00007610ff1b7816 */ /* 0x000fe4000000001b */
[----:B0-----:R-:W-:Y:S01]  /*20c40*/  PRMT R25, RZ, 0x7610, R25 ;  /* 0x00007610ff197816 */ /* 0x001fe20000000019 */
[----:B------:R-:W-:Y:S04]  /*20c50*/  STS.U16 [R18+0x1aa00], R28 ;  /* 0x01aa001c12007388 */ /* 0x000fe80000000400 */
[----:B------:R0:W-:Y:S02]  /*20c60*/  STS.U16 [R18+0x1b200], R29 ;  /* 0x01b2001d12007388 */ /* 0x0001e40000000400 */
[----:B0-----:R-:W-:Y:S01]  /*20c70*/  PRMT R29, RZ, 0x7610, R29 ;  /* 0x00007610ff1d7816 */ /* 0x001fe2000000001d */
[----:B--2---:R-:W-:-:S02]  /*20c80*/  @!P0 IMAD.MOV.U32 R15, RZ, RZ, R8 ;  /* 0x000000ffff0f8224 */ /* 0x004fc400078e0008 */
[----:B------:R-:W-:-:S05]  /*20c90*/  @!P0 IMAD.MOV.U32 R14, RZ, RZ, R7 ;  /* 0x000000ffff0e8224 */ /* 0x000fca00078e0007 */
[----:B------:R0:W2:Y:S02]  /*20ca0*/  @!P0 LDG.E.U16 R23, [R14.64] ;  /* 0x0000000a0e178981 */ /* 0x0000a4000c1e1500 */
[----:B0-----:R-:W-:Y:S02]  /*20cb0*/  @!P0 IMAD.MOV.U32 R14, RZ, RZ, R5 ;  /* 0x000000ffff0e8224 */ /* 0x001fe400078e0005 */
[----:B------:R-:W-:-:S05]  /*20cc0*/  @!P0 IMAD.MOV.U32 R15, RZ, RZ, R6 ;  /* 0x000000ffff0f8224 */ /* 0x000fca00078e0006 */
[----:B------:R3:W2:Y:S02]  /*20cd0*/  @!P0 LDG.E.U16 R25, [R14.64] ;  /* 0x0000000a0e198981 */ /* 0x0006a4000c1e1500 */
[----:B---3--:R-:W-:Y:S02]  /*20ce0*/  @!P0 IMAD.MOV.U32 R14, RZ, RZ, R3 ;  /* 0x000000ffff0e8224 */ /* 0x008fe400078e0003 */
[----:B------:R-:W-:-:S05]  /*20cf0*/  @!P0 IMAD.MOV.U32 R15, RZ, RZ, R4 ;  /* 0x000000ffff0f8224 */ /* 0x000fca00078e0004 */
[----:B------:R0:W3:Y:S02]  /*20d00*/  @!P0 LDG.E.U16 R27, [R14.64] ;  /* 0x0000000a0e1b8981 */ /* 0x0000e4000c1e1500 */
[----:B0-----:R-:W-:Y:S02]  /*20d10*/  @!P0 IMAD.MOV.U32 R14, RZ, RZ, R0 ;  /* 0x000000ffff0e8224 */ /* 0x001fe400078e0000 */
[----:B----4-:R-:W-:-:S05]  /*20d20*/  @!P0 IMAD.MOV.U32 R15, RZ, RZ, R2 ;  /* 0x000000ffff0f8224 */ /* 0x010fca00078e0002 */
[----:B------:R-:W4:Y:S04]  /*20d30*/  @!P0 LDG.E.U16 R29, [R14.64] ;  /* 0x0000000a0e1d8981 */ /* 0x000f28000c1e1500 */
[----:B------:R-:W-:Y:S04]  /*20d40*/  STL [R1+0x10b4], R19 ;  /* 0x0010b41301007387 */ /* 0x000fe80000100800 */
[----:B------:R-:W-:Y:S04]  /*20d50*/  STL [R1+0x10b8], R21 ;  /* 0x0010b81501007387 */ /* 0x000fe80000100800 */
[----:B--2---:R-:W-:Y:S04]  /*20d60*/  STL [R1+0x10bc], R23 ;  /* 0x0010bc1701007387 */ /* 0x004fe80000100800 */
[----:B------:R-:W-:Y:S04]  /*20d70*/  STL [R1+0x10c0], R25 ;  /* 0x0010c01901007387 */ /* 0x000fe80000100800 */
[----:B---3--:R-:W-:Y:S04]  /*20d80*/  STL [R1+0x10c4], R27 ;  /* 0x0010c41b01007387 */ /* 0x008fe80000100800 */
[----:B------:R-:W2:Y:S04]  /*20d90*/  LDL.LU R9, [R1+0xc4] ;  /* 0x0000c40001097983 */ /* 0x000ea80000300800 */
[----:B------:R-:W3:Y:S04]  /*20da0*/  LDL.LU R8, [R1+0xb4] ;  /* 0x0000b40001087983 */ /* 0x000ee80000300800 */
[----:B------:R-:W2:Y:S04]  /*20db0*/  LDL.LU R3, [R1+0xac] ;  /* 0x0000ac0001037983 */ /* 0x000ea80000300800 */
        /* <DEDUP_REMOVED lines=36> */
[----:B------:R0:W-:Y:S04]  /*21000*/  STL [R1+0x10cc], R14 ;  /* 0x0010cc0e01007387 */ /* 0x0001e80000100800 */
[----:B0-----:R-:W4:Y:S04]  /*21010*/  LDL.LU R14, [R1+0x70] ;  /* 0x00007000010e7983 */ /* 0x001f280000300800 */
[----:B----4-:R0:W-:Y:S04]  /*21020*/  STL [R1+0x10d0], R14 ;  /* 0x0010d00e01007387 */ /* 0x0101e80000100800 */
[----:B0-----:R-:W4:Y:S04]  /*21030*/  LDL.LU R14, [R1+0x74] ;  /* 0x00007400010e7983 */ /* 0x001f280000300800 */
[----:B----4-:R0:W-:Y:S04]  /*21040*/  STL [R1+0x10d4], R14 ;  /* 0x0010d40e01007387 */ /* 0x0101e80000100800 */
[----:B0-----:R-:W4:Y:S04]  /*21050*/  LDL.LU R14, [R1+0x78] ;  /* 0x00007800010e7983 */ /* 0x001f280000300800 */
[----:B------:R-:W0:Y:S04]  /*21060*/  S2R R4, SR_TID.X ;  /* 0x0000000000047919 */ /* 0x000e280000002100 */
[----:B--2---:R-:W-:Y:S04]  /*21070*/  STS.U16 [R18+0x1ba00], R9 ;  /* 0x01ba000912007388 */ /* 0x004fe80000000400 */
[----:B---3--:R-:W-:Y:S04]  /*21080*/  STS.U16 [R18+0x1c200], R8 ;  /* 0x01c2000812007388 */ /* 0x008fe80000000400 */
[----:B------:R-:W-:Y:S04]  /*21090*/  STS.U16 [R18+0x1ca00], R3 ;  /* 0x01ca000312007388 */ /* 0x000fe80000000400 */
[----:B----4-:R1:W-:Y:S04]  /*210a0*/  STL [R1+0x10d8], R14 ;  /* 0x0010d80e01007387 */ /* 0x0103e80000100800 */
[----:B-1----:R-:W2:Y:S01]  /*210b0*/  LDL.LU R14, [R1+0x7c] ;  /* 0x00007c00010e7983 */ /* 0x002ea20000300800 */
[----:B0-----:R-:W-:-:S02]  /*210c0*/  LOP3.LUT R3, R4, 0x7f, RZ, 0xc0, !PT ;  /* 0x0000007f04037812 */ /* 0x001fc400078ec0ff */
[----:B------:R-:W-:Y:S01]  /*210d0*/  LOP3.LUT R4, R4, 0x80, RZ, 0xc0, !PT ;  /* 0x0000008004047812 */ /* 0x000fe200078ec0ff */
[----:B------:R-:W3:Y:S04]  /*210e0*/  LDL.LU R29, [R1+0x6c] ;  /* 0x00006c00011d7983 */ /* 0x000ee80000300800 */
[----:B------:R-:W4:Y:S01]  /*210f0*/  LDL.LU R27, [R1+0x68] ;  /* 0x00006800011b7983 */ /* 0x000f220000300800 */
[----:B------:R-:W-:-:S03]  /*21100*/  ISETP.NE.U32.AND P1, PT, R4, RZ, PT ;  /* 0x000000ff0400720c */ /* 0x000fc60003f25070 */
[----:B------:R-:W3:Y:S04]  /*21110*/  LDL.LU R25, [R1+0x64] ;  /* 0x0000640001197983 */ /* 0x000ee80000300800 */
[----:B------:R-:W3:Y:S01]  /*21120*/  LDL.LU R23, [R1+0x60] ;  /* 0x0000600001177983 */ /* 0x000ee20000300800 */
[----:B------:R-:W-:-:S03]  /*21130*/  IMAD.SHL.U32 R3, R3, 0x2, RZ ;  /* 0x0000000203037824 */ /* 0x000fc600078e00ff */
[----:B------:R-:W3:Y:S01]  /*21140*/  LDL.LU R21, [R1+0x5c] ;  /* 0x00005c0001157983 */ /* 0x000ee20000300800 */
[----:B------:R-:W-:-:S03]  /*21150*/  SEL R15, RZ, 0x110, !P1 ;  /* 0x00000110ff0f7807 */ /* 0x000fc60004800000 */
[----:B------:R-:W3:Y:S04]  /*21160*/  LDL.LU R19, [R1+0x58] ;  /* 0x0000580001137983 */ /* 0x000ee80000300800 */
[----:B------:R-:W3:Y:S04]  /*21170*/  LDL.LU R17, [R1+0x54] ;  /* 0x0000540001117983 */ /* 0x000ee80000300800 */
[----:B------:R-:W3:Y:S04]  /*21180*/  LDL.LU R13, [R1+0x50] ;  /* 0x00005000010d7983 */ /* 0x000ee80000300800 */
[----:B------:R-:W3:Y:S01]  /*21190*/  LDL.LU R12, [R1+0x4c] ;  /* 0x00004c00010c7983 */ /* 0x000ee20000300800 */
[----:B------:R-:W-:-:S03]  /*211a0*/  LOP3.LUT R15, R15, R3, RZ, 0x3c, !PT ;  /* 0x000000030f0f7212 */ /* 0x000fc600078e3cff */
[----:B------:R-:W3:Y:S04]  /*211b0*/  LDL.LU R11, [R1+0x48] ;  /* 0x00004800010b7983 */ /* 0x000ee80000300800 */
[----:B------:R-:W3:Y:S04]  /*211c0*/  LDL.LU R10, [R1+0x44] ;  /* 0x00004400010a7983 */ /* 0x000ee80000300800 */
[----:B------:R-:W3:Y:S04]  /*211d0*/  LDL.LU R9, [R1+0x40] ;  /* 0x0000400001097983 */ /* 0x000ee80000300800 */
[----:B------:R0:W-:Y:S04]  /*211e0*/  STS.U16 [R18+0x1d200], R7 ;  /* 0x01d2000712007388 */ /* 0x0001e80000000400 */
[----:B------:R-:W3:Y:S01]  /*211f0*/  LDL.LU R8, [R1+0x3c] ;  /* 0x00003c0001087983 */ /* 0x000ee20000300800 */
[----:B------:R-:W-:-:S03]  /*21200*/  LOP3.LUT R15, R15, 0x40, RZ, 0x3c, !PT ;  /* 0x000000400f0f7812 */ /* 0x000fc600078e3cff */
[----:B------:R1:W-:Y:S04]  /*21210*/  STS.U16 [R18+0x1da00], R6 ;  /* 0x01da000612007388 */ /* 0x0003e80000000400 */
[----:B0-----:R-:W3:Y:S04]  /*21220*/  LDL.LU R7, [R1+0x38] ;  /* 0x0000380001077983 */ /* 0x001ee80000300800 */
[----:B------:R0:W-:Y:S04]  /*21230*/  STS.U16 [R18+0x1e200], R5 ;  /* 0x01e2000512007388 */ /* 0x0001e80000000400 */
[----:B-1----:R-:W3:Y:S04]  /*21240*/  LDL.LU R6, [R1+0x34] ;  /* 0x0000340001067983 */ /* 0x002ee80000300800 */
[----:B------:R1:W-:Y:S04]  /*21250*/  STS.U16 [R18+0x1ea00], R2 ;  /* 0x01ea000212007388 */ /* 0x0003e80000000400 */
[----:B0-----:R-:W3:Y:S04]  /*21260*/  LDL.LU R5, [R1+0x30] ;  /* 0x0000300001057983 */ /* 0x001ee80000300800 */
[----:B------:R-:W3:Y:S04]  /*21270*/  LDL.LU R4, [R1+0x2c] ;  /* 0x00002c0001047983 */ /* 0x000ee80000300800 */
[----:B------:R-:W3:Y:S04]  /*21280*/  LDL.LU R3, [R1+0x28] ;  /* 0x0000280001037983 */ /* 0x000ee80000300800 */
[----:B------:R0:W-:Y:S04]  /*21290*/  STS.U16 [R18+0x1f200], R16 ;  /* 0x01f2001012007388 */ /* 0x0001e80000000400 */
[----:B-1----:R-:W3:Y:S04]  /*212a0*/  LDL.LU R2, [R1+0x24] ;  /* 0x0000240001027983 */ /* 0x002ee80000300800 */
[----:B------:R1:W-:Y:S04]  /*212b0*/  STS.U16 [R18+0x1fa00], R20 ;  /* 0x01fa001412007388 */ /* 0x0003e80000000400 */
[----:B0-----:R-:W3:Y:S04]  /*212c0*/  LDL.LU R16, [R1+0x20] ;  /* 0x0000200001107983 */ /* 0x001ee80000300800 */
[----:B------:R0:W-:Y:S04]  /*212d0*/  STS.U16 [R15+0x400], R22 ;  /* 0x000400160f007388 */ /* 0x0001e80000000400 */
[----:B-1----:R-:W3:Y:S04]  /*212e0*/  LDL.LU R18, [R1+0x1c] ;  /* 0x00001c0001127983 */ /* 0x002ee80000300800 */
[----:B------:R-:W3:Y:S04]  /*212f0*/  LDL.LU R20, [R1+0x18] ;  /* 0x0000180001147983 */ /* 0x000ee80000300800 */
[----:B------:R1:W-:Y:S04]  /*21300*/  STS.U16 [R15+0xc00], R24 ;  /* 0x000c00180f007388 */ /* 0x0003e80000000400 */
[----:B0-----:R-:W3:Y:S04]  /*21310*/  LDL.LU R22, [R1+0x14] ;  /* 0x0000140001167983 */ /* 0x001ee80000300800 */
[----:B------:R0:W-:Y:S04]  /*21320*/  STS.U16 [R15+0x1400], R26 ;  /* 0x0014001a0f007388 */ /* 0x0001e80000000400 */
[----:B-1----:R-:W3:Y:S04]  /*21330*/  LDL.LU R24, [R1+0x10] ;  /* 0x0000100001187983 */ /* 0x002ee80000300800 */
[----:B------:R1:W-:Y:S04]  /*21340*/  STS.U16 [R15+0x1c00], R28 ;  /* 0x001c001c0f007388 */ /* 0x0003e80000000400 */
[----:B0-----:R-:W3:Y:S04]  /*21350*/  LDL.LU R26, [R1+0xc] ;  /* 0x00000c00011a7983 */ /* 0x001ee80000300800 */
[----:B------:R0:W-:Y:S04]  /*21360*/  STS.U16 [R15+0x2400], R0 ;  /* 0x002400000f007388 */ /* 0x0001e80000000400 */
[----:B-1----:R-:W3:Y:S04]  /*21370*/  LDL.LU R28, [R1+0x8] ;  /* 0x00000800011c7983 */ /* 0x002ee80000300800 */
[----:B0-----:R-:W3:Y:S04]  /*21380*/  LDL.LU R0, [R1+0x4] ;  /* 0x0000040001007983 */ /* 0x001ee80000300800 */
[----:B--2---:R0:W-:Y:S04]  /*21390*/  STS.U16 [R15+0x2c00], R14 ;  /* 0x002c000e0f007388 */ /* 0x0041e80000000400 */
[----:B0-----:R-:W2:Y:S04]  /*213a0*/  LDL.LU R14, [R1+0x10d8] ;  /* 0x0010d800010e7983 */ /* 0x001ea80000300800 */
[----:B--2---:R0:W-:Y:S04]  /*213b0*/  STS.U16 [R15+0x3400], R14 ;  /* 0x0034000e0f007388 */ /* 0x0041e80000000400 */
[----:B0-----:R-:W2:Y:S04]  /*213c0*/  LDL.LU R14, [R1+0x10d4] ;  /* 0x0010d400010e7983 */ /* 0x001ea80000300800 */
[----:B--2---:R0:W-:Y:S04]  /*213d0*/  STS.U16 [R15+0x3c00], R14 ;  /* 0x003c000e0f007388 */ /* 0x0041e80000000400 */
[----:B0-----:R-:W2:Y:S04]  /*213e0*/  LDL.LU R14, [R1+0x10d0] ;  /* 0x0010d000010e7983 */ /* 0x001ea80000300800 */
[----:B--2---:R0:W-:Y:S04]  /*213f0*/  STS.U16 [R15+0x4400], R14 ;  /* 0x0044000e0f007388 */ /* 0x0041e80000000400 */
[----:B---3--:R1:W-:Y:S04]  /*21400*/  STS.U16 [R15+0x4c00], R29 ;  /* 0x004c001d0f007388 */ /* 0x0083e80000000400 */
[----:B----4-:R2:W-:Y:S04]  /*21410*/  STS.U16 [R15+0x5400], R27 ;  /* 0x0054001b0f007388 */ /* 0x0105e80000000400 */
[----:B0-----:R-:W3:Y:S04]  /*21420*/  LDL.LU R14, [R1+0x10cc] ;  /* 0x0010cc00010e7983 */ /* 0x001ee80000300800 */
[----:B-1----:R-:W4:Y:S04]  /*21430*/  LDL.LU R29, [R1+0x10c8] ;  /* 0x0010c800011d7983 */ /* 0x002f280000300800 */
[----:B--2---:R-:W2:Y:S04]  /*21440*/  LDL.LU R27, [R1+0x10c4] ;  /* 0x0010c400011b7983 */ /* 0x004ea80000300800 */
[----:B------:R0:W-:Y:S04]  /*21450*/  STS.U16 [R15+0x5c00], R25 ;  /* 0x005c00190f007388 */ /* 0x0001e80000000400 */
[----:B------:R1:W-:Y:S04]  /*21460*/  STS.U16 [R15+0x6400], R23 ;  /* 0x006400170f007388 */ /* 0x0003e80000000400 */
[----:B------:R1:W-:Y:S04]  /*21470*/  STS.U16 [R15+0x6c00], R21 ;  /* 0x006c00150f007388 */ /* 0x0003e80000000400 */
[----:B0-----:R-:W2:Y:S04]  /*21480*/  LDL.LU R25, [R1+0x10c0] ;  /* 0x0010c00001197983 */ /* 0x001ea80000300800 */
[----:B-1----:R-:W2:Y:S04]  /*21490*/  LDL.LU R23, [R1+0x10bc] ;  /* 0x0010bc0001177983 */ /* 0x002ea80000300800 */
[----:B------:R-:W2:Y:S04]  /*214a0*/  LDL.LU R21, [R1+0x10b8] ;  /* 0x0010b80001157983 */ /* 0x000ea80000300800 */
        /* <DEDUP_REMOVED lines=43> */
[----:B0-----:R-:W2:Y:S04]  /*21760*/  LDL.LU R0, [R1+0x1060] ;  /* 0x0010600001007983 */ /* 0x001ea80000300800 */
[----:B--2---:R0:W-:Y:S04]  /*21770*/  STS.U16 [R15+0x12400], R0 ;  /* 0x012400000f007388 */ /* 0x0041e80000000400 */
[----:B0-----:R-:W2:Y:S04]  /*21780*/  LDL.LU R0, [R1+0x260] ;  /* 0x0002600001007983 */ /* 0x001ea80000300800 */
        /* <DEDUP_REMOVED lines=8> */
[----:B------:R1:W-:Y:S04]  /*21810*/  STS.U16 [R15+0x16c00], R3 ;  /* 0x016c00030f007388 */ /* 0x0003e80000000400 */
[----:B--2---:R-:W-:Y:S04]  /*21820*/  STL [R1+0xff4], R0 ;  /* 0x000ff40001007387 */ /* 0x004fe80000100800 */
[----:B------:R-:W-:Y:S04]  /*21830*/  STL [R1+0x1000], R0 ;  /* 0x0010000001007387 */ /* 0x000fe80000100800 */
[----:B------:R-:W-:Y:S04]  /*21840*/  STL [R1+0x1008], R0 ;  /* 0x0010080001007387 */ /* 0x000fe80000100800 */
[----:B------:R2:W-:Y:S04]  /*21850*/  STL [R1+0x1058], R0 ;  /* 0x0010580001007387 */ /* 0x0005e80000100800 */
[----:B0-----:R-:W3:Y:S04]  /*21860*/  LDL R2, [R1+0xa30] ;  /* 0x000a300001027983 */ /* 0x001ee80000100800 */
[----:B-1----:R-:W3:Y:S01]  /*21870*/  LDL R3, [R1+0x254] ;  /* 0x0002540001037983 */ /* 0x002ee20000100800 */
[----:B--2---:R-:W-:-:S03]  /*21880*/  PRMT R0, RZ, 0x7610, R0 ;  /* 0x00007610ff007816 */ /* 0x004fc60000000000 */
[----:B------:R-:W-:Y:S04]  /*21890*/  STS.U16 [R15+0x17400], R4 ;  /* 0x017400040f007388 */ /* 0x000fe80000000400 */
[----:B------:R-:W-:Y:S04]  /*218a0*/  STS.U16 [R15+0x17c00], R5 ;  /* 0x017c00050f007388 */ /* 0x000fe80000000400 */
[----:B------:R-:W-:Y:S04]  /*218b0*/  STS.U16 [R15+0x18400], R6 ;  /* 0x018400060f007388 */ /* 0x000fe80000000400 */
[----:B---3--:R-:W2:Y:S04]  /*218c0*/  @!P0 LDG.E.U16 R0, [R2.64] ;  /* 0x0000000a02008981 */ /* 0x008ea8000c1e1500 */
        /* <DEDUP_REMOVED lines=13> */
[----:B----4-:R0:W-:Y:S04]  /*219a0*/  STS.U16 [R15+0x1f400], R29 ;  /* 0x01f4001d0f007388 */ /* 0x0101e80000000400 */
[----:B0-----:R-:W3:Y:S04]  /*219b0*/  LDL.LU R15, [R1+0x105c] ;  /* 0x00105c00010f7983 */ /* 0x001ee80000300800 */
[----:B--2---:R0:W-:Y:S04]  /*219c0*/  STL [R1+0x98], R0 ;  /* 0x0000980001007387 */ /* 0x0041e80000100800 */
[----:B0-----:R-:W2:Y:S04]  /*219d0*/  LDL.LU R0, [R1+0x1058] ;  /* 0x0010580001007983 */ /* 0x001ea80000300800 */
[----:B------:R-:W4:Y:S04]  /*219e0*/  LDL R2, [R1+0x244] ;  /* 0x0002440001027983 */ /* 0x000f280000100800 */
[----:B------:R-:W4:Y:S01]  /*219f0*/  LDL R3, [R1+0xa20] ;  /* 0x000a200001037983 */ /* 0x000f220000100800 */
[----:B------:R-:W-:-:S02]  /*21a00*/  PRMT R14, RZ, 0x7610, R14 ;  /* 0x00007610ff0e7816 */ /* 0x000fc4000000000e */
        /* <DEDUP_REMOVED lines=8> */
[----:B---3--:R-:W-:-:S02]  /*21a90*/  PRMT R15, RZ, 0x7610, R15 ;  /* 0x00007610ff0f7816 */ /* 0x008fc4000000000f */
        /* <DEDUP_REMOVED lines=8> */
[----:B----4-:R-:W-:-:S02]  /*21b20*/  PRMT R14, RZ, 0x7610, R14 ;  /* 0x00007610ff0e7816 */ /* 0x010fc4000000000e */
[----:B---3--:R-:W-:-:S04]  /*21b30*/  @!P0 LOP3.LUT R3, R3, R2, RZ, 0x3c, !PT ;  /* 0x0000000203038212 */ /* 0x008fc800078e3cff */
[----:B------:R-:W-:-:S04]  /*21b40*/  @!P0 LOP3.LUT R2, R3, R2, RZ, 0x3c, !PT ;  /* 0x0000000203028212 */ /* 0x000fc800078e3cff */
[----:B------:R-:W-:-:S05]  /*21b50*/  @!P0 LOP3.LUT R3, R3, R2, RZ, 0x3c, !PT ;  /* 0x0000000203038212 */ /* 0x000fca00078e3cff */
[----:B------:R-:W3:Y:S04]  /*21b60*/  @!P0 LDG.E.U16 R14, [R2.64] ;  /* 0x0000000a020e8981 */ /* 0x000ee8000c1e1500 */
[----:B---3--:R0:W-:Y:S04]  /*21b70*/  STL [R1+0x8c], R14 ;  /* 0x00008c0e01007387 */ /* 0x0081e80000100800 */
[----:B0-----:R-:W3:Y:S04]  /*21b80*/  LDL.LU R14, [R1+0x104c] ;  /* 0x00104c00010e7983 */ /* 0x001ee80000300800 */
[----:B------:R-:W4:Y:S04]  /*21b90*/  LDL R2, [R1+0x9c0] ;  /* 0x0009c00001027983 */ /* 0x000f280000100800 */
[----:B------:R-:W4:Y:S01]  /*21ba0*/  LDL R3, [R1+0x9c4] ;  /* 0x0009c40001037983 */ /* 0x000f220000100800 */
[----:B--2---:R-:W-:-:S02]  /*21bb0*/  PRMT R15, RZ, 0x7610, R15 ;  /* 0x00007610ff0f7816 */ /* 0x004fc4000000000f */
[----:B----4-:R-:W-:-:S04]  /*21bc0*/  @!P0 LOP3.LUT R3, R3, R2, RZ, 0x3c, !PT ;  /* 0x0000000203038212 */ /* 0x010fc800078e3cff */
[----:B------:R-:W-:-:S04]  /*21bd0*/  @!P0 LOP3.LUT R2, R3, R2, RZ, 0x3c, !PT ;  /* 0x0000000203028212 */ /* 0x000fc800078e3cff */
[----:B------:R-:W-:-:S05]  /*21be0*/  @!P0 LOP3.LUT R3, R3, R2, RZ, 0x3c, !PT ;  /* 0x0000000203038212 */ /* 0x000fca00078e3cff */
[----:B------:R-:W2:Y:S04]  /*21bf0*/  @!P0 LDG.E.U16 R15, [R2.64] ;  /* 0x0000000a020f8981 */ /* 0x000ea8000c1e1500 */
[----:B--2---:R0:W-:Y:S04]  /*21c00*/  STL [R1+0x88], R15 ;  /* 0x0000880f01007387 */ /* 0x0041e80000100800 */
[----:B0-----:R-:W2:Y:S04]  /*21c10*/  LDL.LU R15, [R1+0x1048] ;  /* 0x00104800010f7983 */ /* 0x001ea80000300800 */
[----:B------:R-:W4:Y:S04]  /*21c20*/  LDL R2, [R1+0x9a0] ;  /* 0x0009a00001027983 */ /* 0x000f280000100800 */
[----:B------:R-:W4:Y:S01]  /*21c30*/  LDL R3, [R1+0x9a4] ;  /* 0x0009a40001037983 */ /* 0x000f220000100800 */
[----:B---3--:R-:W-:-:S02]  /*21c40*/  PRMT R14, RZ, 0x7610, R14 ;  /* 0x00007610ff0e7816 */ /* 0x008fc4000000000e */
[----:B----4-:R-:W-:-:S04]  /*21c50*/  @!P0 LOP3.LUT R3, R3, R2, RZ, 0x3c, !PT ;  /* 0x0000000203038212 */ /* 0x010fc800078e3cff */
        /* <DEDUP_REMOVED lines=67> */
[----:B0-----:R-:W2:Y:S01]  /*22090*/  LDL.LU R15, [R1+0x1028] ;  /* 0x00102800010f7983 */ /* 0x001ea20000300800 */
[----:B------:R-:W4:Y:S02]  /*220a0*/  LDL R2, [R1+0x8a0] ;  /* 0x0008a00001027983 */ /* 0x000f240000100800 */
[----:B------:R-:W4:Y:S01]  /*220b0*/  LDL R3, [R1+0x8a4] ;  /* 0x0008a40001037983 */ /* 0x000f220000100800 */
[----:B---3--:R-:W-:-:S02]  /*220c0*/  PRMT R14, RZ, 0x7610, R14 ;  /* 0x00007610ff0e7816 */ /* 0x008fc4000000000e */
[----:B----4-:R-:W-:-:S04]  /*220d0*/  @!P0 LOP3.LUT R3, R3, R2, RZ, 0x3c, !PT ;  /* 0x0000000203038212 */ /* 0x010fc800078e3cff */
[----:B------:R-:W-:-:S04]  /*220e0*/  @!P0 LOP3.LUT R2, R3, R2, RZ, 0x3c, !PT ;  /* 0x0000000203028212 */ /* 0x000fc800078e3cff */
[----:B------:R-:W-:-:S05]  /*220f0*/  @!P0 LOP3.LUT R3, R3, R2, RZ, 0x3c, !PT ;  /* 0x0000000203038212 */ /* 0x000fca00078e3cff */
[----:B------:R-:W3:Y:S04]  /*22100*/  @!P0 LDG.E.U16 R14, [R2.64] ;  /* 0x0000000a020e8981 */ /* 0x000ee8000c1e1500 */
[----:B---3--:R0:W-:Y:S04]  /*22110*/  STL [R1+0x64], R14 ;  /* 0x0000640e01007387 */ /* 0x0081e80000100800 */
[----:B0-----:R-:W3:Y:S01]  /*22120*/  LDL.LU R14, [R1+0x1024] ;  /* 0x00102400010e7983 */ /* 0x001ee20000300800 */
[----:B------:R-:W4:Y:S02]  /*22130*/  LDL R2, [R1+0x880] ;  /* 0x0008800001027983 */ /* 0x000f240000100800 */
        /* <DEDUP_REMOVED lines=59> */
[----:B------:R0:W2:Y:S04]  /*224f0*/  @!P0 LDG.E.U16 R15, [R2.64] ;  /* 0x0000000a020f8981 */ /* 0x0000a8000c1e1500 */
[----:B0-----:R-:W4:Y:S04]  /*22500*/  LDL R2, [R1+0x7a0] ;  /* 0x0007a00001027983 */ /* 0x001f280000100800 */
[----:B------:R-:W4:Y:S01]  /*22510*/  LDL R3, [R1+0x7a4] ;  /* 0x0007a40001037983 */ /* 0x000f220000100800 */
[----:B------:R-:W-:Y:S02]  /*22520*/  PRMT R0, RZ, 0x7610, R0 ;  /* 0x00007610ff007816 */ /* 0x000fe40000000000 */
[----:B----4-:R-:W-:-:S04]  /*22530*/  @!P0 LOP3.LUT R3, R3, R2, RZ, 0x3c, !PT ;  /* 0x0000000203038212 */ /* 0x010fc800078e3cff */
[----:B------:R-:W-:-:S04]  /*22540*/  @!P0 LOP3.LUT R2, R3, R2, RZ, 0x3c, !PT ;  /* 0x0000000203028212 */ /* 0x000fc800078e3cff */
[----:B------:R-:W-:-:S05]  /*22550*/  @!P0 LOP3.LUT R3, R3, R2, RZ, 0x3c, !PT ;  /* 0x0000000203038212 */ /* 0x000fca00078e3cff */
[----:B------:R-:W4:Y:S04]  /*22560*/  @!P0 LDG.E.U16 R0, [R2.64] ;  /* 0x0000000a02008981 */ /* 0x000f28000c1e1500 */
[----:B--2---:R0:W-:Y:S04]  /*22570*/  STL [R1+0x48], R15 ;  /* 0x0000480f01007387 */ /* 0x0041e80000100800 */
[----:B0-----:R-:W2:Y:S04]  /*22580*/  LDL R15, [R1+0x704] ;  /* 0x00070400010f7983 */ /* 0x001ea80000100800 */
[----:B----4-:R0:W-:Y:S04]  /*22590*/  STL [R1+0x44], R0 ;  /* 0x0000440001007387 */ /* 0x0101e80000100800 */
[----:B0-----:R-:W4:Y:S01]  /*225a0*/  LDL.LU R0, [R1+0x1008] ;  /* 0x0010080001007983 */ /* 0x001f220000300800 */
[----:B------:R-:W2:Y:S02]  /*225b0*/  LDL R2, [R1+0x780] ;  /* 0x0007800001027983 */ /* 0x000ea40000100800 */
[----:B------:R-:W2:Y:S01]  /*225c0*/  LDL R3, [R1+0x784] ;  /* 0x0007840001037983 */ /* 0x000ea20000100800 */
[----:B---3--:R-:W-:-:S02]  /*225d0*/  PRMT R14, RZ, 0x7610, R14 ;  /* 0x00007610ff0e7816 */ /* 0x008fc4000000000e */
[----:B--2---:R-:W-:-:S04]  /*225e0*/  @!P0 LOP3.LUT R3, R3, R2, RZ, 0x3c, !PT ;  /* 0x0000000203038212 */ /* 0x004fc800078e3cff */
[----:B------:R-:W-:-:S04]  /*225f0*/  @!P0 LOP3.LUT R2, R3, R2, RZ, 0x3c, !PT ;  /* 0x0000000203028212 */ /* 0x000fc800078e3cff */
[----:B------:R-:W-:-:S05]  /*22600*/  @!P0 LOP3.LUT R3, R3, R2, RZ, 0x3c, !PT ;  /* 0x0000000203038212 */ /* 0x000fca00078e3cff */
[----:B------:R-:W2:Y:S04]  /*22610*/  @!P0 LDG.E.U16 R14, [R2.64] ;  /* 0x0000000a020e8981 */ /* 0x000ea8000c1e1500 */
[----:B--2---:R0:W-:Y:S04]  /*22620*/  STL [R1+0x40], R14 ;  /* 0x0000400e01007387 */ /* 0x0041e80000100800 */
[----:B0-----:R-:W2:Y:S01]  /*22630*/  LDL.LU R14, [R1+0x1004] ;  /* 0x00100400010e7983 */ /* 0x001ea20000300800 */
[----:B------:R-:W3:Y:S02]  /*22640*/  LDL R2, [R1+0x760] ;  /* 0x0007600001027983 */ /* 0x000ee40000100800 */
[----:B------:R-:W3:Y:S01]  /*22650*/  LDL R3, [R1+0x764] ;  /* 0x0007640001037983 */ /* 0x000ee20000100800 */
[----:B----4-:R-:W-:-:S02]  /*22660*/  PRMT R0, RZ, 0x7610, R0 ;  /* 0x00007610ff007816 */ /* 0x010fc40000000000 */
[----:B---3--:R-:W-:-:S04]  /*22670*/  @!P0 LOP3.LUT R3, R3, R2, RZ, 0x3c, !PT ;  /* 0x0000000203038212 */ /* 0x008fc800078e3cff */
        /* <DEDUP_REMOVED lines=16> */
[----:B------:R-:W-:-:S02]  /*22780*/  PRMT R12, RZ, 0x7610, R12 ;  /* 0x00007610ff0c7816 */ /* 0x000fc4000000000c */
[----:B----4-:R-:W-:-:S04]  /*22790*/  @!P0 LOP3.LUT R3, R3, R2, RZ, 0x3c, !PT ;  /* 0x0000000203038212 */ /* 0x010fc800078e3cff */
[----:B------:R-:W-:-:S04]  /*227a0*/  @!P0 LOP3.LUT R2, R3, R2, RZ, 0x3c, !PT ;  /* 0x0000000203028212 */ /* 0x000fc800078e3cff */
[----:B------:R-:W-:-:S05]  /*227b0*/  @!P0 LOP3.LUT R3, R3, R2, RZ, 0x3c, !PT ;  /* 0x0000000203038212 */ /* 0x000fca00078e3cff */
[----:B------:R0:W4:Y:S04]  /*227c0*/  @!P0 LDG.E.U16 R12, [R2.64] ;  /* 0x0000000a020c8981 */ /* 0x000128000c1e1500 */
[----:B0-----:R-:W3:Y:S01]  /*227d0*/  LDL R3, [R1+0x700] ;  /* 0x0007000001037983 */ /* 0x001ee20000100800 */
[----:B--2---:R-:W-:Y:S01]  /*227e0*/  PRMT R14, RZ, 0x7610, R14 ;  /* 0x00007610ff0e7816 */ /* 0x004fe2000000000e */
[----:B------:R-:W-:-:S05]  /*227f0*/  @!P0 IMAD.MOV.U32 R2, RZ, RZ, R15 ;  /* 0x000000ffff028224 */ /* 0x000fca00078e000f */
[----:B---3--:R-:W2:Y:S04]  /*22800*/  @!P0 LDG.E.U16 R14, [R2.64] ;  /* 0x0000000a020e8981 */ /* 0x008ea8000c1e1500 */
[----:B----4-:R0:W-:Y:S01]  /*22810*/  STL [R1+0x34], R12 ;  /* 0x0000340c01007387 */ /* 0x0101e20000100800 */
[----:B------:R-:W3:Y:S03]  /*22820*/  LDL R15, [R1+0x664] ;  /* 0x00066400010f7983 */ /* 0x000ee60000100800 */
[----:B0-----:R-:W4:Y:S04]  /*22830*/  LDL R12, [R1+0x684] ;  /* 0x00068400010c7983 */ /* 0x001f280000100800 */
[----:B--2---:R0:W-:Y:S04]  /*22840*/  STL [R1+0x30], R14 ;  /* 0x0000300e01007387 */ /* 0x0041e80000100800 */
[----:B0-----:R-:W2:Y:S01]  /*22850*/  LDL.LU R14, [R1+0xff8] ;  /* 0x000ff800010e7983 */ /* 0x001ea20000300800 */
[----:B------:R-:W2:Y:S02]  /*22860*/  LDL R2, [R1+0x6e0] ;  /* 0x0006e00001027983 */ /* 0x000ea40000100800 */
[----:B------:R-:W2:Y:S01]  /*22870*/  LDL R3, [R1+0x6e4] ;  /* 0x0006e40001037983 */ /* 0x000ea20000100800 */
[----:B------:R-:W-:-:S02]  /*22880*/  PRMT R9, RZ, 0x7610, R9 ;  /* 0x00007610ff097816 */ /* 0x000fc40000000009 */
        /* <DEDUP_REMOVED lines=9> */
[----:B------:R-:W-:Y:S01]  /*22920*/  @!P0 LOP3.LUT R3, R3, R2, RZ, 0x3c, !PT ;  /* 0x0000000203038212 */ /* 0x000fe200078e3cff */
[----:B------:R0:W-:Y:S04]  /*22930*/  STL [R1+0x2c], R9 ;  /* 0x00002c0901007387 */ /* 0x0001e80000100800 */
[----:B------:R1:W2:Y:S01]  /*22940*/  @!P0 LDG.E.U16 R13, [R2.64] ;  /* 0x0000000a020d8981 */ /* 0x0002a2000c1e1500 */
[----:B------:R-:W-:-:S03]  /*22950*/  PRMT R0, RZ, 0x7610, R0 ;  /* 0x00007610ff007816 */ /* 0x000fc60000000000 */
        /* <DEDUP_REMOVED lines=10> */
[----:B0-----:R-:W2:Y:S01]  /*22a00*/  LDL.LU R0, [R1+0xff4] ;  /* 0x000ff40001007983 */ /* 0x001ea20000300800 */
[----:B------:R-:W2:Y:S01]  /*22a10*/  LDL R3, [R1+0x680] ;  /* 0x0006800001037983 */ /* 0x000ea20000100800 */
[----:B------:R-:W-:Y:S01]  /*22a20*/  PRMT R14, RZ, 0x7610, R14 ;  /* 0x00007610ff0e7816 */ /* 0x000fe2000000000e */
[----:B----4-:R-:W-:-:S02]  /*22a30*/  @!P0 IMAD.MOV.U32 R2, RZ, RZ, R12 ;  /* 0x000000ffff028224 */ /* 0x010fc400078e000c */
[----:B------:R-:W4:Y:S04]  /*22a40*/  LDL R12, [R1+0x604] ;  /* 0x00060400010c7983 */ /* 0x000f280000100800 */
[----:B--2---:R-:W2:Y:S01]  /*22a50*/  @!P0 LDG.E.U16 R14, [R2.64] ;  /* 0x0000000a020e8981 */ /* 0x004ea2000c1e1500 */
[----:B------:R-:W-:-:S03]  /*22a60*/  PRMT R11, RZ, 0x7610, R11 ;  /* 0x00007610ff0b7816 */ /* 0x000fc6000000000b */
[----:B--2---:R0:W-:Y:S04]  /*22a70*/  STL [R1+0x20], R14 ;  /* 0x0000200e01007387 */ /* 0x0041e80000100800 */
[----:B0-----:R-:W2:Y:S01]  /*22a80*/  LDL.LU R14, [R1+0xff0] ;  /* 0x000ff000010e7983 */ /* 0x001ea20000300800 */
[----:B------:R-:W2:Y:S02]  /*22a90*/  LDL R3, [R1+0x660] ;  /* 0x0006600001037983 */ /* 0x000ea40000100800 */
[----:B---3--:R-:W-:Y:S01]  /*22aa0*/  @!P0 IMAD.MOV.U32 R2, RZ, RZ, R15 ;  /* 0x000000ffff028224 */ /* 0x008fe200078e000f */
[----:B------:R-:W-:Y:S01]  /*22ab0*/  PRMT R8, RZ, 0x7610, R8 ;  /* 0x00007610ff087816 */ /* 0x000fe20000000008 */
[----:B------:R-:W3:Y:S04]  /*22ac0*/  LDL R15, [R1+0x5e0] ;  /* 0x0005e000010f7983 */ /* 0x000ee80000100800 */
[----:B--2---:R0:W2:Y:S04]  /*22ad0*/  @!P0 LDG.E.U16 R11, [R2.64] ;  /* 0x0000000a020b8981 */ /* 0x0040a8000c1e1500 */
[----:B0-----:R-:W3:Y:S01]  /*22ae0*/  LDL R3, [R1+0x640] ;  /* 0x0006400001037983 */ /* 0x001ee20000100800 */
[----:B------:R-:W-:-:S03]  /*22af0*/  @!P0 IMAD.MOV.U32 R2, RZ, RZ, R9 ;  /* 0x000000ffff028224 */ /* 0x000fc600078e0009 */
[----:B--2---:R0:W-:Y:S01]  /*22b00*/  STL [R1+0x1c], R11 ;  /* 0x00001c0b01007387 */ /* 0x0041e20000100800 */
[----:B------:R-:W-:Y:S01]  /*22b10*/  PRMT R7, RZ, 0x7610, R7 ;  /* 0x00007610ff077816 */ /* 0x000fe20000000007 */
[----:B------:R-:W2:Y:S02]  /*22b20*/  LDL R9, [R1+0x5c0] ;  /* 0x0005c00001097983 */ /* 0x000ea40000100800 */
[----:B---3--:R1:W3:Y:S04]  /*22b30*/  @!P0 LDG.E.U16 R8, [R2.64] ;  /* 0x0000000a02088981 */ /* 0x0082e8000c1e1500 */
[----:B0-----:R-:W2:Y:S04]  /*22b40*/  LDL R11, [R1+0x5e4] ;  /* 0x0005e400010b7983 */ /* 0x001ea80000100800 */
[----:B-1----:R-:W2:Y:S01]  /*22b50*/  LDL R3, [R1+0x620] ;  /* 0x0006200001037983 */ /* 0x002ea20000100800 */
[----:B------:R-:W-:-:S03]  /*22b60*/  @!P0 IMAD.MOV.U32 R2, RZ, RZ, R13 ;  /* 0x000000ffff028224 */ /* 0x000fc600078e000d */
[----:B---3--:R0:W-:Y:S01]  /*22b70*/  STL [R1+0x18], R8 ;  /* 0x0000180801007387 */ /* 0x0081e20000100800 */
[----:B------:R-:W-:Y:S01]  /*22b80*/  PRMT R4, RZ, 0x7610, R4 ;  /* 0x00007610ff047816 */ /* 0x000fe20000000004 */
[----:B------:R-:W3:Y:S02]  /*22b90*/  LDL R13, [R1+0x5a0] ;  /* 0x0005a000010d7983 */ /* 0x000ee40000100800 */
[----:B--2---:R1:W2:Y:S04]  /*22ba0*/  @!P0 LDG.E.U16 R7, [R2.64] ;  /* 0x0000000a02078981 */ /* 0x0042a8000c1e1500 */
[----:B0-----:R-:W3:Y:S04]  /*22bb0*/  LDL R8, [R1+0x5c4] ;  /* 0x0005c40001087983 */ /* 0x001ee80000100800 */
[----:B-1----:R-:W3:Y:S01]  /*22bc0*/  LDL R3, [R1+0x600] ;  /* 0x0006000001037983 */ /* 0x002ee20000100800 */
[----:B----4-:R-:W-:Y:S01]  /*22bd0*/  @!P0 IMAD.MOV.U32 R2, RZ, RZ, R12 ;  /* 0x000000ffff028224 */ /* 0x010fe200078e000c */
[----:B------:R-:W-:-:S02]  /*22be0*/  PRMT R10, RZ, 0x7610, R10 ;  /* 0x00007610ff0a7816 */ /* 0x000fc4000000000a */
[----:B--2---:R0:W-:Y:S01]  /*22bf0*/  STL [R1+0x14], R7 ;  /* 0x0000140701007387 */ /* 0x0041e20000100800 */
[----:B------:R-:W-:Y:S02]  /*22c00*/  PRMT R14, RZ, 0x7610, R14 ;  /* 0x00007610ff0e7816 */ /* 0x000fe4000000000e */
[----:B------:R-:W-:Y:S01]  /*22c10*/  PRMT R6, RZ, 0x7610, R6 ;  /* 0x00007610ff067816 */ /* 0x000fe20000000006 */
[----:B------:R-:W2:Y:S01]  /*22c20*/  LDL R12, [R1+0x580] ;  /* 0x00058000010c7983 */ /* 0x000ea20000100800 */
[----:B0-----:R-:W4:Y:S04]  /*22c30*/  LDL R7, [R1+0x5a4] ;  /* 0x0005a40001077983 */ /* 0x001f280000100800 */
[----:B---3--:R0:W3:Y:S02]  /*22c40*/  @!P0 LDG.E.U16 R4, [R2.64] ;  /* 0x0000000a02048981 */ /* 0x0080e4000c1e1500 */
[----:B0-----:R-:W-:-:S02]  /*22c50*/  @!P0 IMAD.MOV.U32 R2, RZ, RZ, R11 ;  /* 0x000000ffff028224 */ /* 0x001fc400078e000b */
[----:B------:R-:W-:-:S05]  /*22c60*/  @!P0 IMAD.MOV.U32 R3, RZ, RZ, R15 ;  /* 0x000000ffff038224 */ /* 0x000fca00078e000f */
[----:B------:R0:W2:Y:S02]  /*22c70*/  @!P0 LDG.E.U16 R10, [R2.64] ;  /* 0x0000000a020a8981 */ /* 0x0000a4000c1e1500 */
[----:B0-----:R-:W-:Y:S02]  /*22c80*/  @!P0 IMAD.MOV.U32 R2, RZ, RZ, R8 ;  /* 0x000000ffff028224 */ /* 0x001fe400078e0008 */
[----:B------:R-:W-:-:S05]  /*22c90*/  @!P0 IMAD.MOV.U32 R3, RZ, RZ, R9 ;  /* 0x000000ffff038224 */ /* 0x000fca00078e0009 */
[----:B------:R0:W2:Y:S02]  /*22ca0*/  @!P0 LDG.E.U16 R14, [R2.64] ;  /* 0x0000000a020e8981 */ /* 0x0000a4000c1e1500 */
[----:B0-----:R-:W-:Y:S02]  /*22cb0*/  @!P0 IMAD.MOV.U32 R3, RZ, RZ, R13 ;  /* 0x000000ffff038224 */ /* 0x001fe400078e000d */
[----:B----4-:R-:W-:Y:S01]  /*22cc0*/  @!P0 IMAD.MOV.U32 R2, RZ, RZ, R7 ;  /* 0x000000ffff028224 */ /* 0x010fe200078e0007 */
[----:B---3--:R0:W-:Y:S01]  /*22cd0*/  STL [R1+0x10], R4 ;  /* 0x0000100401007387 */ /* 0x0081e20000100800 */
[----:B------:R-:W3:Y:S03]  /*22ce0*/  LDL R11, [R1+0x560] ;  /* 0x00056000010b7983 */ /* 0x000ee60000100800 */
[----:B------:R1:W4:Y:S04]  /*22cf0*/  @!P0 LDG.E.U16 R6, [R2.64] ;  /* 0x0000000a02068981 */ /* 0x000328000c1e1500 */
[----:B0-----:R-:W3:Y:S04]  /*22d00*/  LDL R4, [R1+0x584] ;  /* 0x0005840001047983 */ /* 0x001ee80000100800 */
[----:B--2---:R0:W-:Y:S01]  /*22d10*/  STL [R1+0xc], R10 ;  /* 0x00000c0a01007387 */ /* 0x0041e20000100800 */
[----:B------:R-:W2:Y:S02]  /*22d20*/  LDL R9, [R1+0x540] ;  /* 0x0005400001097983 */ /* 0x000ea40000100800 */
[----:B------:R-:W2:Y:S01]  /*22d30*/  LDL R8, [R1+0x544] ;  /* 0x0005440001087983 */ /* 0x000ea20000100800 */
[----:B------:R-:W-:Y:S01]  /*22d40*/  PRMT R5, RZ, 0x7610, R5 ;  /* 0x00007610ff057816 */ /* 0x000fe20000000005 */
[----:B-1----:R-:W-:Y:S01]  /*22d50*/  @!P0 IMAD.MOV.U32 R3, RZ, RZ, R12 ;  /* 0x000000ffff038224 */ /* 0x002fe200078e000c */
[----:B------:R-:W2:Y:S04]  /*22d60*/  LDL R7, [R1+0x520] ;  /* 0x0005200001077983 */ /* 0x000ea80000100800 */
[----:B0-----:R-:W2:Y:S04]  /*22d70*/  LDL R10, [R1+0x564] ;  /* 0x00056400010a7983 */ /* 0x001ea80000100800 */
[----:B----4-:R0:W-:Y:S01]  /*22d80*/  STL [R1+0x4], R6 ;  /* 0x0000040601007387 */ /* 0x0101e20000100800 */
[----:B---3--:R-:W-:Y:S01]  /*22d90*/  @!P0 IMAD.MOV.U32 R2, RZ, RZ, R4 ;  /* 0x000000ffff028224 */ /* 0x008fe200078e0004 */
[----:B------:R-:W-:-:S02]  /*22da0*/  PRMT R28, RZ, 0x7610, R28 ;  /* 0x00007610ff1c7816 */ /* 0x000fc4000000001c */
[----:B------:R-:W-:Y:S02]  /*22db0*/  PRMT R26, RZ, 0x7610, R26 ;  /* 0x00007610ff1a7816 */ /* 0x000fe4000000001a */
[----:B------:R-:W-:Y:S01]  /*22dc0*/  PRMT R24, RZ, 0x7610, R24 ;  /* 0x00007610ff187816 */ /* 0x000fe20000000018 */
[----:B0-----:R-:W3:Y:S04]  /*22dd0*/  LDL R6, [R1+0x524] ;  /* 0x0005240001067983 */ /* 0x001ee80000100800 */
[----:B------:R0:W4:Y:S04]  /*22de0*/  @!P0 LDG.E.U16 R5, [R2.64] ;  /* 0x0000000a02058981 */ /* 0x000128000c1e1500 */
[----:B------:R-:W4:Y:S01]  /*22df0*/  LDL R4, [R1+0x504] ;  /* 0x0005040001047983 */ /* 0x000f220000100800 */
[----:B0-----:R-:W-:-:S02]  /*22e00*/  @!P0 IMAD.MOV.U32 R3, RZ, RZ, R11 ;  /* 0x000000ffff038224 */ /* 0x001fc400078e000b */
[----:B--2---:R-:W-:-:S05]  /*22e10*/  @!P0 IMAD.MOV.U32 R2, RZ, RZ, R10 ;  /* 0x000000ffff028224 */ /* 0x004fca00078e000a */
[----:B------:R0:W2:Y:S02]  /*22e20*/  @!P0 LDG.E.U16 R28, [R2.64] ;  /* 0x0000000a021c8981 */ /* 0x0000a4000c1e1500 */
[----:B0-----:R-:W-:Y:S02]  /*22e30*/  @!P0 IMAD.MOV.U32 R2, RZ, RZ, R8 ;  /* 0x000000ffff028224 */ /* 0x001fe400078e0008 */
[----:B------:R-:W-:-:S05]  /*22e40*/  @!P0 IMAD.MOV.U32 R3, RZ, RZ, R9 ;  /* 0x000000ffff038224 */ /* 0x000fca00078e0009 */
[----:B------:R0:W2:Y:S02]  /*22e50*/  @!P0 LDG.E.U16 R26, [R2.64] ;  /* 0x0000000a021a8981 */ /* 0x0000a4000c1e1500 */
[----:B0-----:R-:W-:Y:S02]  /*22e60*/  @!P0 IMAD.MOV.U32 R3, RZ, RZ, R7 ;  /* 0x000000ffff038224 */ /* 0x001fe400078e0007 */
[----:B---3--:R-:W-:Y:S01]  /*22e70*/  @!P0 IMAD.MOV.U32 R2, RZ, RZ, R6 ;  /* 0x000000ffff028224 */ /* 0x008fe200078e0006 */
[----:B----4-:R0:W-:Y:S04]  /*22e80*/  STL [R1], R5 ;  /* 0x0000000501007387 */ /* 0x0101e80000100800 */
[----:B------:R1:W3:Y:S04]  /*22e90*/  @!P0 LDG.E.U16 R24, [R2.64] ;  /* 0x0000000a02188981 */ /* 0x0002e8000c1e1500 */
[----:B0-----:R-:W4:Y:S04]  /*22ea0*/  LDL R5, [R1+0x500] ;  /* 0x0005000001057983 */ /* 0x001f280000100800 */
[----:B--2---:R-:W-:Y:S01]  /*22eb0*/  STL [R1+0xf80], R28 ;  /* 0x000f801c01007387 */ /* 0x004fe20000100800 */
[----:B------:R-:W2:Y:S02]  /*22ec0*/  LDL R9, [R1+0x4e0] ;  /* 0x0004e00001097983 */ /* 0x000ea40000100800 */
[----:B------:R-:W2:Y:S01]  /*22ed0*/  LDL R8, [R1+0x4e4] ;  /* 0x0004e40001087983 */ /* 0x000ea20000100800 */
[----:B------:R-:W-:Y:S01]  /*22ee0*/  PRMT R22, RZ, 0x7610, R22 ;  /* 0x00007610ff167816 */ /* 0x000fe20000000016 */
[----:B-1----:R-:W-:Y:S01]  /*22ef0*/  @!P0 IMAD.MOV.U32 R2, RZ, RZ, R4 ;  /* 0x000000ffff028224 */ /* 0x002fe200078e0004 */
[----:B------:R-:W-:Y:S01]  /*22f00*/  STL [R1+0xf84], R26 ;  /* 0x000f841a01007387 */ /* 0x000fe20000100800 */
[----:B------:R-:W2:Y:S02]  /*22f10*/  LDL R7, [R1+0x4c0] ;  /* 0x0004c00001077983 */ /* 0x000ea40000100800 */
[----:B------:R-:W2:Y:S01]  /*22f20*/  LDL R6, [R1+0x4c4] ;  /* 0x0004c40001067983 */ /* 0x000ea20000100800 */
[----:B---3--:R-:W-:Y:S01]  /*22f30*/  STL [R1+0xf88], R24 ;  /* 0x000f881801007387 */ /* 0x008fe20000100800 */
[----:B------:R-:W3:Y:S02]  /*22f40*/  LDL R11, [R1+0x4a0] ;  /* 0x0004a000010b7983 */ /* 0x000ee40000100800 */
[----:B----4-:R-:W-:Y:S01]  /*22f50*/  @!P0 IMAD.MOV.U32 R3, RZ, RZ, R5 ;  /* 0x000000ffff038224 */ /* 0x010fe200078e0005 */
[----:B------:R0:W-:Y:S01]  /*22f60*/  STL [R1+0x8], R14 ;  /* 0x0000080e01007387 */ /* 0x0001e20000100800 */
[----:B------:R-:W4:Y:S01]  /*22f70*/  LDL R10, [R1+0x4a4] ;  /* 0x0004a400010a7983 */ /* 0x000f220000100800 */
[----:B------:R-:W-:-:S02]  /*22f80*/  PRMT R20, RZ, 0x7610, R20 ;  /* 0x00007610ff147816 */ /* 0x000fc40000000014 */
[----:B------:R-:W-:Y:S01]  /*22f90*/  PRMT R18, RZ, 0x7610, R18 ;  /* 0x00007610ff127816 */ /* 0x000fe20000000012 */
[----:B------:R2:W4:Y:S04]  /*22fa0*/  @!P0 LDG.E.U16 R22, [R2.64] ;  /* 0x0000000a02168981 */ /* 0x000528000c1e1500 */
[----:B------:R-:W4:Y:S04]  /*22fb0*/  LDL R5, [R1+0x480] ;  /* 0x0004800001057983 */ /* 0x000f280000100800 */
[----:B------:R-:W4:Y:S01]  /*22fc0*/  LDL R4, [R1+0x484] ;  /* 0x0004840001047983 */ /* 0x000f220000100800 */
[----:B--2---:R-:W-:-:S02]  /*22fd0*/  @!P0 IMAD.MOV.U32 R2, RZ, RZ, R8 ;  /* 0x000000ffff028224 */ /* 0x004fc400078e0008 */
[----:B------:R-:W-:-:S05]  /*22fe0*/  @!P0 IMAD.MOV.U32 R3, RZ, RZ, R9 ;  /* 0x000000ffff038224 */ /* 0x000fca00078e0009 */
[----:B------:R1:W2:Y:S01]  /*22ff0*/  @!P0 LDG.E.U16 R20, [R2.64] ;  /* 0x0000000a02148981 */ /* 0x0002a2000c1e1500 */
[----:B------:R-:W-:Y:S01]  /*23000*/  PRMT R16, RZ, 0x7610, R16 ;  /* 0x00007610ff107816 */ /* 0x000fe20000000010 */
[----:B-1----:R-:W-:Y:S02]  /*23010*/  @!P0 IMAD.MOV.U32 R2, RZ, RZ, R6 ;  /* 0x000000ffff028224 */ /* 0x002fe400078e0006 */
[----:B------:R-:W-:-:S05]  /*23020*/  @!P0 IMAD.MOV.U32 R3, RZ, RZ, R7 ;  /* 0x000000ffff038224 */ /* 0x000fca00078e0007 */
[----:B------:R3:W2:Y:S02]  /*23030*/  @!P0 LDG.E.U16 R18, [R2.64] ;  /* 0x0000000a02128981 */ /* 0x0006a4000c1e1500 */
[----:B---3--:R-:W-:Y:S02]  /*23040*/  @!P0 IMAD.MOV.U32 R3, RZ, RZ, R11 ;  /* 0x000000ffff038224 */ /* 0x008fe400078e000b */
[----:B----4-:R-:W-:Y:S01]  /*23050*/  @!P0 IMAD.MOV.U32 R2, RZ, RZ, R10 ;  /* 0x000000ffff028224 */ /* 0x010fe200078e000a */
[----:B------:R-:W-:Y:S01]  /*23060*/  STL [R1+0xf8c], R22 ;  /* 0x000f8c1601007387 */ /* 0x000fe20000100800 */
[----:B------:R-:W3:Y:S02]  /*23070*/  LDL R9, [R1+0x460] ;  /* 0x0004600001097983 */ /* 0x000ee40000100800 */
[----:B------:R-:W4:Y:S01]  /*23080*/  LDL R8, [R1+0x464] ;  /* 0x0004640001087983 */ /* 0x000f220000100800 */
[----:B------:R1:W4:Y:S02]  /*23090*/  @!P0 LDG.E.U16 R16, [R2.64] ;  /* 0x0000000a02108981 */ /* 0x000324000c1e1500 */
[----:B-1----:R-:W-:-:S02]  /*230a0*/  PRMT R2, RZ, 0x7610, R2 ;  /* 0x00007610ff027816 */ /* 0x002fc40000000002 */
[----:B------:R-:W-:Y:S01]  /*230b0*/  PRMT R3, RZ, 0x7610, R3 ;  /* 0x00007610ff037816 */ /* 0x000fe20000000003 */
[----:B--2---:R-:W-:Y:S01]  /*230c0*/  STL [R1+0xf90], R20 ;  /* 0x000f901401007387 */ /* 0x004fe20000100800 */
[----:B------:R-:W2:Y:S02]  /*230d0*/  LDL R7, [R1+0x440] ;  /* 0x0004400001077983 */ /* 0x000ea40000100800 */
[----:B------:R-:W2:Y:S01]  /*230e0*/  LDL R6, [R1+0x444] ;  /* 0x0004440001067983 */ /* 0x000ea20000100800 */
[----:B------:R3:W2:Y:S04]  /*230f0*/  @!P0 LDG.E.U16 R2, [R4.64] ;  /* 0x0000000a04028981 */ /* 0x0006a8000c1e1500 */
[----:B------:R-:W-:Y:S01]  /*23100*/  STL [R1+0xf94], R18 ;  /* 0x000f941201007387 */ /* 0x000fe20000100800 */
[----:B---3--:R-:W-:-:S02]  /*23110*/  @!P0 IMAD.MOV.U32 R5, RZ, RZ, R9 ;  /* 0x000000ffff058224 */ /* 0x008fc400078e0009 */
[----:B----4-:R-:W-:Y:S01]  /*23120*/  @!P0 IMAD.MOV.U32 R4, RZ, RZ, R8 ;  /* 0x000000ffff048224 */ /* 0x010fe200078e0008 */
[----:B------:R-:W-:Y:S01]  /*23130*/  STL [R1+0xf98], R16 ;  /* 0x000f981001007387 */ /* 0x000fe20000100800 */
[----:B------:R-:W3:Y:S02]  /*23140*/  LDL R13, [R1+0x420] ;  /* 0x00042000010d7983 */ /* 0x000ee40000100800 */
[----:B------:R-:W4:Y:S01]  /*23150*/  LDL R12, [R1+0x424] ;  /* 0x00042400010c7983 */ /* 0x000f220000100800 */
[----:B------:R1:W4:Y:S02]  /*23160*/  @!P0 LDG.E.U16 R3, [R4.64] ;  /* 0x0000000a04038981 */ /* 0x000324000c1e1500 */
[----:B-1----:R-:W-:Y:S02]  /*23170*/  PRMT R4, RZ, 0x7610, R4 ;  /* 0x00007610ff047816 */ /* 0x002fe40000000004 */
[----:B--2---:R-:W-:Y:S01]  /*23180*/  STL [R1+0xf9c], R2 ;  /* 0x000f9c0201007387 */ /* 0x004fe20000100800 */
[----:B------:R-:W2:Y:S02]  /*23190*/  LDL R9, [R1+0x400] ;  /* 0x0004000001097983 */ /* 0x000ea40000100800 */
[----:B------:R-:W2:Y:S01]  /*231a0*/  LDL R8, [R1+0x404] ;  /* 0x0004040001087983 */ /* 0x000ea20000100800 */
[----:B------:R3:W2:Y:S01]  /*231b0*/  @!P0 LDG.E.U16 R4, [R6.64] ;  /* 0x0000000a06048981 */ /* 0x0006a2000c1e1500 */
[----:B------:R-:W-:Y:S01]  /*231c0*/  PRMT R5, RZ, 0x7610, R5 ;  /* 0x00007610ff057816 */ /* 0x000fe20000000005 */
[----:B---3--:R-:W-:-:S02]  /*231d0*/  @!P0 IMAD.MOV.U32 R7, RZ, RZ, R13 ;  /* 0x000000ffff078224 */ /* 0x008fc400078e000d */
[----:B----4-:R-:W-:Y:S01]  /*231e0*/  @!P0 IMAD.MOV.U32 R6, RZ, RZ, R12 ;  /* 0x000000ffff068224 */ /* 0x010fe200078e000c */
[----:B------:R1:W-:Y:S01]  /*231f0*/  STL [R1+0xfa0], R3 ;  /* 0x000fa00301007387 */ /* 0x0003e20000100800 */
[----:B------:R-:W3:Y:S02]  /*23200*/  LDL R15, [R1+0x3e0] ;  /* 0x0003e000010f7983 */ /* 0x000ee40000100800 */
[----:B0-----:R-:W4:Y:S01]  /*23210*/  LDL R14, [R1+0x3e4] ;  /* 0x0003e400010e7983 */ /* 0x001f220000100800 */
[----:B------:R0:W4:Y:S01]  /*23220*/  @!P0 LDG.E.U16 R5, [R6.64] ;  /* 0x0000000a06058981 */ /* 0x000122000c1e1500 */
[----:B------:R-:W4:Y:S02]  /*23230*/  LDL R11, [R1+0x3c0] ;  /* 0x0003c000010b7983 */ /* 0x000f240000100800 */
[----:B------:R-:W4:Y:S01]  /*23240*/  LDL R10, [R1+0x3c4] ;  /* 0x0003c400010a7983 */ /* 0x000f220000100800 */
[----:B0-----:R-:W-:Y:S01]  /*23250*/  PRMT R6, RZ, 0x7610, R6 ;  /* 0x00007610ff067816 */ /* 0x001fe20000000006 */
[----:B--2---:R-:W-:Y:S01]  /*23260*/  STL [R1+0xfa4], R4 ;  /* 0x000fa40401007387 */ /* 0x004fe20000100800 */
[----:B-1----:R-:W2:Y:S02]  /*23270*/  LDL R3, [R1+0x268] ;  /* 0x0002680001037983 */ /* 0x002ea40000100800 */
[----:B------:R-:W2:Y:S02]  /*23280*/  LDL R2, [R1+0x26c] ;  /* 0x00026c0001027983 */ /* 0x000ea40000100800 */
[----:B------:R3:W2:Y:S01]  /*23290*/  @!P0 LDG.E.U16 R6, [R8.64] ;  /* 0x0000000a08068981 */ /* 0x0006a2000c1e1500 */
[----:B------:R-:W-:Y:S01]  /*232a0*/  PRMT R7, RZ, 0x7610, R7 ;  /* 0x00007610ff077816 */ /* 0x000fe20000000007 */
[----:B---3--:R-:W-:-:S02]  /*232b0*/  @!P0 IMAD.MOV.U32 R9, RZ, RZ, R15 ;  /* 0x000000ffff098224 */ /* 0x008fc400078e000f */
[----:B----4-:R-:W-:Y:S01]  /*232c0*/  @!P0 IMAD.MOV.U32 R8, RZ, RZ, R14 ;  /* 0x000000ffff088224 */ /* 0x010fe200078e000e */
[----:B------:R0:W-:Y:S01]  /*232d0*/  STL [R1+0xfa8], R5 ;  /* 0x000fa80501007387 */ /* 0x0001e20000100800 */
[----:B------:R-:W3:Y:S02]  /*232e0*/  LDL R13, [R1+0x3a0] ;  /* 0x0003a000010d7983 */ /* 0x000ee40000100800 */
[----:B------:R-:W3:Y:S01]  /*232f0*/  LDL R12, [R1+0x3a4] ;  /* 0x0003a400010c7983 */ /* 0x000ee20000100800 */
[----:B------:R1:W4:Y:S02]  /*23300*/  @!P0 LDG.E.U16 R7, [R8.64] ;  /* 0x0000000a08078981 */ /* 0x000324000c1e1500 */
[----:B-1----:R-:W-:Y:S02]  /*23310*/  PRMT R8, RZ, 0x7610, R8 ;  /* 0x00007610ff087816 */ /* 0x002fe40000000008 */
[----:B------:R-:W-:-:S04]  /*23320*/  PRMT R9, RZ, 0x7610, R9 ;  /* 0x00007610ff097816 */ /* 0x000fc80000000009 */
[----:B------:R2:W4:Y:S02]  /*23330*/  @!P0 LDG.E.U16 R8, [R10.64] ;  /* 0x0000000a0a088981 */ /* 0x000524000c1e1500 */
[----:B--2---:R-:W-:Y:S02]  /*23340*/  @!P0 IMAD.MOV.U32 R10, RZ, RZ, R2 ;  /* 0x000000ffff0a8224 */ /* 0x004fe400078e0002 */
[----:B------:R-:W-:-:S05]  /*23350*/  @!P0 IMAD.MOV.U32 R11, RZ, RZ, R3 ;  /* 0x000000ffff0b8224 */ /* 0x000fca00078e0003 */
[----:B------:R1:W2:Y:S04]  /*23360*/  @!P0 LDG.E.U16 R9, [R10.64] ;  /* 0x0000000a0a098981 */ /* 0x0002a8000c1e1500 */
[----:B------:R-:W-:Y:S01]  /*23370*/  STL [R1+0xfac], R6 ;  /* 0x000fac0601007387 */ /* 0x000fe20000100800 */
[----:B-1----:R-:W-:-:S06]  /*23380*/  PRMT R10, RZ, 0x7610, R10 ;  /* 0x00007610ff0a7816 */ /* 0x002fcc000000000a */
[----:B---3--:R-:W3:Y:S04]  /*23390*/  @!P0 LDG.E.U16 R10, [R12.64] ;  /* 0x0000000a0c0a8981 */ /* 0x008ee8000c1e1500 */
[----:B----4-:R1:W-:Y:S01]  /*233a0*/  STL [R1+0xfb0], R7 ;  /* 0x000fb00701007387 */ /* 0x0103e20000100800 */
[----:B0-----:R-:W4:Y:S02]  /*233b0*/  LDL R5, [R1+0x380] ;  /* 0x0003800001057983 */ /* 0x001f240000100800 */
[----:B------:R-:W2:Y:S01]  /*233c0*/  LDL R4, [R1+0x384] ;  /* 0x0003840001047983 */ /* 0x000ea20000100800 */
[----:B------:R0:W-:Y:S01]  /*233d0*/  STL [R1+0xfb4], R8 ;  /* 0x000fb40801007387 */ /* 0x0001e20000100800 */
[----:B------:R-:W2:Y:S02]  /*233e0*/  LDL R3, [R1+0x360] ;  /* 0x0003600001037983 */ /* 0x000ea40000100800 */
[----:B------:R-:W2:Y:S02]  /*233f0*/  LDL R2, [R1+0x364] ;  /* 0x0003640001027983 */ /* 0x000ea40000100800 */
[----:B------:R-:W2:Y:S01]  /*23400*/  LDL R16, [R1+0x340] ;  /* 0x0003400001107983 */ /* 0x000ea20000100800 */
[----:B-1----:R-:W2:Y:S04]  /*23410*/  LDL R7, [R1+0x320] ;  /* 0x0003200001077983 */ /* 0x002ea80000100800 */
[----:B------:R-:W2:Y:S04]  /*23420*/  LDL R6, [R1+0x324] ;  /* 0x0003240001067983 */ /* 0x000ea80000100800 */
[----:B0-----:R-:W2:Y:S01]  /*23430*/  LDL R8, [R1+0x344] ;  /* 0x0003440001087983 */ /* 0x001ea20000100800 */
[----:B------:R-:W-:-:S03]  /*23440*/  PRMT R11, RZ, 0x7610, R11 ;  /* 0x00007610ff0b7816 */ /* 0x000fc6000000000b */
[----:B---3--:R0:W-:Y:S01]  /*23450*/  STL [R1+0xfb8], R10 ;  /* 0x000fb80a01007387 */ /* 0x0081e20000100800 */
[----:B----4-:R-:W-:Y:S02]  /*23460*/  @!P0 IMAD.MOV.U32 R13, RZ, RZ, R5 ;  /* 0x000000ffff0d8224 */ /* 0x010fe400078e0005 */
[----:B--2---:R-:W-:Y:S01]  /*23470*/  @!P0 IMAD.MOV.U32 R12, RZ, RZ, R4 ;  /* 0x000000ffff0c8224 */ /* 0x004fe200078e0004 */
[----:B------:R-:W2:Y:S04]  /*23480*/  LDL R5, [R1+0x300] ;  /* 0x0003000001057983 */ /* 0x000ea80000100800 */
[----:B------:R-:W3:Y:S04]  /*23490*/  LDL R4, [R1+0x304] ;  /* 0x0003040001047983 */ /* 0x000ee80000100800 */
[----:B------:R1:W4:Y:S02]  /*234a0*/  @!P0 LDG.E.U16 R11, [R12.64] ;  /* 0x0000000a0c0b8981 */ /* 0x000324000c1e1500 */
[----:B-1----:R-:W-:Y:S01]  /*234b0*/  PRMT R12, RZ, 0x7610, R12 ;  /* 0x00007610ff0c7816 */ /* 0x002fe2000000000c */
[----:B------:R-:W-:-:S02]  /*234c0*/  @!P0 IMAD.MOV.U32 R15, RZ, RZ, R3 ;  /* 0x000000ffff0f8224 */ /* 0x000fc400078e0003 */
[----:B------:R-:W-:Y:S01]  /*234d0*/  @!P0 IMAD.MOV.U32 R14, RZ, RZ, R2 ;  /* 0x000000ffff0e8224 */ /* 0x000fe200078e0002 */
[----:B------:R-:W-:-:S04]  /*234e0*/  PRMT R13, RZ, 0x7610, R13 ;  /* 0x00007610ff0d7816 */ /* 0x000fc8000000000d */
[----:B------:R1:W4:Y:S01]  /*234f0*/  @!P0 LDG.E.U16 R12, [R14.64] ;  /* 0x0000000a0e0c8981 */ /* 0x000322000c1e1500 */
[----:B------:R-:W-:Y:S01]  /*23500*/  PRMT R17, RZ, 0x7610, R17 ;  /* 0x00007610ff117816 */ /* 0x000fe20000000011 */
[----:B-1----:R-:W-:Y:S02]  /*23510*/  @!P0 IMAD.MOV.U32 R14, RZ, RZ, R8 ;  /* 0x000000ffff0e8224 */ /* 0x002fe400078e0008 */
[----:B------:R-:W-:-:S05]  /*23520*/  @!P0 IMAD.MOV.U32 R15, RZ, RZ, R16 ;  /* 0x000000ffff0f8224 */ /* 0x000fca00078e0010 */
[----:B------:R1:W4:Y:S01]  /*23530*/  @!P0 LDG.E.U16 R13, [R14.64] ;  /* 0x0000000a0e0d8981 */ /* 0x000322000c1e1500 */
[----:B------:R-:W-:Y:S01]  /*23540*/  PRMT R19, RZ, 0x7610, R19 ;  /* 0x00007610ff137816 */ /* 0x000fe20000000013 */
[----:B-1----:R-:W-:Y:S02]  /*23550*/  @!P0 IMAD.MOV.U32 R14, RZ, RZ, R6 ;  /* 0x000000ffff0e8224 */ /* 0x002fe400078e0006 */
[----:B------:R-:W-:-:S05]  /*23560*/  @!P0 IMAD.MOV.U32 R15, RZ, RZ, R7 ;  /* 0x000000ffff0f8224 */ /* 0x000fca00078e0007 */
[----:B------:R2:W4:Y:S02]  /*23570*/  @!P0 LDG.E.U16 R17, [R14.64] ;  /* 0x0000000a0e118981 */ /* 0x000524000c1e1500 */
[----:B--2---:R-:W-:Y:S02]  /*23580*/  @!P0 IMAD.MOV.U32 R15, RZ, RZ, R5 ;  /* 0x000000ffff0f8224 */ /* 0x004fe400078e0005 */
[----:B---3--:R-:W-:-:S05]  /*23590*/  @!P0 IMAD.MOV.U32 R14, RZ, RZ, R4 ;  /* 0x000000ffff0e8224 */ /* 0x008fca00078e0004 */
[----:B------:R-:W2:Y:S04]  /*235a0*/  @!P0 LDG.E.U16 R19, [R14.64] ;  /* 0x0000000a0e138981 */ /* 0x000ea8000c1e1500 */
[----:B----4-:R-:W-:Y:S01]  /*235b0*/  STL [R1+0xfbc], R11 ;  /* 0x000fbc0b01007387 */ /* 0x010fe20000100800 */
[----:B------:R-:W3:Y:S02]  /*235c0*/  LDL R3, [R1+0x2e0] ;  /* 0x0002e00001037983 */ /* 0x000ee40000100800 */
[----:B------:R-:W4:Y:S01]  /*235d0*/  LDL R2, [R1+0x2e4] ;  /* 0x0002e40001027983 */ /* 0x000f220000100800 */
[----:B------:R-:W-:Y:S04]  /*235e0*/  STL [R1+0xfc0], R12 ;  /* 0x000fc00c01007387 */ /* 0x000fe80000100800 */
[----:B------:R-:W-:Y:S04]  /*235f0*/  STL [R1+0xfc4], R13 ;  /* 0x000fc40d01007387 */ /* 0x000fe80000100800 */
[----:B------:R-:W-:Y:S01]  /*23600*/  STL [R1+0xfc8], R17 ;  /* 0x000fc81101007387 */ /* 0x000fe20000100800 */
[----:B0-----:R-:W4:Y:S02]  /*23610*/  LDL R10, [R1+0x2c0] ;  /* 0x0002c000010a7983 */ /* 0x001f240000100800 */
[----:B------:R-:W4:Y:S02]  /*23620*/  LDL R8, [R1+0x2c4] ;  /* 0x0002c40001087983 */ /* 0x000f240000100800 */
[----:B------:R-:W4:Y:S01]  /*23630*/  LDL R6, [R1+0x2a4] ;  /* 0x0002a40001067983 */ /* 0x000f220000100800 */
[----:B--2---:R-:W-:Y:S01]  /*23640*/  STL [R1+0xfcc], R19 ;  /* 0x000fcc1301007387 */ /* 0x004fe20000100800 */
[----:B------:R-:W2:Y:S02]  /*23650*/  LDL R7, [R1+0x2a0] ;  /* 0x0002a00001077983 */ /* 0x000ea40000100800 */
[----:B---3--:R-:W-:Y:S01]  /*23660*/  @!P0 IMAD.MOV.U32 R15, RZ, RZ, R3 ;  /* 0x000000ffff0f8224 */ /* 0x008fe200078e0003 */
[----:B------:R-:W3:Y:S04]  /*23670*/  LDL R5, [R1+0x280] ;  /* 0x0002800001057983 */ /* 0x000ee80000100800 */
[----:B------:R-:W3:Y:S04]  /*23680*/  LDL R3, [R1+0x284] ;  /* 0x0002840001037983 */ /* 0x000ee80000100800 */
[----:B------:R-:W3:Y:S01]  /*23690*/  LDL R4, [R1+0x264] ;  /* 0x0002640001047983 */ /* 0x000ee20000100800 */
[----:B------:R-:W-:Y:S01]  /*236a0*/  PRMT R21, RZ, 0x7610, R21 ;  /* 0x00007610ff157816 */ /* 0x000fe20000000015 */
[----:B----4-:R-:W-:Y:S01]  /*236b0*/  @!P0 IMAD.MOV.U32 R14, RZ, RZ, R2 ;  /* 0x000000ffff0e8224 */ /* 0x010fe200078e0002 */
[----:B------:R-:W-:-:S02]  /*236c0*/  PRMT R23, RZ, 0x7610, R23 ;  /* 0x00007610ff177816 */ /* 0x000fc40000000017 */
[----:B------:R-:W-:Y:S02]  /*236d0*/  PRMT R25, RZ, 0x7610, R25 ;  /* 0x00007610ff197816 */ /* 0x000fe40000000019 */
[----:B------:R-:W-:Y:S02]  /*236e0*/  PRMT R27, RZ, 0x7610, R27 ;  /* 0x00007610ff1b7816 */ /* 0x000fe4000000001b */
[----:B------:R-:W-:Y:S01]  /*236f0*/  PRMT R29, RZ, 0x7610, R29 ;  /* 0x00007610ff1d7816 */ /* 0x000fe2000000001d */
[----:B------:R0:W4:Y:S04]  /*23700*/  @!P0 LDG.E.U16 R21, [R14.64] ;  /* 0x0000000a0e158981 */ /* 0x000128000c1e1500 */
[----:B------:R-:W3:Y:S01]  /*23710*/  LDL.LU R2, [R1+0x98] ;  /* 0x0000980001027983 */ /* 0x000ee20000300800 */
[----:B------:R-:W3:Y:S02]  /*23720*/  LDL.LU R16, [R1+0x94] ;  /* 0x0000940001107983 */ /* 0x000ee40000300800 */
[----:B------:R-:W3:Y:S02]  /*23730*/  LDL.LU R18, [R1+0x90] ;  /* 0x0000900001127983 */ /* 0x000ee40000300800 */
[----:B------:R-:W3:Y:S01]  /*23740*/  LDL.LU R20, [R1+0x8c] ;  /* 0x00008c0001147983 */ /* 0x000ee20000300800 */
[----:B------:R-:W4:Y:S01]  /*23750*/  LDL.LU R22, [R1+0x88] ;  /* 0x0000880001167983 */ /* 0x000f220000300800 */
[----:B------:R-:W4:Y:S02]  /*23760*/  LDL.LU R24, [R1+0x84] ;  /* 0x0000840001187983 */ /* 0x000f240000300800 */
[----:B------:R-:W4:Y:S02]  /*23770*/  LDL.LU R26, [R1+0x80] ;  /* 0x00008000011a7983 */ /* 0x000f240000300800 */
[----:B------:R-:W4:Y:S02]  /*23780*/  LDL.LU R28, [R1+0x7c] ;  /* 0x00007c00011c7983 */ /* 0x000f240000300800 */
[----:B0-----:R-:W-:-:S02]  /*23790*/  @!P0 IMAD.MOV.U32 R15, RZ, RZ, R10 ;  /* 0x000000ffff0f8224 */ /* 0x001fc400078e000a */
[----:B------:R-:W-:-:S05]  /*237a0*/  @!P0 IMAD.MOV.U32 R14, RZ, RZ, R8 ;  /* 0x000000ffff0e8224 */ /* 0x000fca00078e0008 */
[----:B------:R0:W4:Y:S02]  /*237b0*/  @!P0 LDG.E.U16 R23, [R14.64] ;  /* 0x0000000a0e178981 */ /* 0x000124000c1e1500 */
[----:B0-----:R-:W-:Y:S02]  /*237c0*/  @!P0 IMAD.MOV.U32 R14, RZ, RZ, R6 ;  /* 0x000000ffff0e8224 */ /* 0x001fe400078e0006 */
[----:B--2---:R-:W-:-:S05]  /*237d0*/  @!P0 IMAD.MOV.U32 R15, RZ, RZ, R7 ;  /* 0x000000ffff0f8224 */ /* 0x004fca00078e0007 */
[----:B------:R3:W2:Y:S02]  /*237e0*/  @!P0 LDG.E.U16 R25, [R14.64] ;  /* 0x0000000a0e198981 */ /* 0x0006a4000c1e1500 */
[----:B---3--:R-:W-:Y:S02]  /*237f0*/  @!P0 IMAD.MOV.U32 R14, RZ, RZ, R3 ;  /* 0x000000ffff0e8224 */ /* 0x008fe400078e0003 */
[----:B------:R-:W-:-:S05]  /*23800*/  @!P0 IMAD.MOV.U32 R15, RZ, RZ, R5 ;  /* 0x000000ffff0f8224 */ /* 0x000fca00078e0005 */
[----:B------:R0:W3:Y:S02]  /*23810*/  @!P0 LDG.E.U16 R27, [R14.64] ;  /* 0x0000000a0e1b8981 */ /* 0x0000e4000c1e1500 */
[----:B0-----:R-:W-:Y:S02]  /*23820*/  @!P0 IMAD.MOV.U32 R14, RZ, RZ, R4 ;  /* 0x000000ffff0e8224 */ /* 0x001fe400078e0004 */
[----:B------:R-:W-:-:S05]  /*23830*/  @!P0 IMAD.MOV.U32 R15, RZ, RZ, R0 ;  /* 0x000000ffff0f8224 */ /* 0x000fca00078e0000 */
[----:B------:R-:W3:Y:S04]  /*23840*/  @!P0 LDG.E.U16 R29, [R14.64] ;  /* 0x0000000a0e1d8981 */ /* 0x000ee8000c1e1500 */
[----:B----4-:R-:W-:Y:S04]  /*23850*/  STL [R1+0xfd0], R21 ;  /* 0x000fd01501007387 */ /* 0x010fe80000100800 */
[----:B------:R-:W-:Y:S04]  /*23860*/  STL [R1+0xfd4], R23 ;  /* 0x000fd41701007387 */ /* 0x000fe80000100800 */
[----:B--2---:R-:W-:Y:S04]  /*23870*/  STL [R1+0xfd8], R25 ;  /* 0x000fd81901007387 */ /* 0x004fe80000100800 */
[----:B---3--:R-:W-:Y:S01]  /*23880*/  STL [R1+0xfdc], R27 ;  /* 0x000fdc1b01007387 */ /* 0x008fe20000100800 */
[----:B------:R-:W-:Y:S03]  /*23890*/  STL [R1+0xa84], R0 ;  /* 0x000a840001007387 */ /* 0x000fe60000100800 */
[----:B------:R0:W-:Y:S04]  /*238a0*/  STL [R1+0xfe0], R29 ;  /* 0x000fe01d01007387 */ /* 0x0001e80000100800 */
[----:B0-----:R-:W2:Y:S04]  /*238b0*/  LDL.LU R29, [R1+0x6c] ;  /* 0x00006c00011d7983 */ /* 0x001ea80000300800 */
[----:B--2---:R0:W-:Y:S04]  /*238c0*/  STL [R1+0xfe4], R29 ;  /* 0x000fe41d01007387 */ /* 0x0041e80000100800 */
[----:B0-----:R-:W2:Y:S04]  /*238d0*/  LDL.LU R29, [R1+0x70] ;  /* 0x00007000011d7983 */ /* 0x001ea80000300800 */
[----:B--2---:R0:W-:Y:S04]  /*238e0*/  STL [R1+0xfe8], R29 ;  /* 0x000fe81d01007387 */ /* 0x0041e80000100800 */
[----:B0-----:R-:W2:Y:S04]  /*238f0*/  LDL.LU R29, [R1+0x74] ;  /* 0x00007400011d7983 */ /* 0x001ea80000300800 */
[----:B------:R-:W0:Y:S02]  /*23900*/  S2R R3, SR_TID.X ;  /* 0x0000000000037919 */ /* 0x000e240000002100 */
[C---:B0-----:R-:W-:Y:S01]  /*23910*/  LOP3.LUT R4, R3.reuse, 0x7f, RZ, 0xc0, !PT ;  /* 0x0000007f03047812 */ /* 0x041fe200078ec0ff */
[----:B------:R-:W-:Y:S01]  /*23920*/  LOP3.LUT R3, R3, 0x80, RZ, 0xc0, !PT ;  /* 0x0000008003037812 */ /* 0x000fe200078ec0ff */
[----:B--2---:R0:W-:Y:S04]  /*23930*/  STL [R1+0xfec], R29 ;  /* 0x000fec1d01007387 */ /* 0x0041e80000100800 */
[----:B0-----:R-:W2:Y:S01]  /*23940*/  LDL.LU R29, [R1+0x78] ;  /* 0x00007800011d7983 */ /* 0x001ea20000300800 */
[----:B------:R-:W-:-:S02]  /*23950*/  ISETP.NE.U32.AND P1, PT, R3, RZ, PT ;  /* 0x000000ff0300720c */ /* 0x000fc40003f25070 */
[----:B------:R-:W-:Y:S01]  /*23960*/  ISETP.NE.U32.AND P0, PT, R3, RZ, PT ;  /* 0x000000ff0300720c */ /* 0x000fe20003f05070 */
[----:B------:R-:W-:Y:S01]  /*23970*/  IMAD.SHL.U32 R4, R4, 0x2, RZ ;  /* 0x0000000204047824 */ /* 0x000fe200078e00ff */
[----:B------:R-:W3:Y:S01]  /*23980*/  LDL.LU R27, [R1+0x68] ;  /* 0x00006800011b7983 */ /* 0x000ee20000300800 */
[----:B------:R-:W-:Y:S01]  /*23990*/  SEL R3, RZ, 0x110, !P1 ;  /* 0x00000110ff037807 */ /* 0x000fe20004800000 */
[----:B------:R-:W4:Y:S01]  /*239a0*/  LDL.LU R25, [R1+0x64] ;  /* 0x0000640001197983 */ /* 0x000f220000300800 */
[----:B------:R-:W-:Y:S01]  /*239b0*/  SEL R15, RZ, 0x110, !P0 ;  /* 0x00000110ff0f7807 */ /* 0x000fe20004000000 */
[----:B------:R-:W3:Y:S01]  /*239c0*/  LDL.LU R23, [R1+0x60] ;  /* 0x0000600001177983 */ /* 0x000ee20000300800 */
[----:B------:R-:W3:Y:S02]  /*239d0*/  LDL.LU R21, [R1+0x5c] ;  /* 0x00005c0001157983 */ /* 0x000ee40000300800 */
[----:B------:R-:W3:Y:S01]  /*239e0*/  LDL.LU R19, [R1+0x58] ;  /* 0x0000580001137983 */ /* 0x000ee20000300800 */
[-C--:B------:R-:W-:Y:S01]  /*239f0*/  LOP3.LUT R3, R3, R4.reuse, RZ, 0x3c, !PT ;  /* 0x0000000403037212 */ /* 0x080fe200078e3cff */
[----:B------:R-:W3:Y:S01]  /*23a00*/  LDL.LU R17, [R1+0x54] ;  /* 0x0000540001117983 */ /* 0x000ee20000300800 */
[----:B------:R-:W-:Y:S01]  /*23a10*/  LOP3.LUT R15, R15, R4, RZ, 0x3c, !PT ;  /* 0x000000040f0f7212 */ /* 0x000fe200078e3cff */
[----:B------:R-:W3:Y:S02]  /*23a20*/  LDL.LU R13, [R1+0x50] ;  /* 0x00005000010d7983 */ /* 0x000ee40000300800 */
[----:B------:R-:W3:Y:S01]  /*23a30*/  LDL.LU R12, [R1+0x4c] ;  /* 0x00004c00010c7983 */ /* 0x000ee20000300800 */
[----:B------:R-:W3:Y:S01]  /*23a40*/  LDL.LU R11, [R1+0x48] ;  /* 0x00004800010b7983 */ /* 0x000ee20000300800 */
[----:B------:R-:W-:Y:S01]  /*23a50*/  LOP3.LUT R3, R3, 0x40, RZ, 0x3c, !PT ;  /* 0x0000004003037812 */ /* 0x000fe200078e3cff */
[----:B------:R-:W3:Y:S01]  /*23a60*/  LDL.LU R10, [R1+0x44] ;  /* 0x00004400010a7983 */ /* 0x000ee20000300800 */
[----:B------:R-:W-:Y:S01]  /*23a70*/  LOP3.LUT R15, R15, 0x60, RZ, 0x3c, !PT ;  /* 0x000000600f0f7812 */ /* 0x000fe200078e3cff */
[----:B------:R-:W3:Y:S01]  /*23a80*/  LDL.LU R8, [R1+0x40] ;  /* 0x0000400001087983 */ /* 0x000ee20000300800 */
[----:B------:R-:W3:Y:S02]  /*23a90*/  LDL.LU R7, [R1+0x3c] ;  /* 0x00003c0001077983 */ /* 0x000ee40000300800 */
[----:B------:R-:W3:Y:S02]  /*23aa0*/  LDL.LU R6, [R1+0x38] ;  /* 0x0000380001067983 */ /* 0x000ee40000300800 */
[----:B------:R-:W3:Y:S01]  /*23ab0*/  LDL.LU R5, [R1+0x34] ;  /* 0x0000340001057983 */ /* 0x000ee20000300800 */
[----:B------:R0:W-:Y:S04]  /*23ac0*/  STS.U16 [R3+0x1fc00], R9 ;  /* 0x01fc000903007388 */ /* 0x0001e80000000400 */
[----:B------:R-:W3:Y:S01]  /*23ad0*/  LDL.LU R4, [R1+0x30] ;  /* 0x0000300001047983 */ /* 0x000ee20000300800 */
[----:B------:R1:W-:Y:S02]  /*23ae0*/  STS.U16 [R15+0x600], R2 ;  /* 0x000600020f007388 */ /* 0x0003e40000000400 */
[----:B------:R1:W-:Y:S02]  /*23af0*/  STS.U16 [R15+0xe00], R16 ;  /* 0x000e00100f007388 */ /* 0x0003e40000000400 */
[----:B------:R1:W-:Y:S01]  /*23b00*/  STS.U16 [R15+0x1600], R18 ;  /* 0x001600120f007388 */ /* 0x0003e20000000400 */
[----:B------:R1:W-:Y:S01]  /*23b10*/  STS.U16 [R15+0x1e00], R20 ;  /* 0x001e00140f007388 */ /* 0x0003e20000000400 */
[----:B------:R1:W-:Y:S03]  /*23b20*/  STS.U16 [R15+0x2600], R22 ;  /* 0x002600160f007388 */ /* 0x0003e60000000400 */
[----:B0-----:R-:W3:Y:S01]  /*23b30*/  LDL.LU R3, [R1+0x2c] ;  /* 0x00002c0001037983 */ /* 0x001ee20000300800 */
[----:B-1----:R-:W3:Y:S03]  /*23b40*/  LDL.LU R2, [R1+0x28] ;  /* 0x0000280001027983 */ /* 0x002ee60000300800 */
[----:B------:R-:W3:Y:S04]  /*23b50*/  LDL.LU R16, [R1+0x24] ;  /* 0x0000240001107983 */ /* 0x000ee80000300800 */
[----:B------:R-:W3:Y:S01]  /*23b60*/  LDL.LU R18, [R1+0x20] ;  /* 0x0000200001127983 */ /* 0x000ee20000300800 */
[----:B------:R-:W3:Y:S02]  /*23b70*/  LDL.LU R20, [R1+0x1c] ;  /* 0x00001c0001147983 */ /* 0x000ee40000300800 */
[----:B------:R0:W-:Y:S02]  /*23b80*/  STS.U16 [R15+0x2e00], R24 ;  /* 0x002e00180f007388 */ /* 0x0001e40000000400 */
[----:B------:R-:W3:Y:S01]  /*23b90*/  LDL.LU R22, [R1+0x18] ;  /* 0x0000180001167983 */ /* 0x000ee20000300800 */
[----:B------:R1:W-:Y:S01]  /*23ba0*/  STS.U16 [R15+0x3600], R26 ;  /* 0x0036001a0f007388 */ /* 0x0003e20000000400 */
[----:B------:R1:W-:Y:S03]  /*23bb0*/  STS.U16 [R15+0x3e00], R28 ;  /* 0x003e001c0f007388 */ /* 0x0003e60000000400 */
[----:B0-----:R-:W3:Y:S01]  /*23bc0*/  LDL.LU R24, [R1+0x14] ;  /* 0x0000140001187983 */ /* 0x001ee20000300800 */
[----:B-1----:R-:W3:Y:S02]  /*23bd0*/  LDL.LU R26, [R1+0x10] ;  /* 0x00001000011a7983 */ /* 0x002ee40000300800 */
[----:B------:R-:W3:Y:S01]  /*23be0*/  LDL.LU R28, [R1+0xc] ;  /* 0x00000c00011c7983 */ /* 0x000ee20000300800 */
[----:B------:R-:W3:Y:S04]  /*23bf0*/  LDL.LU R9, [R1+0x8] ;  /* 0x0000080001097983 */ /* 0x000ee80000300800 */
[----:B------:R-:W3:Y:S01]  /*23c00*/  LDL.LU R14, [R1+0x4] ;  /* 0x00000400010e7983 */ /* 0x000ee20000300800 */
[----:B------:R-:W3:Y:S03]  /*23c10*/  LDL.LU R0, [R1] ;  /* 0x0000000001007983 */ /* 0x000ee60000300800 */
[----:B--2---:R0:W-:Y:S04]  /*23c20*/  STS.U16 [R15+0x4600], R29 ;  /* 0x0046001d0f007388 */ /* 0x0041e80000000400 */
[----:B0-----:R-:W2:Y:S04]  /*23c30*/  LDL.LU R29, [R1+0xfec] ;  /* 0x000fec00011d7983 */ /* 0x001ea80000300800 */
[----:B--2---:R0:W-:Y:S04]  /*23c40*/  STS.U16 [R15+0x4e00], R29 ;  /* 0x004e001d0f007388 */ /* 0x0041e80000000400 */
[----:B0-----:R-:W2:Y:S04]  /*23c50*/  LDL.LU R29, [R1+0xfe8] ;  /* 0x000fe800011d7983 */ /* 0x001ea80000300800 */
[----:B--2---:R0:W-:Y:S04]  /*23c60*/  STS.U16 [R15+0x5600], R29 ;  /* 0x0056001d0f007388 */ /* 0x0041e80000000400 */
[----:B0-----:R-:W2:Y:S04]  /*23c70*/  LDL.LU R29, [R1+0xfe4] ;  /* 0x000fe400011d7983 */ /* 0x001ea80000300800 */
[----:B--2---:R0:W-:Y:S01]  /*23c80*/  STS.U16 [R15+0x5e00], R29 ;  /* 0x005e001d0f007388 */ /* 0x0041e20000000400 */
[----:B---3--:R1:W-:Y:S02]  /*23c90*/  STS.U16 [R15+0x6600], R27 ;  /* 0x0066001b0f007388 */ /* 0x0083e40000000400 */
[----:B----4-:R2:W-:Y:S02]  /*23ca0*/  STS.U16 [R15+0x6e00], R25 ;  /* 0x006e00190f007388 */ /* 0x0105e40000000400 */
[----:B------:R3:W-:Y:S01]  /*23cb0*/  STS.U16 [R15+0x7600], R23 ;  /* 0x007600170f007388 */ /* 0x0007e20000000400 */
[----:B------:R3:W-:Y:S01]  /*23cc0*/  STS.U16 [R15+0x7e00], R21 ;  /* 0x007e00150f007388 */ /* 0x0007e20000000400 */
[----:B------:R3:W-:Y:S03]  /*23cd0*/  STS.U16 [R15+0x8600], R19 ;  /* 0x008600130f007388 */ /* 0x0007e60000000400 */
[----:B0-----:R-:W4:Y:S01]  /*23ce0*/  LDL.LU R29, [R1+0xfe0] ;  /* 0x000fe000011d7983 */ /* 0x001f220000300800 */
[----:B-1----:R-:W4:Y:S02]  /*23cf0*/  LDL.LU R27, [R1+0xfdc] ;  /* 0x000fdc00011b7983 */ /* 0x002f240000300800 */
[----:B--2---:R-:W2:Y:S02]  /*23d00*/  LDL.LU R25, [R1+0xfd8] ;  /* 0x000fd80001197983 */ /* 0x004ea40000300800 */
[----:B---3--:R-:W3:Y:S01]  /*23d10*/  LDL.LU R23, [R1+0xfd4] ;  /* 0x000fd40001177983 */ /* 0x008ee20000300800 */
[----:B------:R-:W2:Y:S01]  /*23d20*/  LDL.LU R21, [R1+0xfd0] ;  /* 0x000fd00001157983 */ /* 0x000ea20000300800 */
[----:B------:R-:W2:Y:S03]  /*23d30*/  LDL.LU R19, [R1+0xfcc] ;  /* 0x000fcc0001137983 */ /* 0x000ea60000300800 */
[----:B------:R0:W-:Y:S01]  /*23d40*/  STS.U16 [R15+0x8e00], R17 ;  /* 0x008e00110f007388 */ /* 0x0001e20000000400 */
[----:B------:R1:W-:Y:S02]  /*23d50*/  STS.U16 [R15+0x9600], R13 ;  /* 0x0096000d0f007388 */ /* 0x0003e40000000400 */
[----:B------:R1:W-:Y:S02]  /*23d60*/  STS.U16 [R15+0x9e00], R12 ;  /* 0x009e000c0f007388 */ /* 0x0003e40000000400 */
[----:B------:R1:W-:Y:S01]  /*23d70*/  STS.U16 [R15+0xa600], R11 ;  /* 0x00a6000b0f007388 */ /* 0x0003e20000000400 */
[----:B------:R1:W-:Y:S01]  /*23d80*/  STS.U16 [R15+0xae00], R10 ;  /* 0x00ae000a0f007388 */ /* 0x0003e20000000400 */
[----:B------:R1:W-:Y:S03]  /*23d90*/  STS.U16 [R15+0xb600], R8 ;  /* 0x00b600080f007388 */ /* 0x0003e60000000400 */
[----:B0-----:R-:W2:Y:S01]  /*23da0*/  LDL.LU R17, [R1+0xfc8] ;  /* 0x000fc80001117983 */ /* 0x001ea20000300800 */
[----:B-1----:R-:W2:Y:S03]  /*23db0*/  LDL.LU R13, [R1+0xfc4] ;  /* 0x000fc400010d7983 */ /* 0x002ea60000300800 */
[----:B------:R-:W2:Y:S01]  /*23dc0*/  LDL.LU R12, [R1+0xfc0] ;  /* 0x000fc000010c7983 */ /* 0x000ea20000300800 */
[----:B------:R-:W2:Y:S03]  /*23dd0*/  LDL.LU R11, [R1+0xfbc] ;  /* 0x000fbc00010b7983 */ /* 0x000ea60000300800 */
        /* <DEDUP_REMOVED lines=26> */
[----:B------:R0:W-:Y:S04]  /*23f80*/  STS.U16 [R15+0x11e00], R28 ;  /* 0x011e001c0f007388 */ /* 0x0001e80000000400 */
[----:B0-----:R-:W2:Y:S01]  /*23f90*/  LDL.LU R28, [R1+0xf80] ;  /* 0x000f8000011c7983 */ /* 0x001ea20000300800 */
[----:B------:R-:W-:Y:S02]  /*23fa0*/  STS.U16 [R15+0x12600], R9 ;  /* 0x012600090f007388 */ /* 0x000fe40000000400 */
[----:B------:R-:W-:Y:S02]  /*23fb0*/  STS.U16 [R15+0x12e00], R14 ;  /* 0x012e000e0f007388 */ /* 0x000fe40000000400 */
[----:B------:R0:W-:Y:S02]  /*23fc0*/  STS.U16 [R15+0x13600], R0 ;  /* 0x013600000f007388 */ /* 0x0001e40000000400 */
[----:B0-----:R-:W3:Y:S04]  /*23fd0*/  LDL R0, [R1+0x150] ;  /* 0x0001500001007983 */ /* 0x001ee80000100800 */
[----:B--2---:R-:W-:Y:S01]  /*23fe0*/  STS.U16 [R15+0x13e00], R28 ;  /* 0x013e001c0f007388 */ /* 0x004fe20000000400 */
[----:B------:R0:W-:Y:S03]  /*23ff0*/  STS.U16 [R15+0x14600], R26 ;  /* 0x0146001a0f007388 */ /* 0x0001e60000000400 */
[----:B0-----:R-:W2:Y:S01]  /*24000*/  LDL R26, [R1+0x178] ;  /* 0x00017800011a7983 */ /* 0x001ea20000100800 */
[----:B------:R-:W-:Y:S02]  /*24010*/  STS.U16 [R15+0x14e00], R24 ;  /* 0x014e00180f007388 */ /* 0x000fe40000000400 */
[----:B------:R-:W-:Y:S02]  /*24020*/  STS.U16 [R15+0x15600], R22 ;  /* 0x015600160f007388 */ /* 0x000fe40000000400 */
[----:B------:R-:W-:Y:S01]  /*24030*/  STS.U16 [R15+0x15e00], R20 ;  /* 0x015e00140f007388 */ /* 0x000fe20000000400 */
[----:B------:R-:W-:Y:S01]  /*24040*/  STS.U16 [R15+0x16600], R18 ;  /* 0x016600120f007388 */ /* 0x000fe20000000400 */
        /* <DEDUP_REMOVED lines=15> */
[----:B---3--:R-:W-:Y:S01]  /*24140*/  STS.U16 [R15+0x1e600], R23 ;  /* 0x01e600170f007388 */ /* 0x008fe20000000400 */
[----:B------:R-:W-:Y:S02]  /*24150*/  STS.U16 [R15+0x1ee00], R25 ;  /* 0x01ee00190f007388 */ /* 0x000fe40000000400 */
[----:B----4-:R-:W-:Y:S02]  /*24160*/  STS.U16 [R15+0x1f600], R27 ;  /* 0x01f6001b0f007388 */ /* 0x010fe40000000400 */
[----:B------:R-:W-:Y:S01]  /*24170*/  STS.U16 [R15+0x1fe00], R29 ;  /* 0x01fe001d0f007388 */ /* 0x000fe20000000400 */
[----:B------:R-:W-:Y:S06]  /*24180*/  BAR.SYNC.DEFER_BLOCKING 0x0 ;  /* 0x0000000000007b1d */ /* 0x000fec0000010000 */
[----:B------:R-:W0:Y:S04]  /*24190*/  LDSM.16.M88.4 R12, [R0] ;  /* 0x00000000000c783b */ /* 0x000e280000000200 */
[----:B------:R-:W1:Y:S04]  /*241a0*/  LDSM.16.M88.4 R16, [R0+0x8000] ;  /* 0x008000000010783b */ /* 0x000e680000000200 */
[----:B------:R-:W-:Y:S01]  /*241b0*/  LDSM.16.M88.4 R8, [R0+0x4000] ;  /* 0x004000000008783b */ /* 0x000fe20000000200 */
[----:B0-----:R-:W-:-:S02]  /*241c0*/  IMAD.MOV.U32 R3, RZ, RZ, R15 ;  /* 0x000000ffff037224 */ /* 0x001fc400078e000f */
[----:B-1----:R-:W-:Y:S02]  /*241d0*/  IMAD.MOV.U32 R2, RZ, RZ, R19 ;  /* 0x000000ffff027224 */ /* 0x002fe400078e0013 */
[----:B------:R-:W-:Y:S02]  /*241e0*/  IMAD.MOV.U32 R21, RZ, RZ, R16 ;  /* 0x000000ffff157224 */ /* 0x000fe400078e0010 */
[----:B------:R-:W-:Y:S01]  /*241f0*/  IMAD.MOV.U32 R20, RZ, RZ, R17 ;  /* 0x000000ffff147224 */ /* 0x000fe200078e0011 */
[----:B--2---:R-:W0:Y:S04]  /*24200*/  LDSM.16.MT88.4 R4, [R26+0x20000] ;  /* 0x020000001a04783b */ /* 0x004e280000004200 */
[----:B0-----:R-:W-:Y:S01]  /*24210*/  STL.64 [R1+0xf78], R6 ;  /* 0x000f780601007387 */ /* 0x001fe20000100a00 */
[----:B------:R-:W-:Y:S02]  /*24220*/  STL.64 [R1+0xf70], R4 ;  /* 0x000f700401007387 */ /* 0x000fe40000100a00 */
[----:B------:R-:W0:Y:S04]  /*24230*/  LDSM.16.M88.4 R4, [R0+0xc000] ;  /* 0x00c000000004783b */ /* 0x000e280000000200 */
[----:B------:R1:W-:Y:S01]  /*24240*/  STL [R1+0xf68], R26 ;  /* 0x000f681a01007387 */ /* 0x0003e20000100800 */
[----:B------:R-:W-:Y:S01]  /*24250*/  STL [R1+0xf60], R3 ;  /* 0x000f600301007387 */ /* 0x000fe20000100800 */
[----:B------:R-:W-:Y:S02]  /*24260*/  STL [R1+0x8], R14 ;  /* 0x0000080e01007387 */ /* 0x000fe40000100800 */
[----:B------:R-:W-:Y:S02]  /*24270*/  STL [R1+0xee4], R10 ;  /* 0x000ee40a01007387 */ /* 0x000fe40000100800 */
[----:B------:R-:W-:Y:S01]  /*24280*/  STL [R1+0xee0], R11 ;  /* 0x000ee00b01007387 */ /* 0x000fe20000100800 */
[----:B------:R-:W-:Y:S01]  /*24290*/  STL [R1+0x28], R18 ;  /* 0x0000281201007387 */ /* 0x000fe20000100800 */
[----:B------:R-:W-:Y:S02]  /*242a0*/  STL [R1+0xf04], R2 ;  /* 0x000f040201007387 */ /* 0x000fe40000100800 */
[----:B0-----:R-:W-:-:S02]  /*242b0*/  IMAD.MOV.U32 R23, RZ, RZ, R4 ;  /* 0x000000ffff177224 */ /* 0x001fc400078e0004 */
[----:B------:R-:W-:Y:S01]  /*242c0*/  IMAD.MOV.U32 R22, RZ, RZ, R5 ;  /* 0x000000ffff167224 */ /* 0x000fe200078e0005 */
[----:B------:R-:W-:Y:S01]  /*242d0*/  STL [R1+0x48], R6 ;  /* 0x0000480601007387 */ /* 0x000fe20000100800 */
[----:B------:R-:W-:Y:S02]  /*242e0*/  IMAD.MOV.U32 R29, RZ, RZ, R7 ;  /* 0x000000ffff1d7224 */ /* 0x000fe400078e0007 */
[----:B------:R-:W0:Y:S04]  /*242f0*/  LDSM.16.M88.4 R4, [R0+0x10000] ;  /* 0x010000000004783b */ /* 0x000e280000000200 */
[----:B------:R-:W2:Y:S01]  /*24300*/  LDL.LU.64 R24, [R1+0x1f0] ;  /* 0x0001f00001187983 */ /* 0x000ea20000300a00 */
[----:B-1----:R-:W2:Y:S01]  /*24310*/  LDL.LU.64 R26, [R1+0x1f8] ;  /* 0x0001f800011a7983 */ /* 0x002ea20000300a00 */
[----:B------:R-:W-:Y:S02]  /*24320*/  STL [R1+0xedc], R29 ;  /* 0x000edc1d01007387 */ /* 0x000fe40000100800 */
[----:B0-----:R-:W-:-:S02]  /*24330*/  IMAD.MOV.U32 R28, RZ, RZ, R4 ;  /* 0x000000ffff1c7224 */ /* 0x001fc400078e0004 */
[----:B------:R-:W-:Y:S01]  /*24340*/  IMAD.MOV.U32 R10, RZ, RZ, R5 ;  /* 0x000000ffff0a7224 */ /* 0x000fe200078e0005 */
[----:B------:R-:W-:Y:S01]  /*24350*/  STL [R1+0x68], R6 ;  /* 0x0000680601007387 */ /* 0x000fe20000100800 */
[----:B------:R-:W-:Y:S02]  /*24360*/  IMAD.MOV.U32 R2, RZ, RZ, R7 ;  /* 0x000000ffff027224 */ /* 0x000fe400078e0007 */
[----:B------:R-:W0:Y:S04]  /*24370*/  LDSM.16.M88.4 R4, [R0+0x14000] ;  /* 0x014000000004783b */ /* 0x000e280000000200 */
[----:B------:R-:W3:Y:S01]  /*24380*/  LDL.LU.64 R16, [R1+0x1e0] ;  /* 0x0001e00001107983 */ /* 0x000ee20000300a00 */
[----:B------:R-:W3:Y:S01]  /*24390*/  LDL.LU.64 R18, [R1+0x1e8] ;  /* 0x0001e80001127983 */ /* 0x000ee20000300a00 */
[----:B------:R-:W-:Y:S02]  /*243a0*/  STL [R1+0xf64], R10 ;  /* 0x000f640a01007387 */ /* 0x000fe40000100800 */
[----:B------:R-:W-:Y:S01]  /*243b0*/  STL [R1+0xf28], R2 ;  /* 0x000f280201007387 */ /* 0x000fe20000100800 */
[----:B0-----:R-:W-:Y:S01]  /*243c0*/  STL [R1+0x80], R4 ;  /* 0x0000800401007387 */ /* 0x001fe20000100800 */
[----:B------:R-:W-:-:S02]  /*243d0*/  IMAD.MOV.U32 R3, RZ, RZ, R5 ;  /* 0x000000ffff037224 */ /* 0x000fc400078e0005 */
[----:B------:R-:W-:Y:S02]  /*243e0*/  STL [R1+0x8c], R7 ;  /* 0x00008c0701007387 */ /* 0x000fe40000100800 */
[----:B------:R-:W-:Y:S02]  /*243f0*/  IMAD.MOV.U32 R11, RZ, RZ, R6 ;  /* 0x000000ffff0b7224 */ /* 0x000fe400078e0006 */
[----:B------:R-:W0:Y:S04]  /*24400*/  LDSM.16.M88.4 R4, [R0+0x18000] ;  /* 0x018000000004783b */ /* 0x000e280000000200 */
[----:B------:R1:W-:Y:S04]  /*24410*/  STL [R1+0xf00], R11 ;  /* 0x000f000b01007387 */ /* 0x0003e80000100800 */
[----:B0-----:R0:W-:Y:S01]  /*24420*/  STL [R1+0xb8], R6 ;  /* 0x0000b80601007387 */ /* 0x0011e20000100800 */
[----:B------:R-:W-:-:S02]  /*24430*/  IMAD.MOV.U32 R29, RZ, RZ, R7 ;  /* 0x000000ffff1d7224 */ /* 0x000fc400078e0007 */
[----:B------:R-:W-:Y:S02]  /*24440*/  IMAD.MOV.U32 R10, RZ, RZ, R4 ;  /* 0x000000ffff0a7224 */ /* 0x000fe400078e0004 */
[----:B-1----:R-:W-:Y:S01]  /*24450*/  IMAD.MOV.U32 R11, RZ, RZ, R5 ;  /* 0x000000ffff0b7224 */ /* 0x002fe200078e0005 */
[----:B0-----:R-:W2:Y:S01]  /*24460*/  LDL.LU.64 R6, [R1+0xf78] ;  /* 0x000f780001067983 */ /* 0x001ea20000300a00 */
[----:B------:R-:W2:Y:S02]  /*24470*/  LDL.LU.64 R4, [R1+0xf70] ;  /* 0x000f700001047983 */ /* 0x000ea40000300a00 */
[----:B------:R-:W-:Y:S01]  /*24480*/  STL [R1+0xee8], R29 ;  /* 0x000ee81d01007387 */ /* 0x000fe20000100800 */
[C---:B--2---:R-:W-:Y:S01]  /*24490*/  HMMA.16816.F32.BF16 R12, R4.reuse, R12, R24 ;  /* 0x0000000c040c723c */ /* 0x044fe20000041818 */
[----:B------:R-:W0:Y:S11]  /*244a0*/  LDSM.16.M88.4 R24, [R0+0x1c000] ;  /* 0x01c000000018783b */ /* 0x000e360000000200 */
[----:B------:R-:W-:Y:S11]  /*244b0*/  @!UPT UIADD3 URZ, URZ, URZ, URZ ;  /* 0x0000003f3f3ff290 */ /* 0x000ff6000fffe03f */
[----:B------:R-:W-:Y:S01]  /*244c0*/  STL.64 [R1+0xf10], R14 ;  /* 0x000f100e01007387 */ /* 0x000fe20000100a00 */
[----:B------:R-:W-:Y:S03]  /*244d0*/  STL.64 [R1+0xf08], R12 ;  /* 0x000f080c01007387 */ /* 0x000fe60000100a00 */
[----:B0-----:R-:W-:Y:S01]  /*244e0*/  STL [R1+0xc0], R24 ;  /* 0x0000c01801007387 */ /* 0x001fe20000100800 */
[----:B------:R0:W-:Y:S03]  /*244f0*/  STL.64 [R1+0xc8], R26 ;  /* 0x0000c81a01007387 */ /* 0x0001e60000100a00 */
[----:B0-----:R-:W2:Y:S01]  /*24500*/  LDL.LU R26, [R1+0xf68] ;  /* 0x000f6800011a7983 */ /* 0x001ea20000300800 */
[----:B---3--:R-:W-:Y:S01]  /*24510*/  HMMA.16816.F32.BF16 R16, R4, R8, R16 ;  /* 0x000000080410723c */ /* 0x008fe20000041810 */
[----:B------:R-:W-:-:S02]  /*24520*/  IMAD.MOV.U32 R12, RZ, RZ, R23 ;  /* 0x000000ffff0c7224 */ /* 0x000fc400078e0017 */
[----:B------:R-:W-:-:S04]  /*24530*/  IMAD.MOV.U32 R13, RZ, RZ, R22 ;  /* 0x000000ffff0d7224 */ /* 0x000fc800078e0016 */
[----:B------:R-:W-:Y:S02]  /*24540*/  IMAD.MOV.U32 R8, RZ, RZ, R21 ;  /* 0x000000ffff087224 */ /* 0x000fe400078e0015 */
[----:B------:R-:W-:Y:S01]  /*24550*/  IMAD.MOV.U32 R9, RZ, RZ, R20 ;  /* 0x000000ffff097224 */ /* 0x000fe200078e0014 */
[----:B------:R-:W-:Y:S01]  /*24560*/  STL [R1+0xe14], R0 ;  /* 0x000e140001007387 */ /* 0x000fe20000100800 */
[----:B------:R-:W-:Y:S11]  /*24570*/  IMAD.MOV.U32 R2, RZ, RZ, R25 ;  /* 0x000000ffff027224 */ /* 0x000ff600078e0019 */
[----:B------:R-:W-:Y:S01]  /*24580*/  @!UPT UIADD3 URZ, URZ, URZ, URZ ;  /* 0x0000003f3f3ff290 */ /* 0x000fe2000fffe03f */
[----:B------:R-:W-:Y:S01]  /*24590*/  STL.64 [R1+0xef8], R18 ;  /* 0x000ef81201007387 */ /* 0x000fe20000100a00 */
[----:B------:R-:W-:Y:S03]  /*245a0*/  STL.64 [R1+0xef0], R16 ;  /* 0x000ef01001007387 */ /* 0x000fe60000100a00 */
[----:B--2---:R-:W0:Y:S04]  /*245b0*/  LDSM.16.MT88.4 R20, [R26+0x20200] ;  /* 0x020200001a14783b */ /* 0x004e280000004200 */
[----:B------:R1:W-:Y:S01]  /*245c0*/  STL [R1+0xf2c], R26 ;  /* 0x000f2c1a01007387 */ /* 0x0003e20000100800 */
[----:B------:R-:W2:Y:S03]  /*245d0*/  LDL.LU.64 R24, [R1+0x1d0] ;  /* 0x0001d00001187983 */ /* 0x000ea60000300a00 */
[----:B-1----:R-:W2:Y:S04]  /*245e0*/  LDL.LU.64 R26, [R1+0x1d8] ;  /* 0x0001d800011a7983 */ /* 0x002ea80000300a00 */
[----:B0-----:R-:W-:Y:S01]  /*245f0*/  STL.64 [R1+0xf20], R22 ;  /* 0x000f201601007387 */ /* 0x001fe20000100a00 */
[----:B------:R0:W-:Y:S02]  /*24600*/  STL.64 [R1+0xf18], R20 ;  /* 0x000f181401007387 */ /* 0x0001e40000100a00 */
[----:B0-----:R-:W-:-:S02]  /*24610*/  IMAD.MOV.U32 R20, RZ, RZ, R10 ;  /* 0x000000ffff147224 */ /* 0x001fc400078e000a */
[----:B------:R-:W-:Y:S01]  /*24620*/  IMAD.MOV.U32 R21, RZ, RZ, R11 ;  /* 0x000000ffff157224 */ /* 0x000fe200078e000b */
[----:B------:R-:W3:Y:S04]  /*24630*/  LDL.LU R10, [R1+0xf64] ;  /* 0x000f6400010a7983 */ /* 0x000ee80000300800 */
[----:B------:R0:W-:Y:S04]  /*24640*/  STL.64 [R1+0xf30], R20 ;  /* 0x000f301401007387 */ /* 0x0001e80000100a00 */
[----:B0-----:R-:W4:Y:S01]  /*24650*/  LDL.LU R20, [R1+0x80] ;  /* 0x0000800001147983 */ /* 0x001f220000300800 */
[----:B------:R-:W-:-:S02]  /*24660*/  IMAD.MOV.U32 R21, RZ, RZ, R3 ;  /* 0x000000ffff157224 */ /* 0x000fc400078e0003 */
[----:B------:R-:W2:Y:S02]  /*24670*/  LDL.LU R3, [R1+0xf60] ;  /* 0x000f600001037983 */ /* 0x000ea40000300800 */
[----:B------:R-:W2:Y:S01]  /*24680*/  LDL.LU.64 R16, [R1+0x1c0] ;  /* 0x0001c00001107983 */ /* 0x000ea20000300a00 */
[----:B------:R-:W2:Y:S04]  /*24690*/  LDL.LU.64 R18, [R1+0x1c8] ;  /* 0x0001c80001127983 */ /* 0x000ea80000300a00 */
[----:B----4-:R3:W-:Y:S02]  /*246a0*/  STL.64 [R1+0xf48], R20 ;  /* 0x000f481401007387 */ /* 0x0107e40000100a00 */
[----:B---3--:R-:W-:Y:S02]  /*246b0*/  IMAD.MOV.U32 R21, RZ, RZ, R10 ;  /* 0x000000ffff157224 */ /* 0x008fe400078e000a */
[C---:B--2---:R-:W-:Y:S11]  /*246c0*/  HMMA.16816.F32.BF16 R8, R4.reuse, R8, R24 ;  /* 0x000000080408723c */ /* 0x044ff60000041818 */
[----:B------:R-:W-:Y:S11]  /*246d0*/  @!UPT UIADD3 URZ, URZ, URZ, URZ ;  /* 0x0000003f3f3ff290 */ /* 0x000ff6000fffe03f */
[----:B------:R-:W-:Y:S01]  /*246e0*/  @!UPT UIADD3 URZ, URZ, URZ, URZ ;  /* 0x0000003f3f3ff290 */ /* 0x000fe2000fffe03f */
[----:B------:R-:W-:Y:S01]  /*246f0*/  STL.64 [R1+0x10], R8 ;  /* 0x0000100801007387 */ /* 0x000fe20000100a00 */
[----:B------:R-:W2:Y:S02]  /*24700*/  LDL.LU.64 R24, [R1+0x190] ;  /* 0x0001900001187983 */ /* 0x000ea40000300a00 */
[----:B------:R-:W3:Y:S02]  /*24710*/  LDL.LU.64 R26, [R1+0x198] ;  /* 0x00019800011a7983 */ /* 0x000ee40000300a00 */
[----:B---3--:R-:W-:Y:S01]  /*24720*/  STL.64 [R1+0xf40], R26 ;  /* 0x000f401a01007387 */ /* 0x008fe20000100a00 */
[----:B--2---:R0:W-:Y:S03]  /*24730*/  STL.64 [R1+0xf38], R24 ;  /* 0x000f381801007387 */ /* 0x0041e60000100a00 */
[----:B0-----:R-:W2:Y:S01]  /*24740*/  LDL.LU.64 R24, [R1+0x1a0] ;  /* 0x0001a00001187983 */ /* 0x001ea20000300a00 */
[----:B------:R-:W3:Y:S01]  /*24750*/  LDL.LU.64 R26, [R1+0x1a8] ;  /* 0x0001a800011a7983 */ /* 0x000ee20000300a00 */
[----:B------:R-:W-:Y:S01]  /*24760*/  HMMA.16816.F32.BF16 R12, R4, R12, R16 ;  /* 0x0000000c040c723c */ /* 0x000fe20000041810 */
[----:B------:R-:W-:Y:S01]  /*24770*/  IMAD.MOV.U32 R20, RZ, RZ, R28 ;  /* 0x000000ffff147224 */ /* 0x000fe200078e001c */
[----:B---3--:R-:W-:Y:S01]  /*24780*/  STL.64 [R1+0xf58], R26 ;  /* 0x000f581a01007387 */ /* 0x008fe20000100a00 */
[----:B--2---:R0:W-:Y:S03]  /*24790*/  STL.64 [R1+0xf50], R24 ;  /* 0x000f501801007387 */ /* 0x0041e60000100a00 */
[----:B0-----:R-:W2:Y:S01]  /*247a0*/  LDL.LU.64 R24, [R1+0x1b0] ;  /* 0x0001b00001187983 */ /* 0x001ea20000300a00 */
[----:B------:R-:W2:Y:S11]  /*247b0*/  LDL.LU.64 R26, [R1+0x1b8] ;  /* 0x0001b800011a7983 */ /* 0x000eb60000300a00 */
[----:B------:R-:W-:Y:S06]  /*247c0*/  @!UPT UIADD3 URZ, URZ, URZ, URZ ;  /* 0x0000003f3f3ff290 */ /* 0x000fec000fffe03f */
[----:B------:R-:W-:Y:S02]  /*247d0*/  IMAD.MOV.U32 R16, RZ, RZ, R14 ;  /* 0x000000ffff107224 */ /* 0x000fe400078e000e */
[----:B------:R-:W-:Y:S01]  /*247e0*/  IMAD.MOV.U32 R0, RZ, RZ, R15 ;  /* 0x000000ffff007224 */ /* 0x000fe200078e000f */
[----:B------:R-:W0:Y:S01]  /*247f0*/  S2R R14, SR_TID.X ;  /* 0x00000000000e7919 */ /* 0x000e220000002100 */
[----:B------:R-:W-:Y:S02]  /*24800*/  IMAD.MOV.U32 R29, RZ, RZ, R10 ;  /* 0x000000ffff1d7224 */ /* 0x000fe400078e000a */
[----:B------:R-:W-:Y:S02]  /*24810*/  IMAD.MOV.U32 R10, RZ, RZ, R11 ;  /* 0x000000ffff0a7224 */ /* 0x000fe400078e000b */
[----:B------:R-:W-:Y:S02]  /*24820*/  IMAD.MOV.U32 R11, RZ, RZ, R12 ;  /* 0x000000ffff0b7224 */ /* 0x000fe400078e000c */
[----:B------:R-:W-:Y:S01]  /*24830*/  IMAD.MOV.U32 R17, RZ, RZ, R13 ;  /* 0x000000ffff117224 */ /* 0x000fe200078e000d */
[----:B------:R-:W3:Y:S01]  /*24840*/  LDL.LU R18, [R1+0x8] ;  /* 0x0000080001127983 */ /* 0x000ee20000300800 */
[----:B------:R-:W-:-:S02]  /*24850*/  IMAD.MOV.U32 R19, RZ, RZ, R3 ;  /* 0x000000ffff137224 */ /* 0x000fc400078e0003 */
[----:B------:R-:W4:Y:S02]  /*24860*/  LDL.LU.64 R12, [R1+0x180] ;  /* 0x00018000010c7983 */ /* 0x000f240000300a00 */
[C---:B0-----:R-:W-:Y:S01]  /*24870*/  IMAD.SHL.U32 R15, R14.reuse, 0x40, RZ ;  /* 0x000000400e0f7824 */ /* 0x041fe200078e00ff */
[C---:B------:R-:W-:Y:S01]  /*24880*/  LOP3.LUT R3, R14.reuse, 0x7, RZ, 0xc0, !PT ;  /* 0x000000070e037812 */ /* 0x040fe200078ec0ff */
[----:B------:R-:W-:-:S03]  /*24890*/  IMAD.SHL.U32 R8, R14, 0x2, RZ ;  /* 0x000000020e087824 */ /* 0x000fc600078e00ff */
[----:B------:R-:W-:Y:S02]  /*248a0*/  LOP3.LUT R9, R15, 0x3800, RZ, 0xc0, !PT ;  /* 0x000038000f097812 */ /* 0x000fe400078ec0ff */
[----:B------:R-:W4:Y:S01]  /*248b0*/  LDL.LU.64 R14, [R1+0x188] ;  /* 0x00018800010e7983 */ /* 0x000f220000300a00 */
[C---:B--2---:R-:W-:Y:S03]  /*248c0*/  HMMA.16816.F32.BF16 R20, R4.reuse, R20, R24 ;  /* 0x000000140414723c */ /* 0x044fe60000041818 */
[----:B------:R-:W2:Y:S01]  /*248d0*/  LDL.LU.64 R26, [R1+0xf58] ;  /* 0x000f5800011a7983 */ /* 0x000ea20000300a00 */
[----:B------:R-:W2:Y:S11]  /*248e0*/  LDL.LU.64 R24, [R1+0xf50] ;  /* 0x000f500001187983 */ /* 0x000eb60000300a00 */
[----:B------:R-:W-:Y:S08]  /*248f0*/  @!UPT UIADD3 URZ, URZ, URZ, URZ ;  /* 0x0000003f3f3ff290 */ /* 0x000ff0000fffe03f */
[----:B------:R0:W-:Y:S01]  /*24900*/  STL.64 [R1+0x50], R20 ;  /* 0x0000501401007387 */ /* 0x0001e20000100a00 */
[----:B------:R2:W-:Y:S03]  /*24910*/  STL.64 [R1+0x58], R22 ;  /* 0x0000581601007387 */ /* 0x0005e60000100a00 */
[----:B0-----:R-:W2:Y:S04]  /*24920*/  LDL.LU.64 R20, [R1+0xf48] ;  /* 0x000f480001147983 */ /* 0x001ea80000300a00 */
[----:B------:R-:W0:Y:S01]  /*24930*/  S2R R28, SR_TID.X ;  /* 0x00000000001c7919 */ /* 0x000e220000002100 */
[----:B--2---:R-:W-:Y:S03]  /*24940*/  HMMA.16816.F32.BF16 R20, R4, R20, R24 ;  /* 0x000000140414723c */ /* 0x004fe60000041818 */
[----:B------:R-:W2:Y:S01]  /*24950*/  LDL.LU.64 R26, [R1+0xf40] ;  /* 0x000f4000011a7983 */ /* 0x000ea20000300a00 */
[----:B------:R-:W2:Y:S11]  /*24960*/  LDL.LU.64 R24, [R1+0xf38] ;  /* 0x000f380001187983 */ /* 0x000eb60000300a00 */
[----:B------:R-:W-:Y:S08]  /*24970*/  @!UPT UIADD3 URZ, URZ, URZ, URZ ;  /* 0x0000003f3f3ff290 */ /* 0x000ff0000fffe03f */
[----:B------:R1:W-:Y:S01]  /*24980*/  STL.64 [R1+0x70], R20 ;  /* 0x0000701401007387 */ /* 0x0003e20000100a00 */
[----:B------:R2:W-:Y:S03]  /*24990*/  STL [R1+0x78], R22 ;  /* 0x0000781601007387 */ /* 0x0005e60000100800 */
[----:B-1----:R-:W2:Y:S01]  /*249a0*/  LDL.LU.64 R20, [R1+0xf30] ;  /* 0x000f300001147983 */ /* 0x002ea20000300a00 */
[----:B0-----:R-:W-:-:S05]  /*249b0*/  LOP3.LUT R28, R28, 0x7, RZ, 0xc0, !PT ;  /* 0x000000071c1c7812 */ /* 0x001fca00078ec0ff */
[----:B------:R-:W-:Y:S02]  /*249c0*/  IMAD.SHL.U32 R28, R28, 0x10, RZ ;  /* 0x000000101c1c7824 */ /* 0x000fe400078e00ff */
[----:B------:R-:W-:-:S03]  /*249d0*/  IMAD R3, R3, 0x100, R9 ;  /* 0x0000010003037824 */ /* 0x000fc600078e0209 */
[----:B------:R-:W-:-:S05]  /*249e0*/  LOP3.LUT R28, R28, 0x30, R8, 0x78, !PT ;  /* 0x000000301c1c7812 */ /* 0x000fca00078e7808 */
[----:B------:R-:W-:Y:S02]  /*249f0*/  IMAD.IADD R3, R3, 0x1, R28 ;  /* 0x0000000103037824 */ /* 0x000fe400078e021c */
[----:B------:R-:W-:Y:S02]  /*24a00*/  IMAD.MOV.U32 R28, RZ, RZ, R23 ;  /* 0x000000ffff1c7224 */ /* 0x000fe400078e0017 */
[----:B--2---:R-:W-:Y:S01]  /*24a10*/  HMMA.16816.F32.BF16 R20, R4, R20, R24 ;  /* 0x000000140414723c */ /* 0x004fe20000041818 */
[----:B------:R-:W2:Y:S04]  /*24a20*/  LDL.LU R26, [R1+0xf2c] ;  /* 0x000f2c00011a7983 */ /* 0x000ea80000300800 */
[----:B--2---:R-:W0:Y:S04]  /*24a30*/  LDSM.16.MT88.4 R24, [R26+0x20400] ;  /* 0x020400001a18783b */ /* 0x004e280000004200 */
[----:B0-----:R0:W-:Y:S11]  /*24a40*/  STL [R1+0xe8c], R24 ;  /* 0x000e8c1801007387 */ /* 0x0011f60000100800 */
[----:B------:R-:W-:Y:S03]  /*24a50*/  @!UPT UIADD3 URZ, URZ, URZ, URZ ;  /* 0x0000003f3f3ff290 */ /* 0x000fe6000fffe03f */
[----:B------:R-:W-:Y:S02]  /*24a60*/  STL.64 [R1+0xa0], R20 ;  /* 0x0000a01401007387 */ /* 0x000fe40000100a00 */
[----:B------:R-:W-:Y:S02]  /*24a70*/  STL.64 [R1+0xa8], R22 ;  /* 0x0000a81601007387 */ /* 0x000fe40000100a00 */
[----:B------:R1:W-:Y:S01]  /*24a80*/  STL [R1+0xe88], R25 ;  /* 0x000e881901007387 */ /* 0x0003e20000100800 */
[----:B------:R-:W-:Y:S01]  /*24a90*/  STL [R1+0xe84], R26 ;  /* 0x000e841a01007387 */ /* 0x000fe20000100800 */
[----:B------:R-:W-:Y:S03]  /*24aa0*/  STL [R1+0xe80], R27 ;  /* 0x000e801b01007387 */ /* 0x000fe60000100800 */
[----:B0-----:R-:W4:Y:S01]  /*24ab0*/  LDL.LU R24, [R1+0xc0] ;  /* 0x0000c00001187983 */ /* 0x001f220000300800 */
[----:B------:R-:W-:-:S05]  /*24ac0*/  LOP3.LUT R3, R3, 0x40, RZ, 0x3c, !PT ;  /* 0x0000004003037812 */ /* 0x000fca00078e3cff */
[----:B------:R-:W0:Y:S01]  /*24ad0*/  LDSM.16.M88.4 R20, [R3] ;  /* 0x000000000314783b */ /* 0x000e220000000200 */
[----:B-1----:R-:W-:Y:S02]  /*24ae0*/  IMAD.MOV.U32 R25, RZ, RZ, R2 ;  /* 0x000000ffff197224 */ /* 0x002fe400078e0002 */
[----:B------:R-:W2:Y:S01]  /*24af0*/  LDL.LU R2, [R1+0xf28] ;  /* 0x000f280001027983 */ /* 0x000ea20000300800 */
[----:B0-----:R-:W-:Y:S01]  /*24b00*/  STL.64 [R1+0xf0], R20 ;  /* 0x0000f01401007387 */ /* 0x001fe20000100a00 */
[----:B------:R0:W-:Y:S03]  /*24b10*/  STL.64 [R1+0xf8], R22 ;  /* 0x0000f81601007387 */ /* 0x0001e60000100a00 */
[----:B0-----:R-:W3:Y:S01]  /*24b20*/  LDL.LU.64 R22, [R1+0xf20] ;  /* 0x000f200001167983 */ /* 0x001ee20000300a00 */
[----:B------:R-:W3:Y:S01]  /*24b30*/  LDL.LU.64 R20, [R1+0xf18] ;  /* 0x000f180001147983 */ /* 0x000ee20000300a00 */
[----:B----4-:R-:W-:Y:S02]  /*24b40*/  HMMA.16816.F32.BF16 R4, R4, R24, R12 ;  /* 0x000000180404723c */ /* 0x010fe4000004180c */
[----:B------:R-:W3:Y:S01]  /*24b50*/  LDL.LU.64 R14, [R1+0xf10] ;  /* 0x000f1000010e7983 */ /* 0x000ee20000300a00 */
[----:B------:R-:W3:Y:S11]  /*24b60*/  LDL.LU.64 R12, [R1+0xf08] ;  /* 0x000f0800010c7983 */ /* 0x000ef60000300a00 */
[----:B------:R-:W-:Y:S09]  /*24b70*/  @!UPT UIADD3 URZ, URZ, URZ, URZ ;  /* 0x0000003f3f3ff290 */ /* 0x000ff2000fffe03f */
[----:B------:R-:W-:Y:S01]  /*24b80*/  STL.64 [R1+0x90], R4 ;  /* 0x0000900401007387 */ /* 0x000fe20000100a00 */
[----:B------:R-:W-:Y:S02]  /*24b90*/  IMAD.MOV.U32 R9, RZ, RZ, R6 ;  /* 0x000000ffff097224 */ /* 0x000fe400078e0006 */
[----:B------:R-:W-:Y:S02]  /*24ba0*/  IMAD.MOV.U32 R8, RZ, RZ, R7 ;  /* 0x000000ffff087224 */ /* 0x000fe400078e0007 */
[----:B------:R-:W0:Y:S04]  /*24bb0*/  LDSM.16.M88.4 R4, [R3+0x4000] ;  /* 0x004000000304783b */ /* 0x000e280000000200 */
[----:B0-----:R-:W-:Y:S01]  /*24bc0*/  STL [R1+0xe0], R4 ;  /* 0x0000e00401007387 */ /* 0x001fe20000100800 */
[----:B------:R0:W-:Y:S03]  /*24bd0*/  STL.64 [R1+0xe8], R6 ;  /* 0x0000e80601007387 */ /* 0x0001e60000100a00 */
[----:B0-----:R-:W4:Y:S01]  /*24be0*/  LDL.LU R6, [R1+0x68] ;  /* 0x0000680001067983 */ /* 0x001f220000300800 */
[----:B--2---:R-:W-:-:S02]  /*24bf0*/  IMAD.MOV.U32 R7, RZ, RZ, R2 ;  /* 0x000000ffff077224 */ /* 0x004fc400078e0002 */
[----:B------:R-:W2:Y:S02]  /*24c00*/  LDL.LU R2, [R1+0xf04] ;  /* 0x000f040001027983 */ /* 0x000ea40000300800 */
[----:B------:R-:W-:Y:S02]  /*24c10*/  IMAD.MOV.U32 R4, RZ, RZ, R11 ;  /* 0x000000ffff047224 */ /* 0x000fe400078e000b */
[----:B------:R-:W-:Y:S02]  /*24c20*/  IMAD.MOV.U32 R24, RZ, RZ, R5 ;  /* 0x000000ffff187224 */ /* 0x000fe400078e0005 */
[----:B------:R-:W-:Y:S01]  /*24c30*/  IMAD.MOV.U32 R5, RZ, RZ, R17 ;  /* 0x000000ffff057224 */ /* 0x000fe200078e0011 */
[----:B----4-:R0:W-:Y:S01]  /*24c40*/  STL.64 [R1+0xeb8], R6 ;  /* 0x000eb80601007387 */ /* 0x0101e20000100a00 */
[----:B------:R-:W4:Y:S01]  /*24c50*/  LDL.LU R11, [R1+0xf00] ;  /* 0x000f0000010b7983 */ /* 0x000f220000300800 */
[----:B---3--:R-:W-:Y:S01]  /*24c60*/  HMMA.16816.F32.BF16 R12, R20, R18, R12 ;  /* 0x00000012140c723c */ /* 0x008fe2000004180c */
[----:B0-----:R-:W-:-:S02]  /*24c70*/  IMAD.MOV.U32 R6, RZ, RZ, R16 ;  /* 0x000000ffff067224 */ /* 0x001fc400078e0010 */
[----:B------:R-:W-:-:S05]  /*24c80*/  IMAD.MOV.U32 R7, RZ, RZ, R0 ;  /* 0x000000ffff077224 */ /* 0x000fca00078e0000 */
[----:B------:R0:W-:Y:S01]  /*24c90*/  STL.64 [R1+0xec8], R6 ;  /* 0x000ec80601007387 */ /* 0x0001e20000100a00 */
[----:B------:R-:W-:Y:S11]  /*24ca0*/  STL.64 [R1+0xec0], R4 ;  /* 0x000ec00401007387 */ /* 0x000ff60000100a00 */
[----:B------:R-:W-:Y:S04]  /*24cb0*/  @!UPT UIADD3 URZ, URZ, URZ, URZ ;  /* 0x0000003f3f3ff290 */ /* 0x000fe8000fffe03f */
[----:B------:R-:W-:Y:S02]  /*24cc0*/  IMAD.MOV.U32 R26, RZ, RZ, R13 ;  /* 0x000000ffff1a7224 */ /* 0x000fe400078e000d */
[----:B------:R-:W-:Y:S01]  /*24cd0*/  IMAD.MOV.U32 R25, RZ, RZ, R12 ;  /* 0x000000ffff197224 */ /* 0x000fe200078e000c */
[----:B0-----:R-:W3:Y:S01]  /*24ce0*/  LDL.LU R6, [R1+0x28] ;  /* 0x0000280001067983 */ /* 0x001ee20000300800 */
[----:B------:R-:W3:Y:S02]  /*24cf0*/  LDL.LU.64 R18, [R1+0xef8] ;  /* 0x000ef80001127983 */ /* 0x000ee40000300a00 */
[----:B------:R-:W3:Y:S02]  /*24d00*/  LDL.LU.64 R16, [R1+0xef0] ;  /* 0x000ef00001107983 */ /* 0x000ee40000300a00 */
[----:B------:R0:W-:Y:S01]  /*24d10*/  STL [R1+0xed8], R26 ;  /* 0x000ed81a01007387 */ /* 0x0001e20000100800 */
[----:B------:R1:W-:Y:S01]  /*24d20*/  STL.64 [R1+0xed0], R24 ;  /* 0x000ed01801007387 */ /* 0x0003e20000100a00 */
[----:B--2---:R-:W-:-:S02]  /*24d30*/  IMAD.MOV.U32 R7, RZ, RZ, R2 ;  /* 0x000000ffff077224 */ /* 0x004fc400078e0002 */
[----:B------:R-:W-:Y:S02]  /*24d40*/  IMAD.MOV.U32 R2, RZ, RZ, R14 ;  /* 0x000000ffff027224 */ /* 0x000fe400078e000e */
[----:B------:R-:W-:Y:S02]  /*24d50*/  IMAD.MOV.U32 R27, RZ, RZ, R10 ;  /* 0x000000ffff1b7224 */ /* 0x000fe400078e000a */
[----:B------:R-:W-:Y:S02]  /*24d60*/  IMAD.MOV.U32 R0, RZ, RZ, R15 ;  /* 0x000000ffff007224 */ /* 0x000fe400078e000f */
[----:B0-----:R-:W-:Y:S01]  /*24d70*/  IMAD.MOV.U32 R26, RZ, RZ, R29 ;  /* 0x000000ffff1a7224 */ /* 0x001fe200078e001d */
[----:B-1----:R-:W2:Y:S01]  /*24d80*/  LDL.LU R24, [R1+0x10] ;  /* 0x0000100001187983 */ /* 0x002ea20000300800 */
[----:B------:R-:W2:Y:S02]  /*24d90*/  LDL.LU R25, [R1+0x14] ;  /* 0x0000140001197983 */ /* 0x000ea40000300800 */
[----:B------:R-:W2:Y:S02]  /*24da0*/  LDL.LU R29, [R1+0xee8] ;  /* 0x000ee800011d7983 */ /* 0x000ea40000300800 */
[----:B------:R-:W3:Y:S02]  /*24db0*/  LDL.LU R10, [R1+0xee4] ;  /* 0x000ee400010a7983 */ /* 0x000ee40000300800 */
[----:B----4-:R-:W-:-:S02]  /*24dc0*/  IMAD.MOV.U32 R14, RZ, RZ, R11 ;  /* 0x000000ffff0e7224 */ /* 0x010fc400078e000b */
[----:B------:R-:W3:Y:S01]  /*24dd0*/  LDL.LU R11, [R1+0xee0] ;  /* 0x000ee000010b7983 */ /* 0x000ee20000300800 */
[----:B------:R-:W4:Y:S03]  /*24de0*/  LDL.LU R15, [R1+0x8c] ;  /* 0x00008c00010f7983 */ /* 0x000f260000300800 */
[----:B----4-:R0:W-:Y:S01]  /*24df0*/  STL.64 [R1+0xeb0], R14 ;  /* 0x000eb00e01007387 */ /* 0x0101e20000100a00 */
[----:B------:R-:W4:Y:S02]  /*24e00*/  LDL.LU R12, [R1+0x50] ;  /* 0x00005000010c7983 */ /* 0x000f240000300800 */
[----:B------:R-:W4:Y:S01]  /*24e10*/  LDL.LU R13, [R1+0x54] ;  /* 0x00005400010d7983 */ /* 0x000f220000300800 */
[C---:B---3--:R-:W-:Y:S01]  /*24e20*/  HMMA.16816.F32.BF16 R16, R20.reuse, R10, R16 ;  /* 0x0000000a1410723c */ /* 0x048fe20000041810 */
[----:B0-----:R-:W4:Y:S01]  /*24e30*/  LDL.LU R14, [R1+0x58] ;  /* 0x00005800010e7983 */ /* 0x001f220000300800 */
[----:B------:R-:W4:Y:S02]  /*24e40*/  LDL.LU R15, [R1+0x5c] ;  /* 0x00005c00010f7983 */ /* 0x000f240000300800 */
[----:B------:R-:W3:Y:S04]  /*24e50*/  LDL.LU R10, [R1+0xb8] ;  /* 0x0000b800010a7983 */ /* 0x000ee80000300800 */
[----:B--2---:R-:W-:Y:S01]  /*24e60*/  HMMA.16816.F32.BF16 R4, R20, R6, R24 ;  /* 0x000000061404723c */ /* 0x004fe20000041818 */
[----:B------:R-:W-:-:S02]  /*24e70*/  IMAD.MOV.U32 R11, RZ, RZ, R29 ;  /* 0x000000ffff0b7224 */ /* 0x000fc400078e001d */
[----:B------:R-:W2:Y:S04]  /*24e80*/  LDL.LU R29, [R1+0xedc] ;  /* 0x000edc00011d7983 */ /* 0x000ea80000300800 */
[----:B---3--:R-:W-:Y:S01]  /*24e90*/  STL.64 [R1+0xea8], R10 ;  /* 0x000ea80a01007387 */ /* 0x008fe20000100a00 */
[----:B------:R0:W-:Y:S03]  /*24ea0*/  STL.64 [R1+0xea0], R8 ;  /* 0x000ea00801007387 */ /* 0x0001e60000100a00 */
[----:B0-----:R-:W3:Y:S01]  /*24eb0*/  LDL.LU R8, [R1+0x70] ;  /* 0x0000700001087983 */ /* 0x001ee20000300800 */
[----:B------:R-:W3:Y:S02]  /*24ec0*/  LDL.LU R9, [R1+0x74] ;  /* 0x0000740001097983 */ /* 0x000ee40000300800 */
[----:B------:R-:W3:Y:S02]  /*24ed0*/  LDL.LU R10, [R1+0x78] ;  /* 0x00007800010a7983 */ /* 0x000ee40000300800 */
[----:B------:R0:W-:Y:S01]  /*24ee0*/  STL.64 [R1+0xe70], R18 ;  /* 0x000e701201007387 */ /* 0x0001e20000100a00 */
[----:B------:R-:W-:Y:S04]  /*24ef0*/  STL.64 [R1+0xe68], R16 ;  /* 0x000e681001007387 */ /* 0x000fe80000100a00 */
[----:B0-----:R-:W3:Y:S01]  /*24f00*/  LDL.LU R18, [R1+0x48] ;  /* 0x0000480001127983 */ /* 0x001ee20000300800 */
[----:B------:R-:W3:Y:S02]  /*24f10*/  LDL.LU R26, [R1+0xed8] ;  /* 0x000ed800011a7983 */ /* 0x000ee40000300800 */
[----:B------:R-:W3:Y:S02]  /*24f20*/  LDL.LU.64 R24, [R1+0xed0] ;  /* 0x000ed00001187983 */ /* 0x000ee40000300a00 */
[----:B------:R-:W-:Y:S01]  /*24f30*/  STL.64 [R1+0x10], R4 ;  /* 0x0000100401007387 */ /* 0x000fe20000100a00 */
[----:B------:R0:W-:Y:S04]  /*24f40*/  STL.64 [R1+0x18], R6 ;  /* 0x0000180601007387 */ /* 0x0001e80000100a00 */
[----:B0-----:R-:W3:Y:S01]  /*24f50*/  LDL.LU.64 R6, [R1+0xec8] ;  /* 0x000ec80001067983 */ /* 0x001ee20000300a00 */
[----:B------:R-:W3:Y:S02]  /*24f60*/  LDL.LU.64 R4, [R1+0xec0] ;  /* 0x000ec00001047983 */ /* 0x000ee40000300a00 */
[----:B--2---:R-:W-:-:S07]  /*24f70*/  IMAD.MOV.U32 R19, RZ, RZ, R29 ;  /* 0x000000ffff137224 */ /* 0x004fce00078e001d */
[----:B---3--:R-:W-:Y:S01]  /*24f80*/  HMMA.16816.F32.BF16 R16, R20, R18, R4 ;  /* 0x000000121410723c */ /* 0x008fe20000041804 */
[----:B------:R-:W4:Y:S11]  /*24f90*/  LDL.LU.64 R6, [R1+0xeb8] ;  /* 0x000eb80001067983 */ /* 0x000f360000300a00 */
[----:B------:R-:W-:Y:S11]  /*24fa0*/  @!UPT UIADD3 URZ, URZ, URZ, URZ ;  /* 0x0000003f3f3ff290 */ /* 0x000ff6000fffe03f */
[----:B------:R-:W-:Y:S01]  /*24fb0*/  @!UPT UIADD3 URZ, URZ, URZ, URZ ;  /* 0x0000003f3f3ff290 */ /* 0x000fe2000fffe03f */
[----:B------:R-:W-:-:S05]  /*24fc0*/  IMAD.MOV.U32 R27, RZ, RZ, R16 ;  /* 0x000000ffff1b7224 */ /* 0x000fca00078e0010 */
[----:B------:R-:W-:Y:S01]  /*24fd0*/  STL.64 [R1+0xe98], R26 ;  /* 0x000e981a01007387 */ /* 0x000fe20000100a00 */
[----:B------:R0:W-:Y:S03]  /*24fe0*/  STL.64 [R1+0xe90], R24 ;  /* 0x000e901801007387 */ /* 0x0001e60000100a00 */
[----:B0-----:R-:W2:Y:S01]  /*24ff0*/  LDL.LU R24, [R1+0xa0] ;  /* 0x0000a00001187983 */ /* 0x001ea20000300800 */
[----:B------:R-:W2:Y:S02]  /*25000*/  LDL.LU R25, [R1+0xa4] ;  /* 0x0000a40001197983 */ /* 0x000ea40000300800 */
[----:B------:R-:W2:Y:S02]  /*25010*/  LDL.LU R26, [R1+0xa8] ;  /* 0x0000a800011a7983 */ /* 0x000ea40000300800 */
[----:B------:R-:W2:Y:S01]  /*25020*/  LDL.LU R27, [R1+0xac] ;  /* 0x0000ac00011b7983 */ /* 0x000ea20000300800 */
[----:B----4-:R-:W-:Y:S01]  /*25030*/  HMMA.16816.F32.BF16 R4, R20, R6, R12 ;  /* 0x000000061404723c */ /* 0x010fe2000004180c */
[----:B------:R-:W3:Y:S01]  /*25040*/  LDL.LU.64 R14, [R1+0xeb0] ;  /* 0x000eb000010e7983 */ /* 0x000ee20000300a00 */
[----:B------:R-:W-:-:S02]  /*25050*/  IMAD.MOV.U32 R11, RZ, RZ, R28 ;  /* 0x000000ffff0b7224 */ /* 0x000fc400078e001c */
[----:B------:R-:W-:Y:S02]  /*25060*/  IMAD.MOV.U32 R29, RZ, RZ, R17 ;  /* 0x000000ffff1d7224 */ /* 0x000fe400078e0011 */
[----:B------:R-:W4:Y:S01]  /*25070*/  LDL.LU R16, [R1+0xf0] ;  /* 0x0000f00001107983 */ /* 0x000f220000300800 */
[----:B------:R-:W4:Y:S11]  /*25080*/  LDL.LU R17, [R1+0xf4] ;  /* 0x0000f40001117983 */ /* 0x000f360000300800 */
[----:B------:R-:W-:Y:S05]  /*25090*/  @!UPT UIADD3 URZ, URZ, URZ, URZ ;  /* 0x0000003f3f3ff290 */ /* 0x000fea000fffe03f */
[----:B------:R0:W-:Y:S01]  /*250a0*/  STL.64 [R1+0xe30], R6 ;  /* 0x000e300601007387 */ /* 0x0001e20000100a00 */
[----:B------:R-:W-:Y:S03]  /*250b0*/  STL.64 [R1+0xe28], R4 ;  /* 0x000e280401007387 */ /* 0x000fe60000100a00 */
[----:B0-----:R-:W2:Y:S01]  /*250c0*/  LDL.LU R6, [R1+0xc8] ;  /* 0x0000c80001067983 */ /* 0x001ea20000300800 */
[----:B------:R-:W2:Y:S01]  /*250d0*/  LDL.LU R7, [R1+0xcc] ;  /* 0x0000cc0001077983 */ /* 0x000ea20000300800 */
[C---:B---3--:R-:W-:Y:S02]  /*250e0*/  HMMA.16816.F32.BF16 R12, R20.reuse, R14, R8 ;  /* 0x0000000e140c723c */ /* 0x048fe40000041808 */
[----:B------:R-:W2:Y:S01]  /*250f0*/  LDL.LU.64 R10, [R1+0xea8] ;  /* 0x000ea800010a7983 */ /* 0x000ea20000300a00 */
[----:B------:R-:W3:Y:S11]  /*25100*/  LDL.LU.64 R8, [R1+0xea0] ;  /* 0x000ea00001087983 */ /* 0x000ef60000300a00 */
[----:B------:R-:W-:Y:S09]  /*25110*/  @!UPT UIADD3 URZ, URZ, URZ, URZ ;  /* 0x0000003f3f3ff290 */ /* 0x000ff2000fffe03f */
[----:B------:R-:W-:Y:S01]  /*25120*/  STL.64 [R1+0xe40], R14 ;  /* 0x000e400e01007387 */ /* 0x000fe20000100a00 */
[----:B------:R0:W-:Y:S03]  /*25130*/  STL.64 [R1+0xe38], R12 ;  /* 0x000e380c01007387 */ /* 0x0001e60000100a00 */
[----:B0-----:R-:W4:Y:S01]  /*25140*/  LDL.LU R12, [R1+0x90] ;  /* 0x00009000010c7983 */ /* 0x001f220000300800 */
[----:B------:R-:W4:Y:S01]  /*25150*/  LDL.LU R13, [R1+0x94] ;  /* 0x00009400010d7983 */ /* 0x000f220000300800 */
[C---:B--2---:R-:W-:Y:S01]  /*25160*/  HMMA.16816.F32.BF16 R24, R20.reuse, R10, R24 ;  /* 0x0000000a1418723c */ /* 0x044fe20000041818 */
[----:B---3--:R-:W-:Y:S02]  /*25170*/  IMAD.MOV.U32 R14, RZ, RZ, R9 ;  /* 0x000000ffff0e7224 */ /* 0x008fe400078e0009 */
[----:B------:R-:W-:Y:S11]  /*25180*/  IMAD.MOV.U32 R15, RZ, RZ, R8 ;  /* 0x000000ffff0f7224 */ /* 0x000ff600078e0008 */
[----:B------:R-:W-:Y:S10]  /*25190*/  @!UPT UIADD3 URZ, URZ, URZ, URZ ;  /* 0x0000003f3f3ff290 */ /* 0x000ff4000fffe03f */
[----:B------:R-:W-:Y:S02]  /*251a0*/  IMAD.MOV.U32 R11, RZ, RZ, R24 ;  /* 0x000000ffff0b7224 */ /* 0x000fe400078e0018 */
[----:B------:R-:W-:Y:S02]  /*251b0*/  IMAD.MOV.U32 R10, RZ, RZ, R25 ;  /* 0x000000ffff0a7224 */ /* 0x000fe400078e0019 */
[----:B------:R-:W-:Y:S02]  /*251c0*/  IMAD.MOV.U32 R9, RZ, RZ, R26 ;  /* 0x000000ffff097224 */ /* 0x000fe400078e001a */
[----:B------:R-:W-:Y:S02]  /*251d0*/  IMAD.MOV.U32 R8, RZ, RZ, R27 ;  /* 0x000000ffff087224 */ /* 0x000fe400078e001b */
[----:B------:R-:W2:Y:S01]  /*251e0*/  LDL.LU.64 R26, [R1+0xe98] ;  /* 0x000e9800011a7983 */ /* 0x000ea20000300a00 */
[----:B------:R-:W3:Y:S02]  /*251f0*/  LDL.LU.64 R24, [R1+0xe90] ;  /* 0x000e900001187983 */ /* 0x000ee40000300a00 */
[----:B------:R-:W-:Y:S02]  /*25200*/  STL.64 [R1+0xe60], R10 ;  /* 0x000e600a01007387 */ /* 0x000fe40000100a00 */
[----:B------:R0:W-:Y:S02]  /*25210*/  STL.64 [R1+0xe58], R8 ;  /* 0x000e580801007387 */ /* 0x0001e40000100a00 */
[----:B0-----:R-:W2:Y:S01]  /*25220*/  LDL.LU R8, [R1+0xe0] ;  /* 0x0000e00001087983 */ /* 0x001ea20000300800 */
[----:B----4-:R-:W-:Y:S01]  /*25230*/  HMMA.16816.F32.BF16 R12, R20, R6, R12 ;  /* 0x00000006140c723c */ /* 0x010fe2000004180c */
[----:B------:R-:W0:Y:S04]  /*25240*/  LDSM.16.M88.4 R4, [R3+0x8000] ;  /* 0x008000000304783b */ /* 0x000e280000000200 */
[----:B------:R-:W-:Y:S04]  /*25250*/  LDSM.16.M88.4 R20, [R3+0x14000] ;  /* 0x014000000314783b */ /* 0x000fe80000000200 */
[----:B---3--:R-:W-:-:S02]  /*25260*/  IMAD.MOV.U32 R9, RZ, RZ, R24 ;  /* 0x000000ffff097224 */ /* 0x008fc400078e0018 */
[----:B------:R-:W3:Y:S04]  /*25270*/  LDL.LU R24, [R1+0xe8c] ;  /* 0x000e8c0001187983 */ /* 0x000ee80000300800 */
[----:B--2---:R1:W-:Y:S02]  /*25280*/  STL.64 [R1+0xe78], R8 ;  /* 0x000e780801007387 */ /* 0x0043e40000100a00 */
[----:B-1----:R-:W-:Y:S02]  /*25290*/  IMAD.MOV.U32 R8, RZ, RZ, R25 ;  /* 0x000000ffff087224 */ /* 0x002fe400078e0019 */
[----:B------:R-:W-:Y:S01]  /*252a0*/  IMAD.MOV.U32 R9, RZ, RZ, R26 ;  /* 0x000000ffff097224 */ /* 0x000fe200078e001a */
[----:B------:R-:W3:Y:S01]  /*252b0*/  LDL.LU R25, [R1+0xe88] ;  /* 0x000e880001197983 */ /* 0x000ee20000300800 */
[----:B------:R-:W3:Y:S02]  /*252c0*/  LDL.LU R26, [R1+0xe84] ;  /* 0x000e8400011a7983 */ /* 0x000ee40000300800 */
[----:B------:R-:W-:Y:S02]  /*252d0*/  STL.64 [R1+0x40], R12 ;  /* 0x0000400c01007387 */ /* 0x000fe40000100a00 */
[----:B------:R-:W-:Y:S02]  /*252e0*/  STL.64 [R1+0x48], R14 ;  /* 0x0000480e01007387 */ /* 0x000fe40000100a00 */
[----:B------:R-:W1:Y:S04]  /*252f0*/  LDSM.16.M88.4 R12, [R3+0x10000] ;  /* 0x01000000030c783b */ /* 0x000e680000000200 */
[----:B0-----:R-:W-:Y:S04]  /*25300*/  STL.64 [R1+0x78], R6 ;  /* 0x0000780601007387 */ /* 0x001fe80000100a00 */
[----:B-1----:R0:W-:Y:S01]  /*25310*/  STL [R1+0x90], R12 ;  /* 0x0000900c01007387 */ /* 0x0021e20000100800 */
[----:B------:R1:W-:Y:S02]  /*25320*/  STL.64 [R1+0x98], R14 ;  /* 0x0000980e01007387 */ /* 0x0003e40000100a00 */
[----:B0-----:R-:W-:-:S02]  /*25330*/  IMAD.MOV.U32 R12, RZ, RZ, R27 ;  /* 0x000000ffff0c7224 */ /* 0x001fc400078e001b */
[----:B------:R-:W3:Y:S01]  /*25340*/  LDL.LU R27, [R1+0xe80] ;  /* 0x000e8000011b7983 */ /* 0x000ee20000300800 */
[----:B------:R-:W-:Y:S02]  /*25350*/  STL.64 [R1+0xa0], R20 ;  /* 0x0000a01401007387 */ /* 0x000fe40000100a00 */
[----:B------:R-:W-:Y:S02]  /*25360*/  STL.64 [R1+0xa8], R22 ;  /* 0x0000a81601007387 */ /* 0x000fe40000100a00 */
[----:B------:R-:W0:Y:S01]  /*25370*/  LDSM.16.M88.4 R20, [R3+0x18000] ;  /* 0x018000000314783b */ /* 0x000e220000000200 */
[----:B------:R-:W-:Y:S02]  /*25380*/  IMAD.MOV.U32 R28, RZ, RZ, R18 ;  /* 0x000000ffff1c7224 */ /* 0x000fe400078e0012 */
[----:B------:R-:W-:Y:S02]  /*25390*/  IMAD.MOV.U32 R10, RZ, RZ, R2 ;  /* 0x000000ffff0a7224 */ /* 0x000fe400078e0002 */
[----:B------:R-:W-:-:S02]  /*253a0*/  IMAD.MOV.U32 R18, RZ, RZ, R4 ;  /* 0x000000ffff127224 */ /* 0x000fc400078e0004 */
[----:B------:R-:W-:Y:S02]  /*253b0*/  IMAD.MOV.U32 R2, RZ, RZ, R5 ;  /* 0x000000ffff027224 */ /* 0x000fe400078e0005 */
[----:B------:R-:W2:Y:S01]  /*253c0*/  LDSM.16.M88.4 R4, [R3+0xc000] ;  /* 0x00c000000304783b */ /* 0x000ea20000000200 */
[----:B------:R-:W-:Y:S02]  /*253d0*/  IMAD.MOV.U32 R11, RZ, RZ, R0 ;  /* 0x000000ffff0b7224 */ /* 0x000fe400078e0000 */
[----:B------:R-:W-:Y:S02]  /*253e0*/  IMAD.MOV.U32 R0, RZ, RZ, R13 ;  /* 0x000000ffff007224 */ /* 0x000fe400078e000d */
[----:B-1----:R-:W-:Y:S02]  /*253f0*/  IMAD.MOV.U32 R14, RZ, RZ, R28 ;  /* 0x000000ffff0e7224 */ /* 0x002fe400078e001c */
[----:B------:R-:W-:Y:S02]  /*25400*/  IMAD.MOV.U32 R15, RZ, RZ, R19 ;  /* 0x000000ffff0f7224 */ /* 0x000fe400078e0013 */
[----:B------:R-:W-:-:S03]  /*25410*/  IMAD.MOV.U32 R13, RZ, RZ, R29 ;  /* 0x000000ffff0d7224 */ /* 0x000fc600078e001d */
[----:B------:R-:W-:Y:S02]  /*25420*/  STL.64 [R1+0xe50], R14 ;  /* 0x000e500e01007387 */ /* 0x000fe40000100a00 */
[----:B------:R1:W-:Y:S02]  /*25430*/  STL.64 [R1+0xe48], R12 ;  /* 0x000e480c01007387 */ /* 0x0003e40000100a00 */
[----:B-1----:R-:W-:Y:S02]  /*25440*/  IMAD.MOV.U32 R12, RZ, RZ, R18 ;  /* 0x000000ffff0c7224 */ /* 0x002fe400078e0012 */
[----:B------:R-:W-:Y:S02]  /*25450*/  IMAD.MOV.U32 R13, RZ, RZ, R2 ;  /* 0x000000ffff0d7224 */ /* 0x000fe400078e0002 */
[----:B0-----:R-:W-:Y:S01]  /*25460*/  IMAD.MOV.U32 R2, RZ, RZ, R23 ;  /* 0x000000ffff027224 */ /* 0x001fe200078e0017 */
[----:B--2---:R-:W-:Y:S04]  /*25470*/  STL.64 [R1+0x88], R6 ;  /* 0x0000880601007387 */ /* 0x004fe80000100a00 */
[----:B------:R-:W-:Y:S01]  /*25480*/  STL [R1+0xe10], R2 ;  /* 0x000e100201007387 */ /* 0x000fe20000100800 */
[C---:B---3--:R-:W-:Y:S01]  /*25490*/  HMMA.16816.F32.BF16 R16, R24.reuse, R16, R8 ;  /* 0x000000101810723c */ /* 0x048fe20000041808 */
[----:B------:R-:W2:Y:S01]  /*254a0*/  LDL.LU.64 R8, [R1+0xe78] ;  /* 0x000e780001087983 */ /* 0x000ea20000300a00 */
[----:B------:R-:W-:Y:S11]  /*254b0*/  STL [R1+0xc8], R22 ;  /* 0x0000c81601007387 */ /* 0x000ff60000100800 */
[----:B------:R-:W-:Y:S10]  /*254c0*/  @!UPT UIADD3 URZ, URZ, URZ, URZ ;  /* 0x0000003f3f3ff290 */ /* 0x000ff4000fffe03f */
[----:B------:R-:W-:Y:S01]  /*254d0*/  STL.64 [R1+0x60], R16 ;  /* 0x0000601001007387 */ /* 0x000fe20000100a00 */
[----:B------:R-:W-:Y:S02]  /*254e0*/  STL.64 [R1+0x68], R18 ;  /* 0x0000681201007387 */ /* 0x000fe40000100a00 */
[----:B------:R-:W0:Y:S04]  /*254f0*/  LDSM.16.M88.4 R16, [R3+0x1c000] ;  /* 0x01c000000310783b */ /* 0x000e280000000200 */
[----:B0-----:R-:W-:Y:S01]  /*25500*/  IMAD.MOV.U32 R29, RZ, RZ, R18 ;  /* 0x000000ffff1d7224 */ /* 0x001fe200078e0012 */
[----:B------:R0:W-:Y:S01]  /*25510*/  STL.64 [R1+0xb0], R16 ;  /* 0x0000b01001007387 */ /* 0x0001e20000100a00 */
[----:B------:R-:W-:Y:S02]  /*25520*/  IMAD.MOV.U32 R28, RZ, RZ, R19 ;  /* 0x000000ffff1c7224 */ /* 0x000fe400078e0013 */
[----:B------:R-:W2:Y:S01]  /*25530*/  LDL.LU.64 R18, [R1+0xe70] ;  /* 0x000e700001127983 */ /* 0x000ea20000300a00 */
[----:B0-----:R-:W2:Y:S02]  /*25540*/  LDL.LU.64 R16, [R1+0xe68] ;  /* 0x000e680001107983 */ /* 0x001ea40000300a00 */
[----:B------:R-:W-:Y:S02]  /*25550*/  STL [R1+0xdcc], R28 ;  /* 0x000dcc1c01007387 */ /* 0x000fe40000100800 */
[----:B------:R-:W-:Y:S02]  /*25560*/  STL [R1+0xdc8], R29 ;  /* 0x000dc81d01007387 */ /* 0x000fe40000100800 */
[----:B------:R0:W-:Y:S02]  /*25570*/  STL [R1+0xcf0], R3 ;  /* 0x000cf00301007387 */ /* 0x0001e40000100800 */
[----:B0-----:R-:W3:Y:S01]  /*25580*/  LDL R3, [R1+0x178] ;  /* 0x0001780001037983 */ /* 0x001ee20000100800 */
[----:B------:R-:W4:Y:S01]  /*25590*/  LDL.LU.64 R10, [R1+0xe60] ;  /* 0x000e6000010a7983 */ /* 0x000f220000300a00 */
[C---:B--2---:R-:W-:Y:S02]  /*255a0*/  HMMA.16816.F32.BF16 R16, R24.reuse, R8, R16 ;  /* 0x000000081810723c */ /* 0x044fe40000041810 */
[----:B------:R-:W2:Y:S11]  /*255b0*/  LDL.LU.64 R8, [R1+0xe58] ;  /* 0x000e580001087983 */ /* 0x000eb60000300a00 */
[----:B------:R-:W-:Y:S10]  /*255c0*/  @!UPT UIADD3 URZ, URZ, URZ, URZ ;  /* 0x0000003f3f3ff290 */ /* 0x000ff4000fffe03f */
[----:B------:R-:W-:Y:S01]  /*255d0*/  STL.64 [R1+0xde0], R18 ;  /* 0x000de01201007387 */ /* 0x000fe20000100a00 */
[----:B------:R4:W-:Y:S02]  /*255e0*/  STL.64 [R1+0xdd8], R16 ;  /* 0x000dd81001007387 */ /* 0x0009e40000100a00 */
[----:B----4-:R-:W-:Y:S02]  /*255f0*/  IMAD.MOV.U32 R16, RZ, RZ, R11 ;  /* 0x000000ffff107224 */ /* 0x010fe400078e000b */
[----:B------:R-:W-:Y:S02]  /*25600*/  IMAD.MOV.U32 R17, RZ, RZ, R10 ;  /* 0x000000ffff117224 */ /* 0x000fe400078e000a */
[----:B--2---:R-:W-:Y:S02]  /*25610*/  IMAD.MOV.U32 R18, RZ, RZ, R9 ;  /* 0x000000ffff127224 */ /* 0x004fe400078e0009 */
[----:B------:R-:W-:Y:S02]  /*25620*/  IMAD.MOV.U32 R19, RZ, RZ, R8 ;  /* 0x000000ffff137224 */ /* 0x000fe400078e0008 */
[----:B---3--:R-:W0:Y:S04]  /*25630*/  LDSM.16.MT88.4 R8, [R3+0x20600] ;  /* 0x020600000308783b */ /* 0x008e280000004200 */
[----:B0-----:R-:W-:Y:S01]  /*25640*/  STL.64 [R1+0xdf0], R10 ;  /* 0x000df00a01007387 */ /* 0x001fe20000100a00 */
[----:B------:R0:W-:Y:S03]  /*25650*/  STL.64 [R1+0xde8], R8 ;  /* 0x000de80801007387 */ /* 0x0001e60000100a00 */
[----:B0-----:R-:W2:Y:S01]  /*25660*/  LDL.LU R8, [R1+0x10] ;  /* 0x0000100001087983 */ /* 0x001ea20000300800 */
[----:B------:R-:W2:Y:S02]  /*25670*/  LDL.LU R9, [R1+0x14] ;  /* 0x0000140001097983 */ /* 0x000ea40000300800 */
[----:B------:R-:W2:Y:S02]  /*25680*/  LDL.LU R10, [R1+0x18] ;  /* 0x00001800010a7983 */ /* 0x000ea40000300800 */
[----:B------:R-:W2:Y:S02]  /*25690*/  LDL.LU R11, [R1+0x1c] ;  /* 0x00001c00010b7983 */ /* 0x000ea40000300800 */
[C---:B--2---:R-:W-:Y:S11]  /*256a0*/  HMMA.16816.F32.BF16 R12, R24.reuse, R12, R8 ;  /* 0x0000000c180c723c */ /* 0x044ff60000041808 */
[----:B------:R-:W-:Y:S11]  /*256b0*/  @!UPT UIADD3 URZ, URZ, URZ, URZ ;  /* 0x0000003f3f3ff290 */ /* 0x000ff6000fffe03f */
[----:B------:R-:W-:Y:S01]  /*256c0*/  @!UPT UIADD3 URZ, URZ, URZ, URZ ;  /* 0x0000003f3f3ff290 */ /* 0x000fe2000fffe03f */
[----:B------:R0:W-:Y:S01]  /*256d0*/  STL [R1+0x50], R12 ;  /* 0x0000500c01007387 */ /* 0x0001e20000100800 */
[----:B------:R-:W-:Y:S02]  /*256e0*/  IMAD.MOV.U32 R11, RZ, RZ, R14 ;  /* 0x000000ffff0b7224 */ /* 0x000fe400078e000e */
[----:B------:R-:W-:Y:S02]  /*256f0*/  IMAD.MOV.U32 R10, RZ, RZ, R15 ;  /* 0x000000ffff0a7224 */ /* 0x000fe400078e000f */
[----:B------:R-:W-:Y:S01]  /*25700*/  IMAD.MOV.U32 R2, RZ, RZ, R13 ;  /* 0x000000ffff027224 */ /* 0x000fe200078e000d */
[----:B------:R-:W2:Y:S04]  /*25710*/  LDL.LU.64 R14, [R1+0xe50] ;  /* 0x000e5000010e7983 */ /* 0x000ea80000300a00 */
[----:B0-----:R-:W2:Y:S01]  /*25720*/  LDL.LU.64 R12, [R1+0xe48] ;  /* 0x000e4800010c7983 */ /* 0x001ea20000300a00 */
[----:B------:R-:W-:Y:S02]  /*25730*/  STL [R1+0xe20], R10 ;  /* 0x000e200a01007387 */ /* 0x000fe40000100800 */
[----:B------:R-:W-:Y:S02]  /*25740*/  STL [R1+0xe1c], R2 ;  /* 0x000e1c0201007387 */ /* 0x000fe40000100800 */
[----:B------:R-:W-:Y:S01]  /*25750*/  STL [R1+0xe18], R11 ;  /* 0x000e180b01007387 */ /* 0x000fe20000100800 */
[----:B------:R-:W3:Y:S01]  /*25760*/  LDL.LU R8, [R1+0x90] ;  /* 0x0000900001087983 */ /* 0x000ee20000300800 */
[C---:B--2---:R-:W-:Y:S03]  /*25770*/  HMMA.16816.F32.BF16 R4, R24.reuse, R4, R12 ;  /* 0x000000041804723c */ /* 0x044fe6000004180c */
[----:B------:R-:W2:Y:S01]  /*25780*/  LDL.LU.64 R14, [R1+0xe40] ;  /* 0x000e4000010e7983 */ /* 0x000ea20000300a00 */
[----:B------:R-:W2:Y:S11]  /*25790*/  LDL.LU.64 R12, [R1+0xe38] ;  /* 0x000e3800010c7983 */ /* 0x000eb60000300a00 */
[----:B------:R-:W-:Y:S08]  /*257a0*/  @!UPT UIADD3 URZ, URZ, URZ, URZ ;  /* 0x0000003f3f3ff290 */ /* 0x000ff0000fffe03f */
[----:B------:R0:W-:Y:S01]  /*257b0*/  STL.64 [R1+0x30], R4 ;  /* 0x0000300401007387 */ /* 0x0001e20000100a00 */
[----:B------:R-:W-:Y:S02]  /*257c0*/  IMAD.MOV.U32 R28, RZ, RZ, R6 ;  /* 0x000000ffff1c7224 */ /* 0x000fe400078e0006 */
[----:B------:R-:W-:Y:S02]  /*257d0*/  IMAD.MOV.U32 R29, RZ, RZ, R7 ;  /* 0x000000ffff1d7224 */ /* 0x000fe400078e0007 */
[----:B------:R-:W3:Y:S04]  /*257e0*/  LDL.LU.64 R6, [R1+0xe30] ;  /* 0x000e300001067983 */ /* 0x000ee80000300a00 */
[----:B0-----:R-:W3:Y:S01]  /*257f0*/  LDL.LU.64 R4, [R1+0xe28] ;  /* 0x000e280001047983 */ /* 0x001ee20000300a00 */
[----:B------:R-:W-:Y:S01]  /*25800*/  IMAD.MOV.U32 R9, RZ, RZ, R0 ;  /* 0x000000ffff097224 */ /* 0x000fe200078e0000 */
[C---:B------:R-:W-:Y:S01]  /*25810*/  HMMA.16816.F32.BF16 R20, R24.reuse, R20, R16 ;  /* 0x000000141814723c */ /* 0x040fe20000041810 */
[----:B------:R-:W-:Y:S07]  /*25820*/  STL [R1+0xe24], R28 ;  /* 0x000e241c01007387 */ /* 0x000fee0000100800 */
[----:B---3--:R-:W-:Y:S11]  /*25830*/  HMMA.16816.F32.BF16 R4, R24, R8, R4 ;  /* 0x000000081804723c */ /* 0x008ff60000041804 */
[----:B------:R-:W-:Y:S11]  /*25840*/  @!UPT UIADD3 URZ, URZ, URZ, URZ ;  /* 0x0000003f3f3ff290 */ /* 0x000ff6000fffe03f */
[----:B------:R-:W-:Y:S01]  /*25850*/  @!UPT UIADD3 URZ, URZ, URZ, URZ ;  /* 0x0000003f3f3ff290 */ /* 0x000fe2000fffe03f */
[----:B------:R-:W-:Y:S01]  /*25860*/  STL [R1+0x1c], R7 ;  /* 0x00001c0701007387 */ /* 0x000fe20000100800 */
[----:B------:R-:W-:Y:S02]  /*25870*/  IMAD.MOV.U32 R2, RZ, RZ, R4 ;  /* 0x000000ffff027224 */ /* 0x000fe400078e0004 */
[----:B------:R-:W-:Y:S02]  /*25880*/  IMAD.MOV.U32 R11, RZ, RZ, R5 ;  /* 0x000000ffff0b7224 */ /* 0x000fe400078e0005 */
[----:B------:R-:W2:Y:S01]  /*25890*/  LDL.LU R4, [R1+0xa0] ;  /* 0x0000a00001047983 */ /* 0x000ea20000300800 */
[----:B------:R-:W2:Y:S01]  /*258a0*/  LDL.LU R5, [R1+0xa4] ;  /* 0x0000a40001057983 */ /* 0x000ea20000300800 */
[----:B------:R-:W-:Y:S02]  /*258b0*/  STL.64 [R1+0xe08], R26 ;  /* 0x000e081a01007387 */ /* 0x000fe40000100a00 */
[----:B------:R-:W-:Y:S02]  /*258c0*/  STL.64 [R1+0xe00], R24 ;  /* 0x000e001801007387 */ /* 0x000fe40000100a00 */
[----:B------:R0:W-:Y:S01]  /*258d0*/  STL.64 [R1+0xd88], R22 ;  /* 0x000d881601007387 */ /* 0x0001e20000100a00 */
[----:B------:R-:W-:Y:S04]  /*258e0*/  STL.64 [R1+0xd80], R20 ;  /* 0x000d801401007387 */ /* 0x000fe80000100a00 */
[----:B0-----:R-:W3:Y:S01]  /*258f0*/  LDL.LU R22, [R1+0xa8] ;  /* 0x0000a80001167983 */ /* 0x001ee20000300800 */
[----:B------:R-:W3:Y:S03]  /*25900*/  LDL.LU R23, [R1+0xac] ;  /* 0x0000ac0001177983 */ /* 0x000ee60000300800 */
[----:B---3--:R0:W-:Y:S04]  /*25910*/  STL.64 [R1+0xd90], R22 ;  /* 0x000d901601007387 */ /* 0x0081e80000100a00 */
[----:B0-----:R-:W3:Y:S01]  /*25920*/  LDL.LU R22, [R1+0x98] ;  /* 0x0000980001167983 */ /* 0x001ee20000300800 */
[----:B------:R-:W3:Y:S03]  /*25930*/  LDL.LU R23, [R1+0x9c] ;  /* 0x00009c0001177983 */ /* 0x000ee60000300800 */
[----:B---3--:R0:W-:Y:S04]  /*25940*/  STL.64 [R1+0xda8], R22 ;  /* 0x000da81601007387 */ /* 0x0081e80000100a00 */
[----:B0-----:R-:W3:Y:S01]  /*25950*/  LDL.LU R22, [R1+0x88] ;  /* 0x0000880001167983 */ /* 0x001ee20000300800 */
[----:B------:R-:W3:Y:S03]  /*25960*/  LDL.LU R23, [R1+0x8c] ;  /* 0x00008c0001177983 */ /* 0x000ee60000300800 */
[----:B---3--:R0:W-:Y:S04]  /*25970*/  STL.64 [R1+0xdb0], R22 ;  /* 0x000db01601007387 */ /* 0x0081e80000100a00 */
[----:B0-----:R-:W3:Y:S01]  /*25980*/  LDL.LU R22, [R1+0x78] ;  /* 0x0000780001167983 */ /* 0x001ee20000300800 */
[----:B------:R-:W3:Y:S02]  /*25990*/  LDL.LU R23, [R1+0x7c] ;  /* 0x00007c0001177983 */ /* 0x000ee40000300800 */
[----:B------:R-:W4:Y:S02]  /*259a0*/  LDL.LU R8, [R1+0xb0] ;  /* 0x0000b00001087983 */ /* 0x000f240000300800 */
[----:B------:R-:W4:Y:S02]  /*259b0*/  LDL.LU R9, [R1+0xb4] ;  /* 0x0000b40001097983 */ /* 0x000f240000300800 */
[----:B------:R-:W-:-:S02]  /*259c0*/  IMAD.MOV.U32 R0, RZ, RZ, R6 ;  /* 0x000000ffff007224 */ /* 0x000fc400078e0006 */
[----:B--2---:R-:W-:Y:S01]  /*259d0*/  HMMA.16816.F32.BF16 R4, R24, R4, R12 ;  /* 0x000000041804723c */ /* 0x004fe2000004180c */
[----:B---3--:R0:W-:Y:S04]  /*259e0*/  STL.64 [R1+0xdd0], R22 ;  /* 0x000dd01601007387 */ /* 0x0081e80000100a00 */
[----:B0-----:R-:W2:Y:S01]  /*259f0*/  LDL.LU R22, [R1+0xe8] ;  /* 0x0000e80001167983 */ /* 0x001ea20000300800 */
[----:B------:R-:W2:Y:S11]  /*25a00*/  LDL.LU R23, [R1+0xec] ;  /* 0x0000ec0001177983 */ /* 0x000eb60000300800 */
[----:B------:R-:W-:Y:S07]  /*25a10*/  @!UPT UIADD3 URZ, URZ, URZ, URZ ;  /* 0x0000003f3f3ff290 */ /* 0x000fee000fffe03f */
[----:B------:R-:W-:Y:S02]  /*25a20*/  IMAD.MOV.U32 R28, RZ, RZ, R4 ;  /* 0x000000ffff1c7224 */ /* 0x000fe400078e0004 */
[----:B------:R-:W-:Y:S02]  /*25a30*/  IMAD.MOV.U32 R10, RZ, RZ, R5 ;  /* 0x000000ffff0a7224 */ /* 0x000fe400078e0005 */
[----:B------:R-:W-:Y:S02]  /*25a40*/  IMAD.MOV.U32 R13, RZ, RZ, R6 ;  /* 0x000000ffff0d7224 */ /* 0x000fe400078e0006 */
[----:B------:R-:W-:Y:S02]  /*25a50*/  IMAD.MOV.U32 R12, RZ, RZ, R7 ;  /* 0x000000ffff0c7224 */ /* 0x000fe400078e0007 */
[----:B------:R-:W0:Y:S04]  /*25a60*/  LDSM.16.MT88.4 R4, [R3+0x20800] ;  /* 0x020800000304783b */ /* 0x000e280000004200 */
[----:B--2---:R1:W-:Y:S01]  /*25a70*/  STL.64 [R1+0xdf8], R22 ;  /* 0x000df81601007387 */ /* 0x0043e20000100a00 */
[----:B------:R-:W4:Y:S02]  /*25a80*/  LDL.LU R20, [R1+0x40] ;  /* 0x0000400001147983 */ /* 0x000f240000300800 */
[----:B------:R-:W4:Y:S01]  /*25a90*/  LDL.LU R21, [R1+0x44] ;  /* 0x0000440001157983 */ /* 0x000f220000300800 */
[----:B-1----:R-:W4:Y:S01]  /*25aa0*/  LDL.LU R22, [R1+0x48] ;  /* 0x0000480001167983 */ /* 0x002f220000300800 */
[----:B------:R-:W4:Y:S02]  /*25ab0*/  LDL.LU R23, [R1+0x4c] ;  /* 0x00004c0001177983 */ /* 0x000f240000300800 */
[----:B------:R-:W2:Y:S02]  /*25ac0*/  LDL.LU R14, [R1+0xf8] ;  /* 0x0000f800010e7983 */ /* 0x000ea40000300800 */
[----:B------:R-:W2:Y:S01]  /*25ad0*/  LDL.LU R15, [R1+0xfc] ;  /* 0x0000fc00010f7983 */ /* 0x000ea20000300800 */
[----:B------:R-:W2:Y:S01]  /*25ae0*/  LDL.LU R16, [R1+0x60] ;  /* 0x0000600001107983 */ /* 0x000ea20000300800 */
[----:B------:R-:W2:Y:S02]  /*25af0*/  LDL.LU R17, [R1+0x64] ;  /* 0x0000640001117983 */ /* 0x000ea40000300800 */
[----:B------:R-:W2:Y:S02]  /*25b00*/  LDL.LU R18, [R1+0x68] ;  /* 0x0000680001127983 */ /* 0x000ea40000300800 */
[----:B------:R-:W2:Y:S01]  /*25b10*/  LDL.LU R19, [R1+0x6c] ;  /* 0x00006c0001137983 */ /* 0x000ea20000300800 */
[----:B0-----:R0:W-:Y:S01]  /*25b20*/  STL [R1+0xd68], R4 ;  /* 0x000d680401007387 */ /* 0x0011e20000100800 */
[----:B------:R1:W-:Y:S02]  /*25b30*/  STL [R1+0xd64], R5 ;  /* 0x000d640501007387 */ /* 0x0003e40000100800 */
[----:B------:R3:W-:Y:S02]  /*25b40*/  STL [R1+0xd60], R6 ;  /* 0x000d600601007387 */ /* 0x0007e40000100800 */
[----:B------:R3:W-:Y:S02]  /*25b50*/  STL [R1+0xd5c], R7 ;  /* 0x000d5c0701007387 */ /* 0x0007e40000100800 */
[----:B0-----:R-:W-:-:S02]  /*25b60*/  IMAD.MOV.U32 R4, RZ, RZ, R28 ;  /* 0x000000ffff047224 */ /* 0x001fc400078e001c */
[----:B-1----:R-:W-:Y:S02]  /*25b70*/  IMAD.MOV.U32 R5, RZ, RZ, R10 ;  /* 0x000000ffff057224 */ /* 0x002fe400078e000a */
[----:B---3--:R-:W-:Y:S02]  /*25b80*/  IMAD.MOV.U32 R6, RZ, RZ, R13 ;  /* 0x000000ffff067224 */ /* 0x008fe400078e000d */
[----:B------:R-:W-:Y:S01]  /*25b90*/  IMAD.MOV.U32 R7, RZ, RZ, R12 ;  /* 0x000000ffff077224 */ /* 0x000fe200078e000c */
[----:B------:R-:W3:Y:S01]  /*25ba0*/  LDL.LU R28, [R1+0xe24] ;  /* 0x000e2400011c7983 */ /* 0x000ee20000300800 */
[----:B------:R-:W2:Y:S03]  /*25bb0*/  LDL.LU R10, [R1+0xe20] ;  /* 0x000e2000010a7983 */ /* 0x000ea60000300800 */
[----:B------:R-:W-:Y:S01]  /*25bc0*/  STL.64 [R1+0xda0], R6 ;  /* 0x000da00601007387 */ /* 0x000fe20000100a00 */
[----:B------:R0:W-:Y:S02]  /*25bd0*/  STL.64 [R1+0xd98], R4 ;  /* 0x000d980401007387 */ /* 0x0001e40000100a00 */
[----:B0-----:R-:W-:-:S02]  /*25be0*/  IMAD.MOV.U32 R4, RZ, RZ, R2 ;  /* 0x000000ffff047224 */ /* 0x001fc400078e0002 */
[----:B------:R-:W-:Y:S01]  /*25bf0*/  IMAD.MOV.U32 R5, RZ, RZ, R11 ;  /* 0x000000ffff057224 */ /* 0x000fe200078e000b */
[----:B------:R-:W2:Y:S01]  /*25c00*/  LDL.LU R2, [R1+0xe1c] ;  /* 0x000e1c0001027983 */ /* 0x000ea20000300800 */
[----:B------:R-:W2:Y:S02]  /*25c10*/  LDL.LU R11, [R1+0xe18] ;  /* 0x000e1800010b7983 */ /* 0x000ea40000300800 */
[----:B------:R-:W-:Y:S02]  /*25c20*/  IMAD.MOV.U32 R6, RZ, RZ, R0 ;  /* 0x000000ffff067224 */ /* 0x000fe400078e0000 */
[----:B------:R-:W2:Y:S01]  /*25c30*/  LDL.LU R0, [R1+0xe14] ;  /* 0x000e140001007983 */ /* 0x000ea20000300800 */
[----:B------:R-:W3:Y:S03]  /*25c40*/  LDL.LU R7, [R1+0x1c] ;  /* 0x00001c0001077983 */ /* 0x000ee60000300800 */
[----:B--2---:R-:W0:Y:S04]  /*25c50*/  LDSM.16.M88.4 R24, [R0+0x80] ;  /* 0x000080000018783b */ /* 0x004e280000000200 */
[----:B---3--:R-:W-:Y:S01]  /*25c60*/  STL.64 [R1+0xdc0], R6 ;  /* 0x000dc00601007387 */ /* 0x008fe20000100a00 */
[----:B------:R1:W-:Y:S03]  /*25c70*/  STL.64 [R1+0xdb8], R4 ;  /* 0x000db80401007387 */ /* 0x0003e60000100a00 */
[----:B-1----:R-:W2:Y:S01]  /*25c80*/  LDL.LU R4, [R1+0x50] ;  /* 0x0000500001047983 */ /* 0x002ea20000300800 */
[----:B------:R-:W-:-:S02]  /*25c90*/  IMAD.MOV.U32 R5, RZ, RZ, R2 ;  /* 0x000000ffff057224 */ /* 0x000fc400078e0002 */
[----:B------:R-:W3:Y:S02]  /*25ca0*/  LDL.LU R2, [R1+0xe10] ;  /* 0x000e100001027983 */ /* 0x000ee40000300800 */
[----:B------:R-:W-:Y:S01]  /*25cb0*/  STL [R1+0xd40], R3 ;  /* 0x000d400301007387 */ /* 0x000fe20000100800 */
[----:B0-----:R-:W-:Y:S01]  /*25cc0*/  STL.64 [R1+0x140], R24 ;  /* 0x0001401801007387 */ /* 0x001fe20000100a00 */
[----:B------:R0:W-:Y:S03]  /*25cd0*/  STL.64 [R1+0x148], R26 ;  /* 0x0001481a01007387 */ /* 0x0001e60000100a00 */
[----:B0-----:R-:W4:Y:S01]  /*25ce0*/  LDL.LU.64 R26, [R1+0xe08] ;  /* 0x000e0800011a7983 */ /* 0x001f220000300a00 */
[----:B------:R-:W4:Y:S02]  /*25cf0*/  LDL.LU.64 R24, [R1+0xe00] ;  /* 0x000e000001187983 */ /* 0x000f240000300a00 */
[----:B------:R-:W-:-:S02]  /*25d00*/  IMAD.MOV.U32 R6, RZ, RZ, R11 ;  /* 0x000000ffff067224 */ /* 0x000fc400078e000b */
[----:B------:R-:W-:Y:S01]  /*25d10*/  IMAD.MOV.U32 R7, RZ, RZ, R10 ;  /* 0x000000ffff077224 */ /* 0x000fe200078e000a */
[----:B----4-:R-:W-:Y:S01]  /*25d20*/  HMMA.16816.F32.BF16 R24, R24, R8, R20 ;  /* 0x000000081818723c */ /* 0x010fe20000041814 */
[----:B------:R-:W0:Y:S04]  /*25d30*/  LDSM.16.M88.4 R8, [R0+0x4080] ;  /* 0x004080000008783b */ /* 0x000e280000000200 */
[----:B------:R-:W4:Y:S11]  /*25d40*/  LDL.LU.64 R22, [R1+0xdf8] ;  /* 0x000df80001167983 */ /* 0x000f360000300a00 */
[----:B------:R-:W-:Y:S07]  /*25d50*/  @!UPT UIADD3 URZ, URZ, URZ, URZ ;  /* 0x0000003f3f3ff290 */ /* 0x000fee000fffe03f */
[----:B------:R1:W-:Y:S01]  /*25d60*/  STL.64 [R1+0xd78], R26 ;  /* 0x000d781a01007387 */ /* 0x0003e20000100a00 */
[----:B------:R-:W-:Y:S03]  /*25d70*/  STL.64 [R1+0xd70], R24 ;  /* 0x000d701801007387 */ /* 0x000fe60000100a00 */
[----:B-1----:R-:W2:Y:S01]  /*25d80*/  LDL.LU R26, [R1+0xc8] ;  /* 0x0000c800011a7983 */ /* 0x002ea20000300800 */
[----:B---3--:R-:W-:-:S03]  /*25d90*/  IMAD.MOV.U32 R27, RZ, RZ, R2 ;  /* 0x000000ffff1b7224 */ /* 0x008fc600078e0002 */
[----:B0-----:R-:W-:Y:S01]  /*25da0*/  STL [R1+0x130], R8 ;  /* 0x0001300801007387 */ /* 0x001fe20000100800 */
[----:B------:R0:W-:Y:S02]  /*25db0*/  STL.64 [R1+0x138], R10 ;  /* 0x0001380a01007387 */ /* 0x0001e40000100a00 */
[----:B------:R-:W-:Y:S01]  /*25dc0*/  IMAD.MOV.U32 R2, RZ, RZ, R9 ;  /* 0x000000ffff027224 */ /* 0x000fe200078e0009 */
[----:B0-----:R-:W3:Y:S01]  /*25dd0*/  LDL.LU.64 R10, [R1+0xdf0] ;  /* 0x000df000010a7983 */ /* 0x001ee20000300a00 */
[----:B------:R-:W3:Y:S03]  /*25de0*/  LDL.LU.64 R8, [R1+0xde8] ;  /* 0x000de80001087983 */ /* 0x000ee60000300a00 */
[----:B------:R-:W-:Y:S01]  /*25df0*/  STL [R1+0xd58], R2 ;  /* 0x000d580201007387 */ /* 0x000fe20000100800 */
[C---:B---3--:R-:W-:Y:S01]  /*25e00*/  HMMA.16816.F32.BF16 R12, R8.reuse, R14, R16 ;  /* 0x0000000e080c723c */ /* 0x048fe20000041810 */
[----:B------:R-:W4:Y:S01]  /*25e10*/  LDL.LU.64 R18, [R1+0xde0] ;  /* 0x000de00001127983 */ /* 0x000f220000300a00 */
[----:B------:R-:W4:Y:S06]  /*25e20*/  LDL.LU.64 R16, [R1+0xdd8] ;  /* 0x000dd80001107983 */ /* 0x000f2c0000300a00 */
[C---:B----4-:R-:W-:Y:S01]  /*25e30*/  HMMA.16816.F32.BF16 R16, R8.reuse, R22, R16 ;  /* 0x000000160810723c */ /* 0x050fe20000041810 */
[----:B------:R-:W2:Y:S11]  /*25e40*/  LDL.LU.64 R22, [R1+0xdd0] ;  /* 0x000dd00001167983 */ /* 0x000eb60000300a00 */
[----:B------:R-:W-:Y:S11]  /*25e50*/  @!UPT UIADD3 URZ, URZ, URZ, URZ ;  /* 0x0000003f3f3ff290 */ /* 0x000ff6000fffe03f */
[----:B------:R0:W-:Y:S01]  /*25e60*/  STL.64 [R1+0xd50], R18 ;  /* 0x000d501201007387 */ /* 0x0001e20000100a00 */
[----:B------:R1:W-:Y:S02]  /*25e70*/  STL.64 [R1+0xd48], R16 ;  /* 0x000d481001007387 */ /* 0x0003e40000100a00 */
[----:B0-----:R-:W-:Y:S01]  /*25e80*/  IMAD.MOV.U32 R18, RZ, RZ, R28 ;  /* 0x000000ffff127224 */ /* 0x001fe200078e001c */
[----:B-1----:R-:W3:Y:S01]  /*25e90*/  LDL.LU R16, [R1+0x30] ;  /* 0x0000300001107983 */ /* 0x002ee20000300800 */
[----:B------:R-:W3:Y:S02]  /*25ea0*/  LDL.LU R17, [R1+0x34] ;  /* 0x0000340001117983 */ /* 0x000ee40000300800 */
[----:B------:R-:W4:Y:S02]  /*25eb0*/  LDL.LU R28, [R1+0xdcc] ;  /* 0x000dcc00011c7983 */ /* 0x000f240000300800 */
[----:B------:R-:W-:Y:S02]  /*25ec0*/  IMAD.MOV.U32 R19, RZ, RZ, R29 ;  /* 0x000000ffff137224 */ /* 0x000fe400078e001d */
[----:B------:R-:W3:Y:S01]  /*25ed0*/  LDL.LU R29, [R1+0xdc8] ;  /* 0x000dc800011d7983 */ /* 0x000ee20000300800 */
[C---:B--2---:R-:W-:Y:S03]  /*25ee0*/  HMMA.16816.F32.BF16 R20, R8.reuse, R22, R4 ;  /* 0x000000160814723c */ /* 0x044fe60000041804 */
[----:B------:R-:W2:Y:S01]  /*25ef0*/  LDL.LU.64 R6, [R1+0xdc0] ;  /* 0x000dc00001067983 */ /* 0x000ea20000300a00 */
[----:B------:R-:W2:Y:S11]  /*25f00*/  LDL.LU.64 R4, [R1+0xdb8] ;  /* 0x000db80001047983 */ /* 0x000eb60000300a00 */
[----:B------:R-:W-:Y:S08]  /*25f10*/  @!UPT UIADD3 URZ, URZ, URZ, URZ ;  /* 0x0000003f3f3ff290 */ /* 0x000ff0000fffe03f */
[----:B------:R-:W-:Y:S01]  /*25f20*/  STL.64 [R1+0x20], R20 ;  /* 0x0000201401007387 */ /* 0x000fe20000100a00 */
[----:B------:R0:W-:Y:S03]  /*25f30*/  STL.64 [R1+0x28], R22 ;  /* 0x0000281601007387 */ /* 0x0001e60000100a00 */
[----:B0-----:R-:W3:Y:S02]  /*25f40*/  LDL.LU.64 R22, [R1+0xdb0] ;  /* 0x000db00001167983 */ /* 0x001ee40000300a00 */
[C---:B---3--:R-:W-:Y:S11]  /*25f50*/  HMMA.16816.F32.BF16 R20, R8.reuse, R22, R16 ;  /* 0x000000160814723c */ /* 0x048ff60000041810 */
[----:B------:R-:W-:Y:S11]  /*25f60*/  @!UPT UIADD3 URZ, URZ, URZ, URZ ;  /* 0x0000003f3f3ff290 */ /* 0x000ff6000fffe03f */
[----:B------:R-:W-:Y:S01]  /*25f70*/  @!UPT UIADD3 URZ, URZ, URZ, URZ ;  /* 0x0000003f3f3ff290 */ /* 0x000fe2000fffe03f */
[----:B------:R2:W-:Y:S01]  /*25f80*/  STL [R1+0x80], R20 ;  /* 0x0000801401007387 */ /* 0x0005e20000100800 */
[----:B------:R-:W-:Y:S02]  /*25f90*/  IMAD.MOV.U32 R19, RZ, RZ, R22 ;  /* 0x000000ffff137224 */ /* 0x000fe400078e0016 */
[----:B------:R-:W-:Y:S02]  /*25fa0*/  IMAD.MOV.U32 R18, RZ, RZ, R23 ;  /* 0x000000ffff127224 */ /* 0x000fe400078e0017 */
[----:B------:R-:W2:Y:S01]  /*25fb0*/  LDL.LU.64 R22, [R1+0xda8] ;  /* 0x000da80001167983 */ /* 0x000ea20000300a00 */
[----:B------:R-:W-:Y:S02]  /*25fc0*/  IMAD.MOV.U32 R2, RZ, RZ, R21 ;  /* 0x000000ffff027224 */ /* 0x000fe400078e0015 */
[C---:B--2---:R-:W-:Y:S01]  /*25fd0*/  HMMA.16816.F32.BF16 R20, R8.reuse, R22, R4 ;  /* 0x000000160814723c */ /* 0x044fe20000041804 */
[----:B------:R-:W2:Y:S01]  /*25fe0*/  LDL.LU.64 R6, [R1+0xda0] ;  /* 0x000da00001067983 */ /* 0x000ea20000300a00 */
[----:B------:R-:W2:Y:S11]  /*25ff0*/  LDL.LU.64 R4, [R1+0xd98] ;  /* 0x000d980001047983 */ /* 0x000eb60000300a00 */
[----:B------:R-:W-:Y:S10]  /*26000*/  @!UPT UIADD3 URZ, URZ, URZ, URZ ;  /* 0x0000003f3f3ff290 */ /* 0x000ff4000fffe03f */
[----:B------:R-:W-:Y:S01]  /*26010*/  STL [R1+0x74], R21 ;  /* 0x0000741501007387 */ /* 0x000fe20000100800 */
[----:B------:R0:W-:Y:S03]  /*26020*/  STL.64 [R1+0x78], R22 ;  /* 0x0000781601007387 */ /* 0x0001e60000100a00 */
[----:B0-----:R-:W2:Y:S01]  /*26030*/  LDL.LU.64 R22, [R1+0xd90] ;  /* 0x000d900001167983 */ /* 0x001ea20000300a00 */
[----:B------:R-:W-:Y:S02]  /*26040*/  IMAD.MOV.U32 R3, RZ, RZ, R20 ;  /* 0x000000ffff037224 */ /* 0x000fe400078e0014 */
[C---:B--2---:R-:W-:Y:S11]  /*26050*/  HMMA.16816.F32.BF16 R20, R8.reuse, R22, R4 ;  /* 0x000000160814723c */ /* 0x044ff60000041804 */
[----:B------:R-:W-:Y:S11]  /*26060*/  @!UPT UIADD3 URZ, URZ, URZ, URZ ;  /* 0x0000003f3f3ff290 */ /* 0x000ff6000fffe03f */
[----:B------:R-:W-:Y:S02]  /*26070*/  @!UPT UIADD3 URZ, URZ, URZ, URZ ;  /* 0x0000003f3f3ff290 */ /* 0x000fe4000fffe03f */
[----:B------:R-:W-:Y:S02]  /*26080*/  IMAD.MOV.U32 R5, RZ, RZ, R22 ;  /* 0x000000ffff057224 */ /* 0x000fe400078e0016 */
[----:B------:R-:W-:Y:S02]  /*26090*/  IMAD.MOV.U32 R4, RZ, RZ, R23 ;  /* 0x000000ffff047224 */ /* 0x000fe400078e0017 */
[----:B------:R-:W-:Y:S02]  /*260a0*/  IMAD.MOV.U32 R7, RZ, RZ, R20 ;  /* 0x000000ffff077224 */ /* 0x000fe400078e0014 */
[----:B------:R-:W-:Y:S01]  /*260b0*/  IMAD.MOV.U32 R6, RZ, RZ, R21 ;  /* 0x000000ffff067224 */ /* 0x000fe200078e0015 */
[----:B------:R-:W2:Y:S01]  /*260c0*/  LDL.LU.64 R22, [R1+0xd88] ;  /* 0x000d880001167983 */ /* 0x000ea20000300a00 */
[----:B------:R-:W2:Y:S02]  /*260d0*/  LDL.LU.64 R20, [R1+0xd80] ;  /* 0x000d800001147983 */ /* 0x000ea40000300a00 */
[C---:B--2---:R-:W-:Y:S01]  /*260e0*/  HMMA.16816.F32.BF16 R20, R8.reuse, R26, R20 ;  /* 0x0000001a0814723c */ /* 0x044fe20000041814 */
[----:B------:R-:W2:Y:S01]  /*260f0*/  LDL.LU.64 R26, [R1+0xd78] ;  /* 0x000d7800011a7983 */ /* 0x000ea20000300a00 */
[----:B------:R-:W2:Y:S02]  /*26100*/  LDL.LU.64 R24, [R1+0xd70] ;  /* 0x000d700001187983 */ /* 0x000ea40000300a00 */
[----:B------:R-:W3:Y:S02]  /*26110*/  LDL.LU R16, [R1+0x140] ;  /* 0x0001400001107983 */ /* 0x000ee40000300800 */
[----:B------:R-:W3:Y:S11]  /*26120*/  LDL.LU R17, [R1+0x144] ;  /* 0x0001440001117983 */ /* 0x000ef60000300800 */
[----:B------:R-:W-:Y:S06]  /*26130*/  @!UPT UIADD3 URZ, URZ, URZ, URZ ;  /* 0x0000003f3f3ff290 */ /* 0x000fec000fffe03f */
[----:B------:R0:W-:Y:S02]  /*26140*/  STL.64 [R1+0xd10], R22 ;  /* 0x000d101601007387 */ /* 0x0001e40000100a00 */
[----:B0-----:R-:W-:Y:S02]  /*26150*/  IMAD.MOV.U32 R22, RZ, RZ, R29 ;  /* 0x000000ffff167224 */ /* 0x001fe400078e001d */
[----:B----4-:R-:W-:Y:S01]  /*26160*/  IMAD.MOV.U32 R23, RZ, RZ, R28 ;  /* 0x000000ffff177224 */ /* 0x010fe200078e001c */
[----:B------:R0:W-:Y:S02]  /*26170*/  STL.64 [R1+0xd08], R20 ;  /* 0x000d081401007387 */ /* 0x0001e40000100a00 */
[----:B0-----:R-:W-:Y:S02]  /*26180*/  IMAD.MOV.U32 R20, RZ, RZ, R7 ;  /* 0x000000ffff147224 */ /* 0x001fe400078e0007 */
[----:B------:R-:W-:Y:S02]  /*26190*/  IMAD.MOV.U32 R21, RZ, RZ, R6 ;  /* 0x000000ffff157224 */ /* 0x000fe400078e0006 */
[----:B--2---:R-:W-:Y:S01]  /*261a0*/  HMMA.16816.F32.BF16 R8, R8, R22, R24 ;  /* 0x000000160808723c */ /* 0x004fe20000041818 */
[----:B------:R-:W-:Y:S11]  /*261b0*/  LDSM.16.M88.4 R24, [R0+0x14080] ;  /* 0x014080000018783b */ /* 0x000ff60000000200 */
[----:B------:R-:W-:Y:S11]  /*261c0*/  @!UPT UIADD3 URZ, URZ, URZ, URZ ;  /* 0x0000003f3f3ff290 */ /* 0x000ff6000fffe03f */
[----:B------:R-:W-:Y:S01]  /*261d0*/  STL.64 [R1+0x50], R8 ;  /* 0x0000500801007387 */ /* 0x000fe20000100a00 */
[----:B------:R-:W-:Y:S02]  /*261e0*/  STL.64 [R1+0x58], R10 ;  /* 0x0000580a01007387 */ /* 0x000fe40000100a00 */
[----:B------:R-:W0:Y:S04]  /*261f0*/  LDSM.16.M88.4 R8, [R0+0x8080] ;  /* 0x008080000008783b */ /* 0x000e280000000200 */
[----:B------:R-:W-:Y:S02]  /*26200*/  IMAD.MOV.U32 R22, RZ, RZ, R5 ;  /* 0x000000ffff167224 */ /* 0x000fe400078e0005 */
[----:B------:R-:W-:-:S05]  /*26210*/  IMAD.MOV.U32 R23, RZ, RZ, R4 ;  /* 0x000000ffff177224 */ /* 0x000fca00078e0004 */
[----:B------:R-:W-:Y:S01]  /*26220*/  STL.64 [R1+0xd20], R22 ;  /* 0x000d201601007387 */ /* 0x000fe20000100a00 */
[----:B------:R-:W-:Y:S02]  /*26230*/  STL.64 [R1+0xd18], R20 ;  /* 0x000d181401007387 */ /* 0x000fe40000100a00 */
[----:B------:R-:W-:Y:S04]  /*26240*/  LDSM.16.M88.4 R20, [R0+0x10080] ;  /* 0x010080000014783b */ /* 0x000fe80000000200 */
[----:B0-----:R-:W-:Y:S01]  /*26250*/  IMAD.MOV.U32 R6, RZ, RZ, R8 ;  /* 0x000000ffff067224 */ /* 0x001fe200078e0008 */
[----:B------:R-:W-:Y:S01]  /*26260*/  STL.64 [R1+0xa8], R10 ;  /* 0x0000a80a01007387 */ /* 0x000fe20000100a00 */
[----:B------:R-:W-:Y:S02]  /*26270*/  IMAD.MOV.U32 R7, RZ, RZ, R9 ;  /* 0x000000ffff077224 */ /* 0x000fe400078e0009 */
[----:B------:R-:W0:Y:S04]  /*26280*/  LDSM.16.M88.4 R8, [R0+0xc080] ;  /* 0x00c080000008783b */ /* 0x000e280000000200 */
[----:B0-----:R-:W-:Y:S01]  /*26290*/  IMAD.MOV.U32 R4, RZ, RZ, R8 ;  /* 0x000000ffff047224 */ /* 0x001fe200078e0008 */
[----:B------:R-:W-:Y:S01]  /*262a0*/  STL.64 [R1+0x98], R10 ;  /* 0x0000980a01007387 */ /* 0x000fe20000100a00 */
[----:B------:R-:W-:-:S02]  /*262b0*/  IMAD.MOV.U32 R5, RZ, RZ, R9 ;  /* 0x000000ffff057224 */ /* 0x000fc400078e0009 */
[----:B------:R-:W0:Y:S02]  /*262c0*/  LDSM.16.M88.4 R8, [R0+0x18080] ;  /* 0x018080000008783b */ /* 0x000e240000000200 */
[----:B0-----:R0:W-:Y:S02]  /*262d0*/  STL.64 [R1+0xd28], R8 ;  /* 0x000d280801007387 */ /* 0x0011e40000100a00 */
[----:B0-----:R-:W-:Y:S02]  /*262e0*/  IMAD.MOV.U32 R8, RZ, RZ, R4 ;  /* 0x000000ffff087224 */ /* 0x001fe400078e0004 */
[----:B------:R-:W-:Y:S01]  /*262f0*/  IMAD.MOV.U32 R9, RZ, RZ, R5 ;  /* 0x000000ffff097224 */ /* 0x000fe200078e0005 */
[----:B------:R-:W3:Y:S01]  /*26300*/  LDL.LU R4, [R1+0xd68] ;  /* 0x000d680001047983 */ /* 0x000ee20000300800 */
[----:B------:R-:W3:Y:S03]  /*26310*/  LDL.LU R5, [R1+0xd64] ;  /* 0x000d640001057983 */ /* 0x000ee60000300800 */
[----:B------:R0:W-:Y:S02]  /*26320*/  STL.64 [R1+0xd38], R8 ;  /* 0x000d380801007387 */ /* 0x0001e40000100a00 */
[----:B0-----:R-:W-:-:S02]  /*26330*/  IMAD.MOV.U32 R8, RZ, RZ, R6 ;  /* 0x000000ffff087224 */ /* 0x001fc400078e0006 */
[----:B------:R-:W-:Y:S01]  /*26340*/  IMAD.MOV.U32 R9, RZ, RZ, R7 ;  /* 0x000000ffff097224 */ /* 0x000fe200078e0007 */
[----:B------:R-:W3:Y:S01]  /*26350*/  LDL.LU R6, [R1+0xd60] ;  /* 0x000d600001067983 */ /* 0x000ee20000300800 */
[----:B------:R-:W3:Y:S02]  /*26360*/  LDL.LU R7, [R1+0xd5c] ;  /* 0x000d5c0001077983 */ /* 0x000ee40000300800 */
[----:B------:R0:W-:Y:S02]  /*26370*/  STL.64 [R1+0xb8], R22 ;  /* 0x0000b81601007387 */ /* 0x0001e40000100a00 */
[----:B0-----:R-:W-:Y:S02]  /*26380*/  IMAD.MOV.U32 R22, RZ, RZ, R19 ;  /* 0x000000ffff167224 */ /* 0x001fe400078e0013 */
[----:B------:R-:W-:Y:S02]  /*26390*/  IMAD.MOV.U32 R23, RZ, RZ, R18 ;  /* 0x000000ffff177224 */ /* 0x000fe400078e0012 */
[----:B------:R-:W-:-:S02]  /*263a0*/  IMAD.MOV.U32 R28, RZ, RZ, R11 ;  /* 0x000000ffff1c7224 */ /* 0x000fc400078e000b */
[----:B------:R-:W-:Y:S01]  /*263b0*/  IMAD.MOV.U32 R29, RZ, RZ, R10 ;  /* 0x000000ffff1d7224 */ /* 0x000fe200078e000a */
[----:B------:R0:W-:Y:S04]  /*263c0*/  STL.64 [R1+0xd30], R20 ;  /* 0x000d301401007387 */ /* 0x0001e80000100a00 */
[----:B0-----:R-:W2:Y:S01]  /*263d0*/  LDL.LU R20, [R1+0x80] ;  /* 0x0000800001147983 */ /* 0x001ea20000300800 */
[----:B------:R-:W-:Y:S02]  /*263e0*/  IMAD.MOV.U32 R21, RZ, RZ, R2 ;  /* 0x000000ffff157224 */ /* 0x000fe400078e0002 */
[----:B------:R-:W4:Y:S02]  /*263f0*/  LDL.LU R2, [R1+0xd58] ;  /* 0x000d580001027983 */ /* 0x000f240000300800 */
[----:B------:R-:W-:Y:S01]  /*26400*/  STL.64 [R1+0xc8], R26 ;  /* 0x0000c81a01007387 */ /* 0x000fe20000100a00 */
[----:B------:R-:W-:Y:S01]  /*26410*/  STL [R1+0xcec], R28 ;  /* 0x000cec1c01007387 */ /* 0x000fe20000100800 */
[----:B------:R-:W-:Y:S01]  /*26420*/  STL [R1+0xce8], R29 ;  /* 0x000ce81d01007387 */ /* 0x000fe20000100800 */
[----:B---3--:R-:W-:Y:S02]  /*26430*/  HMMA.16816.F32.BF16 R16, R4, R16, R12 ;  /* 0x000000100410723c */ /* 0x008fe4000004180c */
[----:B------:R-:W3:Y:S11]  /*26440*/  LDL.LU R12, [R1+0x130] ;  /* 0x00013000010c7983 */ /* 0x000ef60000300800 */
[----:B------:R-:W-:Y:S10]  /*26450*/  @!UPT UIADD3 URZ, URZ, URZ, URZ ;  /* 0x0000003f3f3ff290 */ /* 0x000ff4000fffe03f */
[----:B------:R-:W-:Y:S01]  /*26460*/  STL.64 [R1+0x40], R16 ;  /* 0x0000401001007387 */ /* 0x000fe20000100a00 */
[----:B------:R-:W-:Y:S02]  /*26470*/  STL.64 [R1+0x48], R18 ;  /* 0x0000481201007387 */ /* 0x000fe40000100a00 */
[----:B------:R-:W0:Y:S02]  /*26480*/  LDSM.16.M88.4 R16, [R0+0x1c080] ;  /* 0x01c080000010783b */ /* 0x000e240000000200 */
[----:B0-----:R-:W-:Y:S02]  /*26490*/  STL.64 [R1+0xd0], R16 ;  /* 0x0000d01001007387 */ /* 0x001fe40000100a00 */
[----:B------:R0:W-:Y:S02]  /*264a0*/  STL.64 [R1+0xd8], R18 ;  /* 0x0000d81201007387 */ /* 0x0001e40000100a00 */
[----:B0-----:R-:W3:Y:S01]  /*264b0*/  LDL.LU.64 R18, [R1+0xd50] ;  /* 0x000d500001127983 */ /* 0x001ee20000300a00 */
[----:B------:R-:W3:Y:S02]  /*264c0*/  LDL.LU.64 R16, [R1+0xd48] ;  /* 0x000d480001107983 */ /* 0x000ee40000300a00 */
[----:B----4-:R-:W-:-:S07]  /*264d0*/  IMAD.MOV.U32 R13, RZ, RZ, R2 ;  /* 0x000000ffff0d7224 */ /* 0x010fce00078e0002 */
[----:B---3--:R-:W-:Y:S07]  /*264e0*/  HMMA.16816.F32.BF16 R12, R4, R12, R16 ;  /* 0x0000000c040c723c */ /* 0x008fee0000041810 */
[----:B------:R-:W-:Y:S02]  /*264f0*/  IMAD.MOV.U32 R16, RZ, RZ, R3 ;  /* 0x000000ffff107224 */ /* 0x000fe400078e0003 */
[----:B------:R-:W3:Y:S01]  /*26500*/  LDL.LU R3, [R1+0xd40] ;  /* 0x000d400001037983 */ /* 0x000ee20000300800 */
[----:B------:R-:W4:Y:S02]  /*26510*/  LDL.LU R17, [R1+0x74] ;  /* 0x0000740001117983 */ /* 0x000f240000300800 */
[----:B------:R-:W4:Y:S02]  /*26520*/  LDL.LU R18, [R1+0x78] ;  /* 0x0000780001127983 */ /* 0x000f240000300800 */
[----:B------:R-:W4:Y:S10]  /*26530*/  LDL.LU R19, [R1+0x7c] ;  /* 0x00007c0001137983 */ /* 0x000f340000300800 */
[----:B------:R-:W-:-:S02]  /*26540*/  IMAD.MOV.U32 R28, RZ, RZ, R12 ;  /* 0x000000ffff1c7224 */ /* 0x000fc400078e000c */
[----:B------:R-:W-:Y:S02]  /*26550*/  IMAD.MOV.U32 R29, RZ, RZ, R13 ;  /* 0x000000ffff1d7224 */ /* 0x000fe400078e000d */
[----:B------:R-:W-:Y:S02]  /*26560*/  IMAD.MOV.U32 R2, RZ, RZ, R14 ;  /* 0x000000ffff027224 */ /* 0x000fe400078e000e */
[----:B------:R-:W-:-:S05]  /*26570*/  IMAD.MOV.U32 R0, RZ, RZ, R15 ;  /* 0x000000ffff007224 */ /* 0x000fca00078e000f */
[----:B------:R-:W-:Y:S01]  /*26580*/  STL [R1+0xd00], R0 ;  /* 0x000d000001007387 */ /* 0x000fe20000100800 */
[----:B------:R-:W-:Y:S02]  /*26590*/  STL [R1+0xcfc], R2 ;  /* 0x000cfc0201007387 */ /* 0x000fe40000100800 */
[----:B------:R-:W-:Y:S02]  /*265a0*/  STL [R1+0xcf8], R29 ;  /* 0x000cf81d01007387 */ /* 0x000fe40000100800 */
[----:B------:R-:W-:Y:S01]  /*265b0*/  STL [R1+0xcf4], R28 ;  /* 0x000cf41c01007387 */ /* 0x000fe20000100800 */
[----:B---3--:R-:W0:Y:S04]  /*265c0*/  LDSM.16.MT88.4 R12, [R3+0x20a00] ;  /* 0x020a0000030c783b */ /* 0x008e280000004200 */
[----:B0-----:R-:W-:Y:S01]  /*265d0*/  STL.64 [R1+0xcc8], R14 ;  /* 0x000cc80e01007387 */ /* 0x001fe20000100a00 */
[----:B------:R0:W-:Y:S03]  /*265e0*/  STL.64 [R1+0xcc0], R12 ;  /* 0x000cc00c01007387 */ /* 0x0001e60000100a00 */
[----:B0-----:R-:W3:Y:S01]  /*265f0*/  LDL.LU R12, [R1+0x20] ;  /* 0x00002000010c7983 */ /* 0x001ee20000300800 */
[----:B------:R-:W3:Y:S02]  /*26600*/  LDL.LU R13, [R1+0x24] ;  /* 0x00002400010d7983 */ /* 0x000ee40000300800 */
[----:B------:R-:W3:Y:S02]  /*26610*/  LDL.LU R14, [R1+0x28] ;  /* 0x00002800010e7983 */ /* 0x000ee40000300800 */
[----:B------:R-:W3:Y:S02]  /*26620*/  LDL.LU R15, [R1+0x2c] ;  /* 0x00002c00010f7983 */ /* 0x000ee40000300800 */
[C---:B---3--:R-:W-:Y:S11]  /*26630*/  HMMA.16816.F32.BF16 R8, R4.reuse, R8, R12 ;  /* 0x000000080408723c */ /* 0x048ff6000004180c */
[----:B------:R-:W-:Y:S11]  /*26640*/  @!UPT UIADD3 URZ, URZ, URZ, URZ ;  /* 0x0000003f3f3ff290 */ /* 0x000ff6000fffe03f */
[----:B------:R-:W-:Y:S01]  /*26650*/  @!UPT UIADD3 URZ, URZ, URZ, URZ ;  /* 0x0000003f3f3ff290 */ /* 0x000fe2000fffe03f */
[----:B------:R0:W-:Y:S04]  /*26660*/  STL.64 [R1+0x20], R8 ;  /* 0x0000200801007387 */ /* 0x0001e80000100a00 */
[----:B0-----:R-:W2:Y:S01]  /*26670*/  LDL.LU.64 R8, [R1+0xd38] ;  /* 0x000d380001087983 */ /* 0x001ea20000300a00 */
[----:B------:R-:W-:Y:S02]  /*26680*/  IMAD.MOV.U32 R15, RZ, RZ, R10 ;  /* 0x000000ffff0f7224 */ /* 0x000fe400078e000a */
[----:B------:R-:W-:Y:S02]  /*26690*/  IMAD.MOV.U32 R14, RZ, RZ, R11 ;  /* 0x000000ffff0e7224 */ /* 0x000fe400078e000b */
[C---:B--2---:R-:W-:Y:S01]  /*266a0*/  HMMA.16816.F32.BF16 R8, R4.reuse, R8, R20 ;  /* 0x000000080408723c */ /* 0x044fe20000041814 */
[----:B------:R-:W4:Y:S11]  /*266b0*/  LDL.LU.64 R20, [R1+0xd30] ;  /* 0x000d300001147983 */ /* 0x000f360000300a00 */
[----:B------:R-:W-:Y:S11]  /*266c0*/  @!UPT UIADD3 URZ, URZ, URZ, URZ ;  /* 0x0000003f3f3ff290 */ /* 0x000ff6000fffe03f */
[----:B------:R-:W-:Y:S01]  /*266d0*/  @!UPT UIADD3 URZ, URZ, URZ, URZ ;  /* 0x0000003f3f3ff290 */ /* 0x000fe2000fffe03f */
[----:B------:R-:W-:Y:S02]  /*266e0*/  IMAD.MOV.U32 R0, RZ, RZ, R8 ;  /* 0x000000ffff007224 */ /* 0x000fe400078e0008 */
[----:B------:R-:W-:Y:S02]  /*266f0*/  IMAD.MOV.U32 R2, RZ, RZ, R9 ;  /* 0x000000ffff027224 */ /* 0x000fe400078e0009 */
[----:B------:R-:W2:Y:S01]  /*26700*/  LDL.LU.64 R8, [R1+0xd28] ;  /* 0x000d280001087983 */ /* 0x000ea20000300a00 */
[C---:B----4-:R-:W-:Y:S11]  /*26710*/  HMMA.16816.F32.BF16 R20, R4.reuse, R20, R16 ;  /* 0x000000140414723c */ /* 0x050ff60000041810 */
[----:B------:R-:W-:Y:S11]  /*26720*/  @!UPT UIADD3 URZ, URZ, URZ, URZ ;  /* 0x0000003f3f3ff290 */ /* 0x000ff6000fffe03f */
[----:B------:R-:W-:Y:S02]  /*26730*/  @!UPT UIADD3 URZ, URZ, URZ, URZ ;  /* 0x0000003f3f3ff290 */ /* 0x000fe4000fffe03f */
[----:B------:R-:W-:Y:S02]  /*26740*/  IMAD.MOV.U32 R13, RZ, RZ, R22 ;  /* 0x000000ffff0d7224 */ /* 0x000fe400078e0016 */
[----:B------:R-:W-:Y:S02]  /*26750*/  IMAD.MOV.U32 R12, RZ, RZ, R23 ;  /* 0x000000ffff0c7224 */ /* 0x000fe400078e0017 */
[----:B------:R-:W-:Y:S02]  /*26760*/  IMAD.MOV.U32 R17, RZ, RZ, R20 ;  /* 0x000000ffff117224 */ /* 0x000fe400078e0014 */
[----:B------:R-:W-:Y:S01]  /*26770*/  IMAD.MOV.U32 R16, RZ, RZ, R21 ;  /* 0x000000ffff107224 */ /* 0x000fe200078e0015 */
[----:B------:R-:W3:Y:S01]  /*26780*/  LDL.LU.64 R22, [R1+0xd20] ;  /* 0x000d200001167983 */ /* 0x000ee20000300a00 */
[----:B------:R-:W3:Y:S02]  /*26790*/  LDL.LU.64 R20, [R1+0xd18] ;  /* 0x000d180001147983 */ /* 0x000ee40000300a00 */
[C---:B---3--:R-:W-:Y:S01]  /*267a0*/  HMMA.16816.F32.BF16 R24, R4.reuse, R24, R20 ;  /* 0x000000180418723c */ /* 0x048fe20000041814 */
[----:B------:R-:W2:Y:S01]  /*267b0*/  LDL.LU.64 R22, [R1+0xd10] ;  /* 0x000d100001167983 */ /* 0x000ea20000300a00 */
[----:B------:R-:W2:Y:S11]  /*267c0*/  LDL.LU.64 R20, [R1+0xd08] ;  /* 0x000d080001147983 */ /* 0x000eb60000300a00 */
[----:B------:R-:W-:Y:S10]  /*267d0*/  @!UPT UIADD3 URZ, URZ, URZ, URZ ;  /* 0x0000003f3f3ff290 */ /* 0x000ff4000fffe03f */
[----:B------:R0:W-:Y:S01]  /*267e0*/  STL.64 [R1+0xc70], R26 ;  /* 0x000c701a01007387 */ /* 0x0001e20000100a00 */
[----:B------:R-:W-:Y:S03]  /*267f0*/  STL.64 [R1+0xc68], R24 ;  /* 0x000c681801007387 */ /* 0x000fe60000100a00 */
[----:B0-----:R-:W3:Y:S01]  /*26800*/  LDL.LU R26, [R1+0xb8] ;  /* 0x0000b800011a7983 */ /* 0x001ee20000300800 */
[----:B------:R-:W3:Y:S02]  /*26810*/  LDL.LU R27, [R1+0xbc] ;  /* 0x0000bc00011b7983 */ /* 0x000ee40000300800 */
[----:B------:R-:W-:Y:S02]  /*26820*/  IMAD.MOV.U32 R29, RZ, RZ, R10 ;  /* 0x000000ffff1d7224 */ /* 0x000fe400078e000a */
[----:B------:R-:W-:Y:S02]  /*26830*/  IMAD.MOV.U32 R28, RZ, RZ, R11 ;  /* 0x000000ffff1c7224 */ /* 0x000fe400078e000b */
[----:B--2---:R-:W-:Y:S01]  /*26840*/  HMMA.16816.F32.BF16 R8, R4, R8, R20 ;  /* 0x000000080408723c */ /* 0x004fe20000041814 */
[----:B------:R-:W0:Y:S04]  /*26850*/  LDSM.16.MT88.4 R20, [R3+0x20c00] ;  /* 0x020c00000314783b */ /* 0x000e280000004200 */
[----:B---3--:R-:W-:Y:S01]  /*26860*/  STL.64 [R1+0xc80], R26 ;  /* 0x000c801a01007387 */ /* 0x008fe20000100a00 */
[----:B------:R-:W-:Y:S02]  /*26870*/  STL.64 [R1+0xce0], R6 ;  /* 0x000ce00601007387 */ /* 0x000fe40000100a00 */
[----:B------:R-:W-:Y:S11]  /*26880*/  STL.64 [R1+0xcd8], R4 ;  /* 0x000cd80401007387 */ /* 0x000ff60000100a00 */
[----:B------:R-:W-:Y:S04]  /*26890*/  @!UPT UIADD3 URZ, URZ, URZ, URZ ;  /* 0x0000003f3f3ff290 */ /* 0x000fe8000fffe03f */
[----:B------:R1:W-:Y:S01]  /*268a0*/  STL.64 [R1+0xc60], R10 ;  /* 0x000c600a01007387 */ /* 0x0003e20000100a00 */
[----:B------:R-:W-:Y:S04]  /*268b0*/  STL.64 [R1+0xc58], R8 ;  /* 0x000c580801007387 */ /* 0x000fe80000100a00 */
[----:B-1----:R-:W2:Y:S01]  /*268c0*/  LDL.LU R10, [R1+0xc8] ;  /* 0x0000c800010a7983 */ /* 0x002ea20000300800 */
[----:B------:R-:W2:Y:S02]  /*268d0*/  LDL.LU R11, [R1+0xcc] ;  /* 0x0000cc00010b7983 */ /* 0x000ea40000300800 */
[----:B------:R-:W3:Y:S02]  /*268e0*/  LDL.LU R26, [R1+0x98] ;  /* 0x00009800011a7983 */ /* 0x000ee40000300800 */
[----:B------:R-:W3:Y:S02]  /*268f0*/  LDL.LU R27, [R1+0x9c] ;  /* 0x00009c00011b7983 */ /* 0x000ee40000300800 */
[----:B---3--:R1:W-:Y:S04]  /*26900*/  STL.64 [R1+0xc98], R26 ;  /* 0x000c981a01007387 */ /* 0x0083e80000100a00 */
[----:B-1----:R-:W3:Y:S01]  /*26910*/  LDL.LU R26, [R1+0xa8] ;  /* 0x0000a800011a7983 */ /* 0x002ee20000300800 */
[----:B------:R-:W3:Y:S03]  /*26920*/  LDL.LU R27, [R1+0xac] ;  /* 0x0000ac00011b7983 */ /* 0x000ee60000300800 */
[----:B---3--:R1:W-:Y:S04]  /*26930*/  STL.64 [R1+0xcb0], R26 ;  /* 0x000cb01a01007387 */ /* 0x0083e80000100a00 */
[----:B-1----:R-:W3:Y:S01]  /*26940*/  LDL.LU R26, [R1+0x138] ;  /* 0x00013800011a7983 */ /* 0x002ee20000300800 */
[----:B------:R-:W3:Y:S03]  /*26950*/  LDL.LU R27, [R1+0x13c] ;  /* 0x00013c00011b7983 */ /* 0x000ee60000300800 */
[----:B---3--:R-:W-:Y:S01]  /*26960*/  STL.64 [R1+0xcb8], R26 ;  /* 0x000cb81a01007387 */ /* 0x008fe20000100a00 */
[----:B--2---:R1:W-:Y:S02]  /*26970*/  STL.64 [R1+0xc78], R10 ;  /* 0x000c780a01007387 */ /* 0x0043e40000100a00 */
[----:B------:R-:W2:Y:S02]  /*26980*/  LDL.LU R18, [R1+0x148] ;  /* 0x0001480001127983 */ /* 0x000ea40000300800 */
[----:B------:R-:W2:Y:S02]  /*26990*/  LDL.LU R19, [R1+0x14c] ;  /* 0x00014c0001137983 */ /* 0x000ea40000300800 */
[----:B------:R-:W-:-:S02]  /*269a0*/  IMAD.MOV.U32 R9, RZ, RZ, R16 ;  /* 0x000000ffff097224 */ /* 0x000fc400078e0010 */
[----:B------:R-:W-:Y:S02]  /*269b0*/  IMAD.MOV.U32 R8, RZ, RZ, R17 ;  /* 0x000000ffff087224 */ /* 0x000fe400078e0011 */
[----:B-1----:R-:W-:Y:S02]  /*269c0*/  IMAD.MOV.U32 R11, RZ, RZ, R12 ;  /* 0x000000ffff0b7224 */ /* 0x002fe400078e000c */
[----:B------:R-:W-:Y:S01]  /*269d0*/  IMAD.MOV.U32 R10, RZ, RZ, R13 ;  /* 0x000000ffff0a7224 */ /* 0x000fe200078e000d */
[----:B--2---:R1:W-:Y:S01]  /*269e0*/  STL.64 [R1+0xcd0], R18 ;  /* 0x000cd01201007387 */ /* 0x0043e20000100a00 */
[----:B------:R-:W2:Y:S02]  /*269f0*/  LDL.LU R12, [R1+0xd0] ;  /* 0x0000d000010c7983 */ /* 0x000ea40000300800 */
[----:B------:R-:W2:Y:S02]  /*26a00*/  LDL.LU R13, [R1+0xd4] ;  /* 0x0000d400010d7983 */ /* 0x000ea40000300800 */
[----:B------:R-:W2:Y:S01]  /*26a10*/  LDL.LU R16, [R1+0x50] ;  /* 0x0000500001107983 */ /* 0x000ea20000300800 */
[----:B------:R-:W2:Y:S04]  /*26a20*/  LDL.LU R17, [R1+0x54] ;  /* 0x0000540001117983 */ /* 0x000ea80000300800 */
[----:B-1----:R-:W2:Y:S01]  /*26a30*/  LDL.LU R18, [R1+0x58] ;  /* 0x0000580001127983 */ /* 0x002ea20000300800 */
[----:B------:R-:W2:Y:S02]  /*26a40*/  LDL.LU R19, [R1+0x5c] ;  /* 0x00005c0001137983 */ /* 0x000ea40000300800 */
[----:B------:R-:W3:Y:S02]  /*26a50*/  LDL.LU R24, [R1+0x40] ;  /* 0x0000400001187983 */ /* 0x000ee40000300800 */
[----:B------:R-:W3:Y:S01]  /*26a60*/  LDL.LU R25, [R1+0x44] ;  /* 0x0000440001197983 */ /* 0x000ee20000300800 */
[----:B------:R-:W3:Y:S01]  /*26a70*/  LDL.LU R26, [R1+0x48] ;  /* 0x00004800011a7983 */ /* 0x000ee20000300800 */
[----:B------:R-:W3:Y:S02]  /*26a80*/  LDL.LU R27, [R1+0x4c] ;  /* 0x00004c00011b7983 */ /* 0x000ee40000300800 */
[----:B------:R1:W-:Y:S02]  /*26a90*/  STL.64 [R1+0xc90], R10 ;  /* 0x000c900a01007387 */ /* 0x0003e40000100a00 */
[----:B------:R4:W-:Y:S02]  /*26aa0*/  STL.64 [R1+0xc88], R8 ;  /* 0x000c880801007387 */ /* 0x0009e40000100a00 */
[----:B-1----:R-:W-:-:S02]  /*26ab0*/  IMAD.MOV.U32 R10, RZ, RZ, R29 ;  /* 0x000000ffff0a7224 */ /* 0x002fc400078e001d */
[----:B----4-:R-:W-:Y:S02]  /*26ac0*/  IMAD.MOV.U32 R8, RZ, RZ, R0 ;  /* 0x000000ffff087224 */ /* 0x010fe400078e0000 */
[----:B------:R-:W-:Y:S01]  /*26ad0*/  IMAD.MOV.U32 R11, RZ, RZ, R28 ;  /* 0x000000ffff0b7224 */ /* 0x000fe200078e001c */
[----:B------:R-:W4:Y:S01]  /*26ae0*/  LDL.LU R0, [R1+0xd00] ;  /* 0x000d000001007983 */ /* 0x000f220000300800 */
[----:B------:R-:W-:Y:S02]  /*26af0*/  IMAD.MOV.U32 R9, RZ, RZ, R2 ;  /* 0x000000ffff097224 */ /* 0x000fe400078e0002 */
[----:B------:R-:W2:Y:S02]  /*26b00*/  LDL.LU R2, [R1+0xcfc] ;  /* 0x000cfc0001027983 */ /* 0x000ea40000300800 */
[----:B------:R-:W2:Y:S01]  /*26b10*/  LDL.LU R29, [R1+0xcf8] ;  /* 0x000cf800011d7983 */ /* 0x000ea20000300800 */
[----:B------:R-:W2:Y:S01]  /*26b20*/  LDL.LU R28, [R1+0xcf4] ;  /* 0x000cf400011c7983 */ /* 0x000ea20000300800 */
[----:B------:R-:W-:Y:S02]  /*26b30*/  STL.64 [R1+0xca8], R10 ;  /* 0x000ca80a01007387 */ /* 0x000fe40000100a00 */
[----:B------:R1:W-:Y:S02]  /*26b40*/  STL.64 [R1+0xca0], R8 ;  /* 0x000ca00801007387 */ /* 0x0003e40000100a00 */
[----:B-1----:R-:W2:Y:S01]  /*26b50*/  LDL.LU R8, [R1+0x20] ;  /* 0x0000200001087983 */ /* 0x002ea20000300800 */
[----:B------:R-:W2:Y:S02]  /*26b60*/  LDL.LU R9, [R1+0x24] ;  /* 0x0000240001097983 */ /* 0x000ea40000300800 */
[----:B------:R-:W2:Y:S02]  /*26b70*/  LDL.LU R3, [R1+0xcf0] ;  /* 0x000cf00001037983 */ /* 0x000ea40000300800 */
[----:B0-----:R0:W-:Y:S01]  /*26b80*/  STL [R1+0xc3c], R20 ;  /* 0x000c3c1401007387 */ /* 0x0011e20000100800 */
[----:B------:R1:W-:Y:S01]  /*26b90*/  STL [R1+0xc38], R21 ;  /* 0x000c381501007387 */ /* 0x0003e20000100800 */
[----:B------:R0:W-:Y:S02]  /*26ba0*/  STL [R1+0xc34], R22 ;  /* 0x000c341601007387 */ /* 0x0001e40000100800 */
[----:B------:R4:W-:Y:S01]  /*26bb0*/  STL [R1+0xc30], R23 ;  /* 0x000c301701007387 */ /* 0x0009e20000100800 */
[----:B--2---:R-:W2:Y:S01]  /*26bc0*/  LDSM.16.M88.4 R4, [R3+0x80] ;  /* 0x000080000304783b */ /* 0x004ea20000000200 */
[----:B0-----:R-:W-:-:S02]  /*26bd0*/  IMAD.MOV.U32 R20, RZ, RZ, R28 ;  /* 0x000000ffff147224 */ /* 0x001fc400078e001c */
[----:B------:R-:W3:Y:S02]  /*26be0*/  LDL.LU R28, [R1+0xcec] ;  /* 0x000cec00011c7983 */ /* 0x000ee40000300800 */
[----:B-1----:R-:W-:Y:S02]  /*26bf0*/  IMAD.MOV.U32 R21, RZ, RZ, R29 ;  /* 0x000000ffff157224 */ /* 0x002fe400078e001d */
[----:B------:R-:W-:Y:S01]  /*26c00*/  IMAD.MOV.U32 R22, RZ, RZ, R2 ;  /* 0x000000ffff167224 */ /* 0x000fe200078e0002 */
[----:B------:R-:W3:Y:S01]  /*26c10*/  LDL.LU R29, [R1+0xce8] ;  /* 0x000ce800011d7983 */ /* 0x000ee20000300800 */
[----:B----4-:R-:W-:-:S03]  /*26c20*/  IMAD.MOV.U32 R23, RZ, RZ, R0 ;  /* 0x000000ffff177224 */ /* 0x010fc600078e0000 */
[----:B--2---:R0:W-:Y:S01]  /*26c30*/  STL.64 [R1+0x128], R6 ;  /* 0x0001280601007387 */ /* 0x0041e20000100a00 */
[----:B------:R-:W-:Y:S02]  /*26c40*/  IMAD.MOV.U32 R2, RZ, RZ, R4 ;  /* 0x000000ffff027224 */ /* 0x000fe400078e0004 */
[----:B------:R-:W-:Y:S01]  /*26c50*/  IMAD.MOV.U32 R0, RZ, RZ, R5 ;  /* 0x000000ffff007224 */ /* 0x000fe200078e0005 */
[----:B0-----:R-:W2:Y:S01]  /*26c60*/  LDL.LU.64 R6, [R1+0xce0] ;  /* 0x000ce00001067983 */ /* 0x001ea20000300a00 */
[----:B------:R-:W2:Y:S02]  /*26c70*/  LDL.LU.64 R4, [R1+0xcd8] ;  /* 0x000cd80001047983 */ /* 0x000ea40000300a00 */
[----:B------:R-:W-:Y:S02]  /*26c80*/  IMAD.MOV.U32 R10, RZ, RZ, R15 ;  /* 0x000000ffff0a7224 */ /* 0x000fe400078e000f */
[----:B------:R-:W-:Y:S01]  /*26c90*/  IMAD.MOV.U32 R11, RZ, RZ, R14 ;  /* 0x000000ffff0b7224 */ /* 0x000fe200078e000e */
[----:B------:R-:W-:Y:S01]  /*26ca0*/  STL [R1+0xc44], R0 ;  /* 0x000c440001007387 */ /* 0x000fe20000100800 */
[----:B------:R-:W-:Y:S01]  /*26cb0*/  STL [R1+0xc40], R2 ;  /* 0x000c400201007387 */ /* 0x000fe20000100800 */
[----:B--2---:R-:W-:Y:S02]  /*26cc0*/  HMMA.16816.F32.BF16 R4, R4, R12, R16 ;  /* 0x0000000c0404723c */ /* 0x004fe40000041810 */
[----:B------:R-:W0:Y:S04]  /*26cd0*/  LDSM.16.M88.4 R12, [R3+0x4080] ;  /* 0x00408000030c783b */ /* 0x000e280000000200 */
[----:B------:R-:W3:Y:S11]  /*26ce0*/  LDL.LU.64 R18, [R1+0xcd0] ;  /* 0x000cd00001127983 */ /* 0x000ef60000300a00 */
[----:B------:R-:W-:Y:S06]  /*26cf0*/  @!UPT UIADD3 URZ, URZ, URZ, URZ ;  /* 0x0000003f3f3ff290 */ /* 0x000fec000fffe03f */
[----:B------:R-:W-:Y:S01]  /*26d00*/  STL.64 [R1+0xc50], R6 ;  /* 0x000c500601007387 */ /* 0x000fe20000100a00 */
[----:B------:R-:W-:Y:S03]  /*26d10*/  STL.64 [R1+0xc48], R4 ;  /* 0x000c480401007387 */ /* 0x000fe60000100a00 */
[----:B0-----:R-:W-:Y:S01]  /*26d20*/  STL.64 [R1+0x110], R12 ;  /* 0x0001100c01007387 */ /* 0x001fe20000100a00 */
[----:B------:R0:W-:Y:S03]  /*26d30*/  STL.64 [R1+0x118], R14 ;  /* 0x0001180e01007387 */ /* 0x0001e60000100a00 */
[----:B0-----:R-:W3:Y:S01]  /*26d40*/  LDL.LU.64 R14, [R1+0xcc8] ;  /* 0x000cc800010e7983 */ /* 0x001ee20000300a00 */
[----:B------:R-:W3:Y:S02]  /*26d50*/  LDL.LU.64 R12, [R1+0xcc0] ;  /* 0x000cc000010c7983 */ /* 0x000ee40000300a00 */
[----:B---3--:R-:W-:Y:S01]  /*26d60*/  HMMA.16816.F32.BF16 R16, R12, R18, R24 ;  /* 0x000000120c10723c */ /* 0x008fe20000041818 */
[----:B------:R-:W2:Y:S01]  /*26d70*/  LDL.LU.64 R26, [R1+0xcb8] ;  /* 0x000cb800011a7983 */ /* 0x000ea20000300a00 */
[----:B------:R-:W-:-:S02]  /*26d80*/  IMAD.MOV.U32 R6, RZ, RZ, R29 ;  /* 0x000000ffff067224 */ /* 0x000fc400078e001d */
[----:B------:R-:W-:-:S04]  /*26d90*/  IMAD.MOV.U32 R7, RZ, RZ, R28 ;  /* 0x000000ffff077224 */ /* 0x000fc800078e001c */
[C---:B--2---:R-:W-:Y:S11]  /*26da0*/  HMMA.16816.F32.BF16 R24, R12.reuse, R26, R20 ;  /* 0x0000001a0c18723c */ /* 0x044ff60000041814 */
[----:B------:R-:W-:Y:S11]  /*26db0*/  @!UPT UIADD3 URZ, URZ, URZ, URZ ;  /* 0x0000003f3f3ff290 */ /* 0x000ff6000fffe03f */
[----:B------:R-:W-:Y:S02]  /*26dc0*/  @!UPT UIADD3 URZ, URZ, URZ, URZ ;  /* 0x0000003f3f3ff290 */ /* 0x000fe4000fffe03f */
[----:B------:R-:W-:Y:S02]  /*26dd0*/  IMAD.MOV.U32 R29, RZ, RZ, R26 ;  /* 0x000000ffff1d7224 */ /* 0x000fe400078e001a */
[----:B------:R-:W-:Y:S02]  /*26de0*/  IMAD.MOV.U32 R28, RZ, RZ, R27 ;  /* 0x000000ffff1c7224 */ /* 0x000fe400078e001b */
[----:B------:R-:W2:Y:S01]  /*26df0*/  LDL.LU.64 R26, [R1+0xcb0] ;  /* 0x000cb000011a7983 */ /* 0x000ea20000300a00 */
[----:B------:R-:W-:Y:S02]  /*26e00*/  IMAD.MOV.U32 R22, RZ, RZ, R24 ;  /* 0x000000ffff167224 */ /* 0x000fe400078e0018 */
[----:B------:R-:W-:Y:S02]  /*26e10*/  IMAD.MOV.U32 R23, RZ, RZ, R25 ;  /* 0x000000ffff177224 */ /* 0x000fe400078e0019 */
[C---:B--2---:R-:W-:Y:S01]  /*26e20*/  HMMA.16816.F32.BF16 R24, R12.reuse, R26, R8 ;  /* 0x0000001a0c18723c */ /* 0x044fe20000041808 */
[----:B------:R-:W2:Y:S01]  /*26e30*/  LDL.LU.64 R10, [R1+0xca8] ;  /* 0x000ca800010a7983 */ /* 0x000ea20000300a00 */
[----:B------:R-:W2:Y:S11]  /*26e40*/  LDL.LU.64 R8, [R1+0xca0] ;  /* 0x000ca00001087983 */ /* 0x000eb60000300a00 */
[----:B------:R-:W-:Y:S11]  /*26e50*/  @!UPT UIADD3 URZ, URZ, URZ, URZ ;  /* 0x0000003f3f3ff290 */ /* 0x000ff6000fffe03f */
        /* <DEDUP_REMOVED lines=8> */
[----:B------:R-:W-:Y:S10]  /*26ee0*/  @!UPT UIADD3 URZ, URZ, URZ, URZ ;  /* 0x0000003f3f3ff290 */ /* 0x000ff4000fffe03f */
[----:B------:R-:W-:Y:S01]  /*26ef0*/  STL.64 [R1+0x80], R24 ;  /* 0x0000801801007387 */ /* 0x000fe20000100a00 */
[----:B------:R0:W-:Y:S03]  /*26f00*/  STL.64 [R1+0x88], R26 ;  /* 0x0000881a01007387 */ /* 0x0001e60000100a00 */
[----:B0-----:R-:W2:Y:S02]  /*26f10*/  LDL.LU.64 R26, [R1+0xc80] ;  /* 0x000c8000011a7983 */ /* 0x001ea40000300a00 */
[C---:B--2---:R-:W-:Y:S02]  /*26f20*/  HMMA.16816.F32.BF16 R24, R12.reuse, R26, R8 ;  /* 0x0000001a0c18723c */ /* 0x044fe40000041808 */
[----:B------:R-:W2:Y:S11]  /*26f30*/  LDL.LU.64 R10, [R1+0xc78] ;  /* 0x000c7800010a7983 */ /* 0x000eb60000300a00 */
[----:B------:R-:W-:Y:S10]  /*26f40*/  @!UPT UIADD3 URZ, URZ, URZ, URZ ;  /* 0x0000003f3f3ff290 */ /* 0x000ff4000fffe03f */
[----:B------:R-:W-:Y:S01]  /*26f50*/  STL.64 [R1+0x70], R24 ;  /* 0x0000701801007387 */ /* 0x000fe20000100a00 */
[----:B------:R0:W-:Y:S03]  /*26f60*/  STL.64 [R1+0x78], R26 ;  /* 0x0000781a01007387 */ /* 0x0001e60000100a00 */
[----:B0-----:R-:W2:Y:S01]  /*26f70*/  LDL.LU.64 R26, [R1+0xc70] ;  /* 0x000c7000011a7983 */ /* 0x001ea20000300a00 */
[----:B------:R-:W2:Y:S02]  /*26f80*/  LDL.LU.64 R24, [R1+0xc68] ;  /* 0x000c680001187983 */ /* 0x000ea40000300a00 */
[C---:B--2---:R-:W-:Y:S01]  /*26f90*/  HMMA.16816.F32.BF16 R24, R12.reuse, R10, R24 ;  /* 0x0000000a0c18723c */ /* 0x044fe20000041818 */
[----:B------:R-:W2:Y:S01]  /*26fa0*/  LDL.LU.64 R10, [R1+0xc60] ;  /* 0x000c6000010a7983 */ /* 0x000ea20000300a00 */
[----:B------:R-:W2:Y:S11]  /*26fb0*/  LDL.LU.64 R8, [R1+0xc58] ;  /* 0x000c580001087983 */ /* 0x000eb60000300a00 */
[----:B------:R-:W-:Y:S10]  /*26fc0*/  @!UPT UIADD3 URZ, URZ, URZ, URZ ;  /* 0x0000003f3f3ff290 */ /* 0x000ff4000fffe03f */
[----:B------:R-:W-:Y:S01]  /*26fd0*/  STL.64 [R1+0x60], R24 ;  /* 0x0000601801007387 */ /* 0x000fe20000100a00 */
[----:B------:R0:W-:Y:S03]  /*26fe0*/  STL.64 [R1+0x68], R26 ;  /* 0x0000681a01007387 */ /* 0x0001e60000100a00 */
[----:B0-----:R-:W3:Y:S01]  /*26ff0*/  LDL.LU R26, [R1+0xd8] ;  /* 0x0000d800011a7983 */ /* 0x001ee20000300800 */
[----:B------:R-:W3:Y:S01]  /*27000*/  LDL.LU R27, [R1+0xdc] ;  /* 0x0000dc00011b7983 */ /* 0x000ee20000300800 */
[C---:B--2---:R-:W-:Y:S02]  /*27010*/  HMMA.16816.F32.BF16 R8, R12.reuse, R6, R8 ;  /* 0x000000060c08723c */ /* 0x044fe40000041808 */
[----:B------:R-:W3:Y:S01]  /*27020*/  LDL.LU.64 R6, [R1+0xc50] ;  /* 0x000c500001067983 */ /* 0x000ee20000300a00 */
[----:B------:R-:W3:Y:S11]  /*27030*/  LDL.LU.64 R4, [R1+0xc48] ;  /* 0x000c480001047983 */ /* 0x000ef60000300a00 */
[----:B------:R-:W-:Y:S09]  /*27040*/  @!UPT UIADD3 URZ, URZ, URZ, URZ ;  /* 0x0000003f3f3ff290 */ /* 0x000ff2000fffe03f */
[----:B------:R-:W-:Y:S01]  /*27050*/  STL.64 [R1+0x50], R8 ;  /* 0x0000500801007387 */ /* 0x000fe20000100a00 */
[----:B------:R-:W-:Y:S02]  /*27060*/  STL.64 [R1+0x58], R10 ;  /* 0x0000580a01007387 */ /* 0x000fe40000100a00 */
[----:B------:R-:W0:Y:S01]  /*27070*/  LDSM.16.M88.4 R8, [R3+0x8080] ;  /* 0x008080000308783b */ /* 0x000e220000000200 */
[----:B---3--:R-:W-:Y:S01]  /*27080*/  HMMA.16816.F32.BF16 R4, R12, R26, R4 ;  /* 0x0000001a0c04723c */ /* 0x008fe20000041804 */
[----:B------:R-:W-:Y:S11]  /*27090*/  LDSM.16.M88.4 R24, [R3+0xc080] ;  /* 0x00c080000318783b */ /* 0x000ff60000000200 */
[----:B------:R-:W-:Y:S11]  /*270a0*/  @!UPT UIADD3 URZ, URZ, URZ, URZ ;  /* 0x0000003f3f3ff290 */ /* 0x000ff6000fffe03f */
[----:B------:R-:W-:Y:S01]  /*270b0*/  STL.64 [R1+0x30], R4 ;  /* 0x0000300401007387 */ /* 0x000fe20000100a00 */
[----:B------:R-:W-:Y:S02]  /*270c0*/  STL.64 [R1+0x38], R6 ;  /* 0x0000380601007387 */ /* 0x000fe40000100a00 */
[----:B0-----:R-:W-:Y:S02]  /*270d0*/  STL.64 [R1+0xd0], R8 ;  /* 0x0000d00801007387 */ /* 0x001fe40000100a00 */
[----:B------:R-:W-:Y:S02]  /*270e0*/  STL.64 [R1+0xd8], R10 ;  /* 0x0000d80a01007387 */ /* 0x000fe40000100a00 */
[----:B------:R-:W0:Y:S04]  /*270f0*/  LDSM.16.M88.4 R8, [R3+0x14080] ;  /* 0x014080000308783b */ /* 0x000e280000000200 */
[----:B------:R-:W1:Y:S04]  /*27100*/  LDSM.16.M88.4 R4, [R3+0x10080] ;  /* 0x010080000304783b */ /* 0x000e680000000200 */
[----:B0-----:R0:W-:Y:S04]  /*27110*/  STL [R1+0xbd8], R8 ;  /* 0x000bd80801007387 */ /* 0x0011e80000100800 */
[----:B0-----:R-:W2:Y:S01]  /*27120*/  LDL R8, [R1+0x178] ;  /* 0x0001780001087983 */ /* 0x001ea20000100800 */
[----:B------:R-:W-:Y:S02]  /*27130*/  STL.64 [R1+0xc8], R26 ;  /* 0x0000c81a01007387 */ /* 0x000fe40000100a00 */
[----:B------:R0:W-:Y:S02]  /*27140*/  STL.64 [R1+0xbf8], R24 ;  /* 0x000bf81801007387 */ /* 0x0001e40000100a00 */
[----:B0-----:R-:W-:-:S02]  /*27150*/  IMAD.MOV.U32 R24, RZ, RZ, R0 ;  /* 0x000000ffff187224 */ /* 0x001fc400078e0000 */
[----:B------:R-:W3:Y:S01]  /*27160*/  LDL.LU R0, [R1+0xc44] ;  /* 0x000c440001007983 */ /* 0x000ee20000300800 */
[----:B------:R-:W-:Y:S02]  /*27170*/  IMAD.MOV.U32 R26, RZ, RZ, R20 ;  /* 0x000000ffff1a7224 */ /* 0x000fe400078e0014 */
[----:B------:R-:W-:Y:S02]  /*27180*/  IMAD.MOV.U32 R27, RZ, RZ, R21 ;  /* 0x000000ffff1b7224 */ /* 0x000fe400078e0015 */
[----:B------:R-:W-:Y:S02]  /*27190*/  IMAD.MOV.U32 R25, RZ, RZ, R2 ;  /* 0x000000ffff197224 */ /* 0x000fe400078e0002 */
[----:B------:R-:W4:Y:S01]  /*271a0*/  LDL.LU R2, [R1+0xc40] ;  /* 0x000c400001027983 */ /* 0x000f220000300800 */
[----:B------:R-:W4:Y:S02]  /*271b0*/  LDL.LU R20, [R1+0xc3c] ;  /* 0x000c3c0001147983 */ /* 0x000f240000300800 */
[----:B------:R-:W4:Y:S02]  /*271c0*/  LDL.LU R21, [R1+0xc38] ;  /* 0x000c380001157983 */ /* 0x000f240000300800 */
[----:B------:R0:W-:Y:S01]  /*271d0*/  STL.64 [R1+0xc08], R26 ;  /* 0x000c081a01007387 */ /* 0x0001e20000100a00 */
[----:B------:R1:W-:Y:S01]  /*271e0*/  STL.64 [R1+0xc00], R24 ;  /* 0x000c001801007387 */ /* 0x0003e20000100a00 */
[----:B0-----:R-:W-:-:S02]  /*271f0*/  IMAD.MOV.U32 R26, RZ, RZ, R29 ;  /* 0x000000ffff1a7224 */ /* 0x001fc400078e001d */
[----:B------:R-:W-:Y:S02]  /*27200*/  IMAD.MOV.U32 R27, RZ, RZ, R28 ;  /* 0x000000ffff1b7224 */ /* 0x000fe400078e001c */
[----:B-1----:R-:W-:Y:S02]  /*27210*/  IMAD.MOV.U32 R24, RZ, RZ, R22 ;  /* 0x000000ffff187224 */ /* 0x002fe400078e0016 */
[----:B------:R-:W-:Y:S01]  /*27220*/  IMAD.MOV.U32 R25, RZ, RZ, R23 ;  /* 0x000000ffff197224 */ /* 0x000fe200078e0017 */
[----:B------:R-:W4:Y:S01]  /*27230*/  LDL.LU R22, [R1+0xc34] ;  /* 0x000c340001167983 */ /* 0x000f220000300800 */
[----:B------:R-:W4:Y:S02]  /*27240*/  LDL.LU R23, [R1+0xc30] ;  /* 0x000c300001177983 */ /* 0x000f240000300800 */
[----:B------:R0:W-:Y:S02]  /*27250*/  STL.64 [R1+0xc18], R26 ;  /* 0x000c181a01007387 */ /* 0x0001e40000100a00 */
[----:B0-----:R-:W-:-:S05]  /*27260*/  IMAD.MOV.U32 R27, RZ, RZ, R3 ;  /* 0x000000ffff1b7224 */ /* 0x001fca00078e0003 */
[----:B------:R-:W0:Y:S04]  /*27270*/  LDSM.16.M88.4 R12, [R27+0x18080] ;  /* 0x018080001b0c783b */ /* 0x000e280000000200 */
[----:B------:R-:W-:Y:S01]  /*27280*/  STL.64 [R1+0xc10], R24 ;  /* 0x000c101801007387 */ /* 0x000fe20000100a00 */
[----:B------:R3:W-:Y:S02]  /*27290*/  STL [R1+0xbd4], R9 ;  /* 0x000bd40901007387 */ /* 0x0007e40000100800 */
[----:B------:R1:W-:Y:S02]  /*272a0*/  STL.64 [R1+0xc28], R10 ;  /* 0x000c280a01007387 */ /* 0x0003e40000100a00 */
[----:B------:R-:W0:Y:S01]  /*272b0*/  LDSM.16.M88.4 R24, [R27+0x1c080] ;  /* 0x01c080001b18783b */ /* 0x000e220000000200 */
[----:B--2---:R4:W-:Y:S03]  /*272c0*/  STL [R1+0xc20], R8 ;  /* 0x000c200801007387 */ /* 0x0049e60000100800 */
[----:B------:R2:W-:Y:S02]  /*272d0*/  STL.64 [R1+0xb8], R6 ;  /* 0x0000b80601007387 */ /* 0x0005e40000100a00 */
[----:B---3--:R-:W-:-:S02]  /*272e0*/  IMAD.MOV.U32 R9, RZ, RZ, R0 ;  /* 0x000000ffff097224 */ /* 0x008fc400078e0000 */
[----:B0-----:R-:W-:-:S05]  /*272f0*/  IMAD.MOV.U32 R0, RZ, RZ, R15 ;  /* 0x000000ffff007224 */ /* 0x001fca00078e000f */
[----:B------:R-:W-:Y:S01]  /*27300*/  STL [R1+0xbd0], R0 ;  /* 0x000bd00001007387 */ /* 0x000fe20000100800 */
[----:B-1----:R-:W3:Y:S02]  /*27310*/  LDL.LU.64 R10, [R1+0xc28] ;  /* 0x000c2800010a7983 */ /* 0x002ee40000300a00 */
[----:B----4-:R-:W-:-:S07]  /*27320*/  IMAD.MOV.U32 R8, RZ, RZ, R2 ;  /* 0x000000ffff087224 */ /* 0x010fce00078e0002 */
[----:B------:R-:W-:Y:S01]  /*27330*/  HMMA.16816.F32.BF16 R16, R20, R8, R16 ;  /* 0x000000081410723c */ /* 0x000fe20000041810 */
[----:B------:R-:W4:Y:S01]  /*27340*/  LDL.LU R8, [R1+0xc20] ;  /* 0x000c200001087983 */ /* 0x000f220000300800 */
[----:B--2---:R-:W-:Y:S02]  /*27350*/  IMAD.MOV.U32 R7, RZ, RZ, R24 ;  /* 0x000000ffff077224 */ /* 0x004fe400078e0018 */
[----:B------:R-:W-:Y:S11]  /*27360*/  IMAD.MOV.U32 R6, RZ, RZ, R25 ;  /* 0x000000ffff067224 */ /* 0x000ff600078e0019 */
[----:B------:R-:W-:Y:S09]  /*27370*/  @!UPT UIADD3 URZ, URZ, URZ, URZ ;  /* 0x0000003f3f3ff290 */ /* 0x000ff2000fffe03f */
[----:B------:R-:W-:Y:S02]  /*27380*/  IMAD.MOV.U32 R3, RZ, RZ, R18 ;  /* 0x000000ffff037224 */ /* 0x000fe400078e0012 */
[----:B------:R-:W-:Y:S02]  /*27390*/  IMAD.MOV.U32 R28, RZ, RZ, R17 ;  /* 0x000000ffff1c7224 */ /* 0x000fe400078e0011 */
[----:B------:R-:W-:Y:S02]  /*273a0*/  IMAD.MOV.U32 R29, RZ, RZ, R16 ;  /* 0x000000ffff1d7224 */ /* 0x000fe400078e0010 */
[----:B------:R-:W2:Y:S01]  /*273b0*/  LDL.LU R16, [R1+0x110] ;  /* 0x0001100001107983 */ /* 0x000ea20000300800 */
[----:B------:R-:W2:Y:S02]  /*273c0*/  LDL.LU R17, [R1+0x114] ;  /* 0x0001140001117983 */ /* 0x000ea40000300800 */
[----:B------:R-:W-:Y:S02]  /*273d0*/  STL [R1+0xbe4], R3 ;  /* 0x000be40301007387 */ /* 0x000fe40000100800 */
[----:B------:R-:W-:Y:S01]  /*273e0*/  STL [R1+0xbe0], R28 ;  /* 0x000be01c01007387 */ /* 0x000fe20000100800 */
[----:B------:R-:W-:Y:S04]  /*273f0*/  STL [R1+0xbdc], R29 ;  /* 0x000bdc1d01007387 */ /* 0x000fe80000100800 */
[----:B---3--:R-:W-:Y:S01]  /*27400*/  STL.64 [R1+0xa8], R10 ;  /* 0x0000a80a01007387 */ /* 0x008fe20000100a00 */
[----:B------:R0:W-:Y:S03]  /*27410*/  STL.64 [R1+0x48], R26 ;  /* 0x0000481a01007387 */ /* 0x0001e60000100a00 */
[----:B0-----:R-:W2:Y:S01]  /*27420*/  LDL.LU.64 R26, [R1+0xc18] ;  /* 0x000c1800011a7983 */ /* 0x001ea20000300a00 */
[----:B------:R-:W2:Y:S02]  /*27430*/  LDL.LU.64 R24, [R1+0xc10] ;  /* 0x000c100001187983 */ /* 0x000ea40000300a00 */
[----:B------:R-:W-:-:S02]  /*27440*/  IMAD.MOV.U32 R2, RZ, RZ, R19 ;  /* 0x000000ffff027224 */ /* 0x000fc400078e0013 */
[----:B------:R-:W-:Y:S01]  /*27450*/  STL [R1+0x98], R14 ;  /* 0x0000980e01007387 */ /* 0x000fe20000100800 */
[----:B------:R0:W-:Y:S04]  /*27460*/  STL.64 [R1+0xbc8], R12 ;  /* 0x000bc80c01007387 */ /* 0x0001e80000100a00 */
[----:B0-----:R-:W3:Y:S01]  /*27470*/  LDL.LU R12, [R1+0x80] ;  /* 0x00008000010c7983 */ /* 0x001ee20000300800 */
[----:B------:R-:W3:Y:S02]  /*27480*/  LDL.LU R13, [R1+0x84] ;  /* 0x00008400010d7983 */ /* 0x000ee40000300800 */
[----:B------:R-:W3:Y:S02]  /*27490*/  LDL.LU R14, [R1+0x88] ;  /* 0x00008800010e7983 */ /* 0x000ee40000300800 */
[----:B------:R-:W3:Y:S01]  /*274a0*/  LDL.LU R15, [R1+0x8c] ;  /* 0x00008c00010f7983 */ /* 0x000ee20000300800 */
[C---:B--2---:R-:W-:Y:S01]  /*274b0*/  HMMA.16816.F32.BF16 R16, R20.reuse, R16, R24 ;  /* 0x000000101410723c */ /* 0x044fe20000041818 */
[----:B------:R-:W2:Y:S01]  /*274c0*/  LDL.LU.64 R26, [R1+0xc08] ;  /* 0x000c0800011a7983 */ /* 0x000ea20000300a00 */
[----:B------:R-:W2:Y:S11]  /*274d0*/  LDL.LU.64 R24, [R1+0xc00] ;  /* 0x000c000001187983 */ /* 0x000eb60000300a00 */
[----:B------:R-:W-:Y:S11]  /*274e0*/  @!UPT UIADD3 URZ, URZ, URZ, URZ ;  /* 0x0000003f3f3ff290 */ /* 0x000ff6000fffe03f */
[----:B------:R-:W-:Y:S02]  /*274f0*/  IMAD.MOV.U32 R9, RZ, RZ, R16 ;  /* 0x000000ffff097224 */ /* 0x000fe400078e0010 */
[----:B------:R-:W-:Y:S02]  /*27500*/  IMAD.MOV.U32 R0, RZ, RZ, R17 ;  /* 0x000000ffff007224 */ /* 0x000fe400078e0011 */
[----:B------:R-:W-:Y:S02]  /*27510*/  IMAD.MOV.U32 R11, RZ, RZ, R18 ;  /* 0x000000ffff0b7224 */ /* 0x000fe400078e0012 */
[----:B------:R-:W-:Y:S02]  /*27520*/  IMAD.MOV.U32 R10, RZ, RZ, R19 ;  /* 0x000000ffff0a7224 */ /* 0x000fe400078e0013 */
[----:B----4-:R-:W0:Y:S04]  /*27530*/  LDSM.16.MT88.4 R16, [R8+0x20e00] ;  /* 0x020e00000810783b */ /* 0x010e280000004200 */
[----:B0-----:R-:W-:Y:S01]  /*27540*/  STL.64 [R1+0xbb0], R18 ;  /* 0x000bb01201007387 */ /* 0x001fe20000100a00 */
[----:B------:R0:W-:Y:S03]  /*27550*/  STL.64 [R1+0xba8], R16 ;  /* 0x000ba81001007387 */ /* 0x0001e60000100a00 */
[----:B0-----:R-:W2:Y:S01]  /*27560*/  LDL.LU R16, [R1+0xd0] ;  /* 0x0000d00001107983 */ /* 0x001ea20000300800 */
[----:B------:R-:W2:Y:S02]  /*27570*/  LDL.LU R17, [R1+0xd4] ;  /* 0x0000d40001117983 */ /* 0x000ea40000300800 */
[----:B--2---:R-:W-:Y:S01]  /*27580*/  HMMA.16816.F32.BF16 R16, R20, R16, R24 ;  /* 0x000000101410723c */ /* 0x004fe20000041818 */
[----:B------:R-:W3:Y:S01]  /*27590*/  LDL.LU.64 R24, [R1+0xbf8] ;  /* 0x000bf80001187983 */ /* 0x000ee20000300a00 */
[----:B------:R-:W-:Y:S11]  /*275a0*/  STL.64 [R1+0xbf0], R10 ;  /* 0x000bf00a01007387 */ /* 0x000ff60000100a00 */
[----:B------:R-:W-:Y:S11]  /*275b0*/  @!UPT UIADD3 URZ, URZ, URZ, URZ ;  /* 0x0000003f3f3ff290 */ /* 0x000ff6000fffe03f */
[----:B------:R-:W-:-:S05]  /*275c0*/  IMAD.MOV.U32 R8, RZ, RZ, R19 ;  /* 0x000000ffff087224 */ /* 0x000fca00078e0013 */
[----:B------:R0:W-:Y:S04]  /*275d0*/  STL.64 [R1+0xbe8], R8 ;  /* 0x000be80801007387 */ /* 0x0001e80000100a00 */
[----:B0-----:R-:W2:Y:S01]  /*275e0*/  LDL.LU R8, [R1+0x70] ;  /* 0x0000700001087983 */ /* 0x001ea20000300800 */
[----:B------:R-:W2:Y:S02]  /*275f0*/  LDL.LU R9, [R1+0x74] ;  /* 0x0000740001097983 */ /* 0x000ea40000300800 */
[----:B------:R-:W2:Y:S02]  /*27600*/  LDL.LU R10, [R1+0x78] ;  /* 0x00007800010a7983 */ /* 0x000ea40000300800 */
[----:B------:R-:W2:Y:S01]  /*27610*/  LDL.LU R11, [R1+0x7c] ;  /* 0x00007c00010b7983 */ /* 0x000ea20000300800 */
[----:B---3--:R-:W-:Y:S11]  /*27620*/  HMMA.16816.F32.BF16 R24, R20, R24, R12 ;  /* 0x000000181418723c */ /* 0x008ff6000004180c */
[----:B------:R-:W-:Y:S11]  /*27630*/  @!UPT UIADD3 URZ, URZ, URZ, URZ ;  /* 0x0000003f3f3ff290 */ /* 0x000ff6000fffe03f */
[----:B------:R-:W-:Y:S01]  /*27640*/  @!UPT UIADD3 URZ, URZ, URZ, URZ ;  /* 0x0000003f3f3ff290 */ /* 0x000fe2000fffe03f */
[----:B------:R0:W-:Y:S01]  /*27650*/  STL.64 [R1+0xb68], R26 ;  /* 0x000b681a01007387 */ /* 0x0001e20000100a00 */
[----:B------:R-:W-:Y:S03]  /*27660*/  STL.64 [R1+0xb60], R24 ;  /* 0x000b601801007387 */ /* 0x000fe60000100a00 */
[----:B0-----:R-:W3:Y:S01]  /*27670*/  LDL.LU R26, [R1+0xd8] ;  /* 0x0000d800011a7983 */ /* 0x001ee20000300800 */
[----:B------:R-:W3:Y:S02]  /*27680*/  LDL.LU R27, [R1+0xdc] ;  /* 0x0000dc00011b7983 */ /* 0x000ee40000300800 */
[----:B------:R-:W-:Y:S02]  /*27690*/  IMAD.MOV.U32 R3, RZ, RZ, R16 ;  /* 0x000000ffff037224 */ /* 0x000fe400078e0010 */
[----:B------:R-:W-:Y:S02]  /*276a0*/  IMAD.MOV.U32 R28, RZ, RZ, R17 ;  /* 0x000000ffff1c7224 */ /* 0x000fe400078e0011 */
[----:B------:R-:W-:-:S02]  /*276b0*/  IMAD.MOV.U32 R16, RZ, RZ, R7 ;  /* 0x000000ffff107224 */ /* 0x000fc400078e0007 */
[----:B------:R-:W-:-:S05]  /*276c0*/  IMAD.MOV.U32 R17, RZ, RZ, R6 ;  /* 0x000000ffff117224 */ /* 0x000fca00078e0006 */
[----:B------:R-:W-:Y:S04]  /*276d0*/  STL.64 [R1+0xbc0], R16 ;  /* 0x000bc01001007387 */ /* 0x000fe80000100a00 */
[----:B---3--:R0:W-:Y:S04]  /*276e0*/  STL.64 [R1+0xb78], R26 ;  /* 0x000b781a01007387 */ /* 0x0081e80000100a00 */
[----:B0-----:R-:W3:Y:S01]  /*276f0*/  LDL.LU R26, [R1+0x118] ;  /* 0x00011800011a7983 */ /* 0x001ee20000300800 */
[----:B------:R-:W3:Y:S02]  /*27700*/  LDL.LU R27, [R1+0x11c] ;  /* 0x00011c00011b7983 */ /* 0x000ee40000300800 */
[----:B------:R-:W4:Y:S02]  /*27710*/  LDL.LU R16, [R1+0x50] ;  /* 0x0000500001107983 */ /* 0x000f240000300800 */
[----:B------:R-:W-:Y:S01]  /*27720*/  IMAD.MOV.U32 R29, RZ, RZ, R18 ;  /* 0x000000ffff1d7224 */ /* 0x000fe200078e0012 */
[----:B------:R-:W4:Y:S01]  /*27730*/  LDL.LU R17, [R1+0x54] ;  /* 0x0000540001117983 */ /* 0x000f220000300800 */
[----:B------:R-:W4:Y:S02]  /*27740*/  LDL.LU R18, [R1+0x58] ;  /* 0x0000580001127983 */ /* 0x000f240000300800 */
[----:B------:R-:W4:Y:S02]  /*27750*/  LDL.LU R19, [R1+0x5c] ;  /* 0x00005c0001137983 */ /* 0x000f240000300800 */
[----:B------:R-:W4:Y:S01]  /*27760*/  LDL.LU R12, [R1+0x60] ;  /* 0x00006000010c7983 */ /* 0x000f220000300800 */
[----:B------:R-:W4:Y:S01]  /*27770*/  LDL.LU R13, [R1+0x64] ;  /* 0x00006400010d7983 */ /* 0x000f220000300800 */
[----:B------:R-:W4:Y:S02]  /*27780*/  LDL.LU R14, [R1+0x68] ;  /* 0x00006800010e7983 */ /* 0x000f240000300800 */
[----:B------:R-:W4:Y:S01]  /*27790*/  LDL.LU R15, [R1+0x6c] ;  /* 0x00006c00010f7983 */ /* 0x000f220000300800 */
[----:B--2---:R-:W-:Y:S01]  /*277a0*/  HMMA.16816.F32.BF16 R4, R20, R4, R8 ;  /* 0x000000041404723c */ /* 0x004fe20000041808 */
[----:B---3--:R0:W-:Y:S04]  /*277b0*/  STL.64 [R1+0xb90], R26 ;  /* 0x000b901a01007387 */ /* 0x0081e80000100a00 */
[----:B0-----:R-:W2:Y:S01]  /*277c0*/  LDL.LU R26, [R1+0x128] ;  /* 0x00012800011a7983 */ /* 0x001ea20000300800 */
[----:B------:R-:W2:Y:S03]  /*277d0*/  LDL.LU R27, [R1+0x12c] ;  /* 0x00012c00011b7983 */ /* 0x000ea60000300800 */
[----:B--2---:R0:W-:Y:S01]  /*277e0*/  STL.64 [R1+0xbb8], R26 ;  /* 0x000bb81a01007387 */ /* 0x0041e20000100a00 */
[----:B------:R-:W2:Y:S02]  /*277f0*/  LDL.LU R24, [R1+0x30] ;  /* 0x0000300001187983 */ /* 0x000ea40000300800 */
[----:B------:R-:W2:Y:S01]  /*27800*/  LDL.LU R25, [R1+0x34] ;  /* 0x0000340001197983 */ /* 0x000ea20000300800 */
[----:B0-----:R-:W2:Y:S01]  /*27810*/  LDL.LU R26, [R1+0x38] ;  /* 0x00003800011a7983 */ /* 0x001ea20000300800 */
[----:B------:R-:W2:Y:S02]  /*27820*/  LDL.LU R27, [R1+0x3c] ;  /* 0x00003c00011b7983 */ /* 0x000ea40000300800 */
[----:B------:R-:W3:Y:S02]  /*27830*/  LDL.LU.64 R10, [R1+0xbf0] ;  /* 0x000bf000010a7983 */ /* 0x000ee40000300a00 */
[----:B------:R-:W2:Y:S05]  /*27840*/  LDL.LU.64 R8, [R1+0xbe8] ;  /* 0x000be80001087983 */ /* 0x000eaa0000300a00 */
[----:B------:R0:W-:Y:S01]  /*27850*/  STL.64 [R1+0xb58], R6 ;  /* 0x000b580601007387 */ /* 0x0001e20000100a00 */
[----:B------:R1:W-:Y:S03]  /*27860*/  STL.64 [R1+0xb50], R4 ;  /* 0x000b500401007387 */ /* 0x0003e60000100a00 */
[----:B0-----:R-:W2:Y:S01]  /*27870*/  LDL.LU R6, [R1+0xc8] ;  /* 0x0000c80001067983 */ /* 0x001ea20000300800 */
[----:B------:R-:W2:Y:S02]  /*27880*/  LDL.LU R7, [R1+0xcc] ;  /* 0x0000cc0001077983 */ /* 0x000ea40000300800 */
[----:B-1----:R-:W-:-:S02]  /*27890*/  IMAD.MOV.U32 R4, RZ, RZ, R3 ;  /* 0x000000ffff047224 */ /* 0x002fc400078e0003 */
[----:B------:R-:W-:Y:S01]  /*278a0*/  IMAD.MOV.U32 R5, RZ, RZ, R28 ;  /* 0x000000ffff057224 */ /* 0x000fe200078e001c */
[----:B--2---:R0:W-:Y:S01]  /*278b0*/  STL.64 [R1+0xb70], R6 ;  /* 0x000b700601007387 */ /* 0x0041e20000100a00 */
[----:B------:R-:W2:Y:S02]  /*278c0*/  LDL.LU R3, [R1+0xbe4] ;  /* 0x000be40001037983 */ /* 0x000ea40000300800 */
[----:B------:R-:W2:Y:S02]  /*278d0*/  LDL.LU R28, [R1+0xbe0] ;  /* 0x000be000011c7983 */ /* 0x000ea40000300800 */
[----:B0-----:R-:W-:Y:S02]  /*278e0*/  IMAD.MOV.U32 R6, RZ, RZ, R29 ;  /* 0x000000ffff067224 */ /* 0x001fe400078e001d */
[----:B------:R-:W-:Y:S01]  /*278f0*/  IMAD.MOV.U32 R7, RZ, RZ, R8 ;  /* 0x000000ffff077224 */ /* 0x000fe200078e0008 */
[----:B------:R-:W2:Y:S01]  /*27900*/  LDL.LU R29, [R1+0xbdc] ;  /* 0x000bdc00011d7983 */ /* 0x000ea20000300800 */
[----:B------:R-:W4:Y:S03]  /*27910*/  LDL.LU R8, [R1+0xbd8] ;  /* 0x000bd80001087983 */ /* 0x000f260000300800 */
[----:B------:R-:W-:Y:S01]  /*27920*/  STL.64 [R1+0xb88], R6 ;  /* 0x000b880601007387 */ /* 0x000fe20000100a00 */
[----:B------:R0:W-:Y:S02]  /*27930*/  STL.64 [R1+0xb80], R4 ;  /* 0x000b800401007387 */ /* 0x0001e40000100a00 */
[----:B0-----:R-:W-:-:S02]  /*27940*/  IMAD.MOV.U32 R4, RZ, RZ, R9 ;  /* 0x000000ffff047224 */ /* 0x001fc400078e0009 */
[----:B------:R-:W4:Y:S01]  /*27950*/  LDL.LU R9, [R1+0xbd4] ;  /* 0x000bd40001097983 */ /* 0x000f220000300800 */
[----:B---3--:R-:W-:Y:S02]  /*27960*/  IMAD.MOV.U32 R6, RZ, RZ, R11 ;  /* 0x000000ffff067224 */ /* 0x008fe400078e000b */
[----:B------:R-:W-:Y:S02]  /*27970*/  IMAD.MOV.U32 R7, RZ, RZ, R10 ;  /* 0x000000ffff077224 */ /* 0x000fe400078e000a */
[----:B------:R-:W-:Y:S02]  /*27980*/  IMAD.MOV.U32 R5, RZ, RZ, R0 ;  /* 0x000000ffff057224 */ /* 0x000fe400078e0000 */
[----:B------:R-:W3:Y:S01]  /*27990*/  LDL.LU R0, [R1+0xbd0] ;  /* 0x000bd00001007983 */ /* 0x000ee20000300800 */
[----:B------:R-:W-:Y:S02]  /*279a0*/  STL.64 [R1+0xba0], R6 ;  /* 0x000ba00601007387 */ /* 0x000fe40000100a00 */
[----:B------:R2:W-:Y:S01]  /*279b0*/  STL.64 [R1+0xb98], R4 ;  /* 0x000b980401007387 */ /* 0x0005e20000100a00 */
[C---:B----4-:R-:W-:Y:S01]  /*279c0*/  HMMA.16816.F32.BF16 R8, R20.reuse, R8, R12 ;  /* 0x000000081408723c */ /* 0x050fe2000004180c */
[----:B------:R-:W4:Y:S07]  /*279d0*/  LDL.LU.64 R12, [R1+0xbc8] ;  /* 0x000bc800010c7983 */ /* 0x000f2e0000300a00 */
[----:B----4-:R-:W-:Y:S01]  /*279e0*/  HMMA.16816.F32.BF16 R12, R20, R12, R16 ;  /* 0x0000000c140c723c */ /* 0x010fe20000041810 */
[----:B------:R-:W4:Y:S01]  /*279f0*/  LDL.LU.64 R16, [R1+0xbc0] ;  /* 0x000bc00001107983 */ /* 0x000f220000300a00 */
[----:B--2---:R-:W-:-:S02]  /*27a00*/  IMAD.MOV.U32 R4, RZ, RZ, R29 ;  /* 0x000000ffff047224 */ /* 0x004fc400078e001d */
[----:B------:R-:W-:Y:S02]  /*27a10*/  IMAD.MOV.U32 R5, RZ, RZ, R28 ;  /* 0x000000ffff057224 */ /* 0x000fe400078e001c */
[----:B------:R-:W-:Y:S02]  /*27a20*/  IMAD.MOV.U32 R6, RZ, RZ, R3 ;  /* 0x000000ffff067224 */ /* 0x000fe400078e0003 */
[----:B------:R-:W-:Y:S01]  /*27a30*/  IMAD.MOV.U32 R7, RZ, RZ, R2 ;  /* 0x000000ffff077224 */ /* 0x000fe200078e0002 */
[----:B----4-:R-:W-:Y:S01]  /*27a40*/  HMMA.16816.F32.BF16 R20, R20, R16, R24 ;  /* 0x000000101414723c */ /* 0x010fe20000041818 */
[----:B------:R-:W2:Y:S01]  /*27a50*/  LDL.LU.64 R26, [R1+0xbb8] ;  /* 0x000bb800011a7983 */ /* 0x000ea20000300a00 */
[----:B------:R-:W2:Y:S02]  /*27a60*/  LDL.LU.64 R18, [R1+0xbb0] ;  /* 0x000bb00001127983 */ /* 0x000ea40000300a00 */
[----:B------:R-:W2:Y:S04]  /*27a70*/  LDL.LU.64 R16, [R1+0xba8] ;  /* 0x000ba80001107983 */ /* 0x000ea80000300a00 */
[----:B--2---:R-:W-:Y:S01]  /*27a80*/  HMMA.16816.F32.BF16 R24, R16, R26, R4 ;  /* 0x0000001a1018723c */ /* 0x004fe20000041804 */
[----:B------:R-:W2:Y:S01]  /*27a90*/  LDL.LU.64 R6, [R1+0xba0] ;  /* 0x000ba00001067983 */ /* 0x000ea20000300a00 */
[----:B------:R-:W2:Y:S11]  /*27aa0*/  LDL.LU.64 R4, [R1+0xb98] ;  /* 0x000b980001047983 */ /* 0x000eb60000300a00 */
[----:B------:R-:W-:Y:S10]  /*27ab0*/  @!UPT UIADD3 URZ, URZ, URZ, URZ ;  /* 0x0000003f3f3ff290 */ /* 0x000ff4000fffe03f */
[----:B------:R-:W-:Y:S01]  /*27ac0*/  STL.64 [R1+0x1f0], R24 ;  /* 0x0001f01801007387 */ /* 0x000fe20000100a00 */
[----:B------:R0:W-:Y:S03]  /*27ad0*/  STL.64 [R1+0x1f8], R26 ;  /* 0x0001f81a01007387 */ /* 0x0001e60000100a00 */
[----:B0-----:R-:W2:Y:S01]  /*27ae0*/  LDL.LU.64 R26, [R1+0xb90] ;  /* 0x000b9000011a7983 */ /* 0x001ea20000300a00 */
[----:B------:R-:W-:Y:S02]  /*27af0*/  IMAD.MOV.U32 R29, RZ, RZ, R25 ;  /* 0x000000ffff1d7224 */ /* 0x000fe400078e0019 */
[----:B------:R-:W-:-:S05]  /*27b00*/  IMAD.MOV.U32 R2, RZ, RZ, R24 ;  /* 0x000000ffff027224 */ /* 0x000fca00078e0018 */
[----:B------:R-:W-:Y:S01]  /*27b10*/  STL [R1+0xa8c], R2 ;  /* 0x000a8c0201007387 */ /* 0x000fe20000100800 */
[----:B------:R-:W-:Y:S01]  /*27b20*/  STL [R1+0xa88], R29 ;  /* 0x000a881d01007387 */ /* 0x000fe20000100800 */
[----:B--2---:R-:W-:Y:S02]  /*27b30*/  HMMA.16816.F32.BF16 R24, R16, R26, R4 ;  /* 0x0000001a1018723c */ /* 0x004fe40000041804 */
[----:B------:R-:W2:Y:S01]  /*27b40*/  LDL.LU.64 R6, [R1+0xb88] ;  /* 0x000b880001067983 */ /* 0x000ea20000300a00 */
[----:B------:R-:W2:Y:S11]  /*27b50*/  LDL.LU.64 R4, [R1+0xb80] ;  /* 0x000b800001047983 */ /* 0x000eb60000300a00 */
[----:B------:R-:W-:Y:S09]  /*27b60*/  @!UPT UIADD3 URZ, URZ, URZ, URZ ;  /* 0x0000003f3f3ff290 */ /* 0x000ff2000fffe03f */
[----:B------:R-:W-:Y:S01]  /*27b70*/  STL.64 [R1+0x1e0], R24 ;  /* 0x0001e01801007387 */ /* 0x000fe20000100a00 */
[----:B------:R0:W-:Y:S03]  /*27b80*/  STL.64 [R1+0x1e8], R26 ;  /* 0x0001e81a01007387 */ /* 0x0001e60000100a00 */
[----:B0-----:R-:W2:Y:S01]  /*27b90*/  LDL.LU.64 R26, [R1+0xb78] ;  /* 0x000b7800011a7983 */ /* 0x001ea20000300a00 */
[----:B------:R-:W-:-:S05]  /*27ba0*/  IMAD.MOV.U32 R3, RZ, RZ, R24 ;  /* 0x000000ffff037224 */ /* 0x000fca00078e0018 */
[----:B------:R-:W-:Y:S01]  /*27bb0*/  STL [R1+0xa90], R3 ;  /* 0x000a900301007387 */ /* 0x000fe20000100800 */
[C---:B--2---:R-:W-:Y:S03]  /*27bc0*/  HMMA.16816.F32.BF16 R24, R16.reuse, R26, R4 ;  /* 0x0000001a1018723c */ /* 0x044fe60000041804 */
[----:B------:R-:W2:Y:S11]  /*27bd0*/  LDL.LU.64 R6, [R1+0xb70] ;  /* 0x000b700001067983 */ /* 0x000eb60000300a00 */
[----:B------:R-:W-:Y:S09]  /*27be0*/  @!UPT UIADD3 URZ, URZ, URZ, URZ ;  /* 0x0000003f3f3ff290 */ /* 0x000ff2000fffe03f */
[----:B------:R-:W-:Y:S01]  /*27bf0*/  STL.64 [R1+0x1d0], R24 ;  /* 0x0001d01801007387 */ /* 0x000fe20000100a00 */
[----:B------:R0:W-:Y:S02]  /*27c00*/  STL.64 [R1+0x1d8], R26 ;  /* 0x0001d81a01007387 */ /* 0x0001e40000100a00 */
[----:B------:R-:W-:Y:S01]  /*27c10*/  IMAD.MOV.U32 R28, RZ, RZ, R24 ;  /* 0x000000ffff1c7224 */ /* 0x000fe200078e0018 */
[----:B0-----:R-:W2:Y:S01]  /*27c20*/  LDL.LU.64 R26, [R1+0xb68] ;  /* 0x000b6800011a7983 */ /* 0x001ea20000300a00 */
[----:B------:R-:W2:Y:S03]  /*27c30*/  LDL.LU.64 R24, [R1+0xb60] ;  /* 0x000b600001187983 */ /* 0x000ea60000300a00 */
[----:B------:R-:W-:Y:S01]  /*27c40*/  STL [R1+0xa94], R28 ;  /* 0x000a941c01007387 */ /* 0x000fe20000100800 */
[C---:B--2---:R-:W-:Y:S01]  /*27c50*/  HMMA.16816.F32.BF16 R24, R16.reuse, R6, R24 ;  /* 0x000000061018723c */ /* 0x044fe20000041818 */
[----:B------:R-:W2:Y:S01]  /*27c60*/  LDL.LU.64 R6, [R1+0xb58] ;  /* 0x000b580001067983 */ /* 0x000ea20000300a00 */
[----:B------:R-:W2:Y:S11]  /*27c70*/  LDL.LU.64 R4, [R1+0xb50] ;  /* 0x000b500001047983 */ /* 0x000eb60000300a00 */
[----:B------:R-:W-:Y:S10]  /*27c80*/  @!UPT UIADD3 URZ, URZ, URZ, URZ ;  /* 0x0000003f3f3ff290 */ /* 0x000ff4000fffe03f */
[----:B------:R-:W-:Y:S01]  /*27c90*/  STL.64 [R1+0x1c0], R24 ;  /* 0x0001c01801007387 */ /* 0x000fe20000100a00 */
[----:B------:R0:W-:Y:S02]  /*27ca0*/  STL.64 [R1+0x1c8], R26 ;  /* 0x0001c81a01007387 */ /* 0x0001e40000100a00 */
[----:B------:R2:W-:Y:S01]  /*27cb0*/  STL [R1+0xa98], R24 ;  /* 0x000a981801007387 */ /* 0x0005e20000100800 */
[----:B0-----:R-:W2:Y:S01]  /*27cc0*/  LDL.LU R26, [R1+0xb8] ;  /* 0x0000b800011a7983 */ /* 0x001ea20000300800 */
[----:B------:R-:W2:Y:S02]  /*27cd0*/  LDL.LU R27, [R1+0xbc] ;  /* 0x0000bc00011b7983 */ /* 0x000ea40000300800 */
[----:B--2---:R-:W-:Y:S11]  /*27ce0*/  HMMA.16816.F32.BF16 R24, R16, R26, R4 ;  /* 0x0000001a1018723c */ /* 0x004ff60000041804 */
[----:B------:R-:W-:Y:S11]  /*27cf0*/  @!UPT UIADD3 URZ, URZ, URZ, URZ ;  /* 0x0000003f3f3ff290 */ /* 0x000ff6000fffe03f */
[----:B------:R-:W-:Y:S01]  /*27d00*/  @!UPT UIADD3 URZ, URZ, URZ, URZ ;  /* 0x0000003f3f3ff290 */ /* 0x000fe2000fffe03f */
[----:B------:R0:W-:Y:S01]  /*27d10*/  STL.64 [R1+0x1b0], R24 ;  /* 0x0001b01801007387 */ /* 0x0001e20000100a00 */
[----:B------:R1:W-:Y:S02]  /*27d20*/  STL.64 [R1+0x1b8], R26 ;  /* 0x0001b81a01007387 */ /* 0x0003e40000100a00 */
[----:B------:R-:W-:Y:S02]  /*27d30*/  IMAD.MOV.U32 R6, RZ, RZ, R27 ;  /* 0x000000ffff067224 */ /* 0x000fe400078e001b */
[----:B0-----:R-:W-:-:S05]  /*27d40*/  IMAD.MOV.U32 R25, RZ, RZ, R24 ;  /* 0x000000ffff197224 */ /* 0x001fca00078e0018 */
[----:B------:R-:W-:Y:S01]  /*27d50*/  STL [R1+0xaa0], R25 ;  /* 0x000aa01901007387 */ /* 0x000fe20000100800 */
[----:B-1----:R-:W2:Y:S02]  /*27d60*/  LDL.LU R26, [R1+0xa8] ;  /* 0x0000a800011a7983 */ /* 0x002ea40000300800 */
[----:B------:R-:W2:Y:S02]  /*27d70*/  LDL.LU R27, [R1+0xac] ;  /* 0x0000ac00011b7983 */ /* 0x000ea40000300800 */
[----:B------:R0:W-:Y:S02]  /*27d80*/  STL [R1+0xa9c], R6 ;  /* 0x000a9c0601007387 */ /* 0x0001e40000100800 */
[----:B0-----:R-:W4:Y:S01]  /*27d90*/  LDL.LU R6, [R1+0x98] ;  /* 0x0000980001067983 */ /* 0x001f220000300800 */
[----:B---3--:R-:W-:Y:S01]  /*27da0*/  IMAD.MOV.U32 R7, RZ, RZ, R0 ;  /* 0x000000ffff077224 */ /* 0x008fe200078e0000 */
[C---:B--2---:R-:W-:Y:S11]  /*27db0*/  HMMA.16816.F32.BF16 R8, R16.reuse, R26, R8 ;  /* 0x0000001a1008723c */ /* 0x044ff60000041808 */
[----:B------:R-:W-:Y:S11]  /*27dc0*/  @!UPT UIADD3 URZ, URZ, URZ, URZ ;  /* 0x0000003f3f3ff290 */ /* 0x000ff6000fffe03f */
[----:B------:R-:W-:Y:S02]  /*27dd0*/  @!UPT UIADD3 URZ, URZ, URZ, URZ ;  /* 0x0000003f3f3ff290 */ /* 0x000fe4000fffe03f */
[----:B------:R-:W-:Y:S01]  /*27de0*/  IMAD.MOV.U32 R26, RZ, RZ, R8 ;  /* 0x000000ffff1a7224 */ /* 0x000fe200078e0008 */
[----:B------:R-:W-:Y:S01]  /*27df0*/  STL.64 [R1+0x1a0], R8 ;  /* 0x0001a00801007387 */ /* 0x000fe20000100a00 */
[----:B------:R-:W-:Y:S03]  /*27e00*/  STL.64 [R1+0x1a8], R10 ;  /* 0x0001a80a01007387 */ /* 0x000fe60000100a00 */
[----:B------:R4:W-:Y:S02]  /*27e10*/  STL [R1+0xaa4], R26 ;  /* 0x000aa41a01007387 */ /* 0x0009e40000100800 */
[----:B----4-:R-:W-:Y:S11]  /*27e20*/  HMMA.16816.F32.BF16 R24, R16, R6, R12 ;  /* 0x000000061018723c */ /* 0x010ff6000004180c */
[----:B------:R-:W-:Y:S11]  /*27e30*/  @!UPT UIADD3 URZ, URZ, URZ, URZ ;  /* 0x0000003f3f3ff290 */ /* 0x000ff6000fffe03f */
[----:B------:R-:W-:Y:S01]  /*27e40*/  @!UPT UIADD3 URZ, URZ, URZ, URZ ;  /* 0x0000003f3f3ff290 */ /* 0x000fe2000fffe03f */
[----:B------:R-:W-:Y:S01]  /*27e50*/  STL.64 [R1+0x190], R24 ;  /* 0x0001901801007387 */ /* 0x000fe20000100a00 */
[----:B------:R-:W-:Y:S02]  /*27e60*/  IMAD.MOV.U32 R7, RZ, RZ, R27 ;  /* 0x000000ffff077224 */ /* 0x000fe400078e001b */
[----:B------:R0:W-:Y:S02]  /*27e70*/  STL.64 [R1+0x198], R26 ;  /* 0x0001981a01007387 */ /* 0x0001e40000100a00 */
[----:B------:R-:W2:Y:S02]  /*27e80*/  LDL R0, [R1+0xa50] ;  /* 0x000a500001007983 */ /* 0x000ea40000100800 */
[----:B------:R-:W-:Y:S02]  /*27e90*/  IMAD.MOV.U32 R11, RZ, RZ, R26 ;  /* 0x000000ffff0b7224 */ /* 0x000fe400078e001a */
[----:B0-----:R-:W-:-:S05]  /*27ea0*/  IMAD.MOV.U32 R27, RZ, RZ, R24 ;  /* 0x000000ffff1b7224 */ /* 0x001fca00078e0018 */
[----:B------:R0:W-:Y:S01]  /*27eb0*/  STL [R1+0xab4], R27 ;  /* 0x000ab41b01007387 */ /* 0x0001e20000100800 */
[----:B------:R-:W3:Y:S03]  /*27ec0*/  LDL.LU R26, [R1+0x48] ;  /* 0x00004800011a7983 */ /* 0x000ee60000300800 */
[----:B0-----:R-:W3:Y:S01]  /*27ed0*/  LDL.LU R27, [R1+0x4c] ;  /* 0x00004c00011b7983 */ /* 0x001ee20000300800 */
[----:B------:R-:W-:-:S05]  /*27ee0*/  IMAD.MOV.U32 R15, RZ, RZ, R25 ;  /* 0x000000ffff0f7224 */ /* 0x000fca00078e0019 */
[----:B------:R-:W-:Y:S01]  /*27ef0*/  STL [R1+0xab0], R15 ;  /* 0x000ab00f01007387 */ /* 0x000fe20000100800 */
[----:B------:R-:W-:Y:S02]  /*27f00*/  STL [R1+0xaac], R11 ;  /* 0x000aac0b01007387 */ /* 0x000fe40000100800 */
[----:B------:R-:W-:Y:S01]  /*27f10*/  STL [R1+0xaa8], R7 ;  /* 0x000aa80701007387 */ /* 0x000fe20000100800 */
[----:B---3--:R-:W-:Y:S11]  /*27f20*/  HMMA.16816.F32.BF16 R20, R16, R26, R20 ;  /* 0x0000001a1014723c */ /* 0x008ff60000041814 */
[----:B------:R-:W-:Y:S11]  /*27f30*/  @!UPT UIADD3 URZ, URZ, URZ, URZ ;  /* 0x0000003f3f3ff290 */ /* 0x000ff6000fffe03f */
[----:B------:R-:W-:Y:S02]  /*27f40*/  @!UPT UIADD3 URZ, URZ, URZ, URZ ;  /* 0x0000003f3f3ff290 */ /* 0x000fe4000fffe03f */
[----:B------:R-:W-:Y:S02]  /*27f50*/  IMAD.MOV.U32 R16, RZ, RZ, R20 ;  /* 0x000000ffff107224 */ /* 0x000fe400078e0014 */
[----:B------:R-:W-:Y:S02]  /*27f60*/  IMAD.MOV.U32 R17, RZ, RZ, R21 ;  /* 0x000000ffff117224 */ /* 0x000fe400078e0015 */
[----:B------:R-:W-:Y:S02]  /*27f70*/  IMAD.MOV.U32 R18, RZ, RZ, R22 ;  /* 0x000000ffff127224 */ /* 0x000fe400078e0016 */
[----:B------:R-:W-:Y:S01]  /*27f80*/  IMAD.MOV.U32 R4, RZ, RZ, R23 ;  /* 0x000000ffff047224 */ /* 0x000fe200078e0017 */
[----:B------:R-:W-:Y:S01]  /*27f90*/  STL.64 [R1+0x180], R20 ;  /* 0x0001801401007387 */ /* 0x000fe20000100a00 */
[----:B------:R-:W-:Y:S02]  /*27fa0*/  STL.64 [R1+0x188], R22 ;  /* 0x0001881601007387 */ /* 0x000fe40000100a00 */
[----:B------:R-:W-:Y:S02]  /*27fb0*/  STL [R1+0xac4], R16 ;  /* 0x000ac41001007387 */ /* 0x000fe40000100800 */
[----:B------:R-:W-:Y:S01]  /*27fc0*/  STL [R1+0xac0], R17 ;  /* 0x000ac01101007387 */ /* 0x000fe20000100800 */
[----:B------:R-:W-:Y:S01]  /*27fd0*/  STL [R1+0xabc], R18 ;  /* 0x000abc1201007387 */ /* 0x000fe20000100800 */
[----:B------:R0:W-:Y:S03]  /*27fe0*/  STL [R1+0xab8], R4 ;  /* 0x000ab80401007387 */ /* 0x0001e60000100800 */
[----:B0-----:R-:W3:Y:S04]  /*27ff0*/  LDL.LU R4, [R1+0x230] ;  /* 0x0002300001047983 */ /* 0x001ee80000300800 */
[----:B---3--:R0:W-:Y:S04]  /*28000*/  STL [R1+0xb48], R4 ;  /* 0x000b480401007387 */ /* 0x0081e80000100800 */
[----:B0-----:R-:W3:Y:S01]  /*28010*/  LDL.LU R4, [R1+0x238] ;  /* 0x0002380001047983 */ /* 0x001ee20000300800 */
[----:B------:R-:W-:-:S03]  /*28020*/  UIADD3 UR4, UR4, 0x1, URZ ;  /* 0x0000000104047890 */ /* 0x000fc6000fffe03f */
[----:B---3--:R0:W-:Y:S04]  /*28030*/  STL [R1+0xb4c], R4 ;  /* 0x000b4c0401007387 */ /* 0x0081e80000100800 */
[----:B0-----:R-:W3:Y:S01]  /*28040*/  LDL.LU R4, [R1+0x240] ;  /* 0x0002400001047983 */ /* 0x001ee20000300800 */
[----:B------:R-:W4:Y:S02]  /*28050*/  LDL.LU R18, [R1+0x228] ;  /* 0x0002280001127983 */ /* 0x000f240000300800 */
[----:B------:R-:W4:Y:S02]  /*28060*/  LDL.LU R17, [R1+0x220] ;  /* 0x0002200001117983 */ /* 0x000f240000300800 */
[----:B------:R-:W4:Y:S01]  /*28070*/  LDL.LU R16, [R1+0x218] ;  /* 0x0002180001107983 */ /* 0x000f220000300800 */
[----:B------:R-:W4:Y:S01]  /*28080*/  LDL.LU R19, [R1+0x23c] ;  /* 0x00023c0001137983 */ /* 0x000f220000300800 */
        /* <DEDUP_REMOVED lines=21> */
[----:B------:R-:W4:Y:S01]  /*281e0*/  LDL.LU R29, [R1+0x254] ;  /* 0x00025400011d7983 */ /* 0x000f220000300800 */
[----:B--2---:R-:W-:Y:S01]  /*281f0*/  ISETP.NE.U32.AND P0, PT, R0, UR4, PT ;  /* 0x0000000400007c0c */ /* 0x004fe2000bf05070 */
[----:B------:R-:W2:Y:S01]  /*28200*/  LDL.LU R2, [R1+0xa14] ;  /* 0x000a140001027983 */ /* 0x000ea20000300800 */
[----:B------:R-:W2:Y:S01]  /*28210*/  LDL.LU R0, [R1+0x250] ;  /* 0x0002500001007983 */ /* 0x000ea20000300800 */
[----:B---3--:R-:W-:-:S05]  /*28220*/  IADD3 R4, P4, R4, UR12, RZ ;  /* 0x0000000c04047c10 */ /* 0x008fca000ff9e0ff */
[----:B------:R0:W-:Y:S04]  /*28230*/  STL [R1+0x240], R4 ;  /* 0x0002400401007387 */ /* 0x0001e80000100800 */
[----:B0-----:R-:W3:Y:S02]  /*28240*/  LDL.LU R4, [R1+0xb4c] ;  /* 0x000b4c0001047983 */ /* 0x001ee40000300800 */
[----:B---3--:R-:W-:-:S05]  /*28250*/  IADD3 R4, P5, R4, UR12, RZ ;  /* 0x0000000c04047c10 */ /* 0x008fca000ffbe0ff */
[----:B------:R0:W-:Y:S04]  /*28260*/  STL [R1+0x238], R4 ;  /* 0x0002380401007387 */ /* 0x0001e80000100800 */
[----:B0-----:R-:W3:Y:S01]  /*28270*/  LDL.LU R4, [R1+0xb48] ;  /* 0x000b480001047983 */ /* 0x001ee20000300800 */
[----:B----4-:R-:W-:Y:S02]  /*28280*/  IADD3 R18, P1, R18, UR12, RZ ;  /* 0x0000000c12127c10 */ /* 0x010fe4000ff3e0ff */
[----:B------:R-:W-:Y:S02]  /*28290*/  IADD3 R17, P2, R17, UR12, RZ ;  /* 0x0000000c11117c10 */ /* 0x000fe4000ff5e0ff */
[----:B------:R-:W-:Y:S02]  /*282a0*/  IADD3 R16, P3, R16, UR12, RZ ;  /* 0x0000000c10107c10 */ /* 0x000fe4000ff7e0ff */
[----:B------:R-:W-:Y:S01]  /*282b0*/  IADD3.X R19, R19, UR6, RZ, P4, !PT ;  /* 0x0000000613137c10 */ /* 0x000fe2000a7fe4ff */
[----:B------:R-:W-:Y:S01]  /*282c0*/  IADD3 R20, P4, R20, UR12, RZ ;  /* 0x0000000c14147c10 */ /* 0x000fe2000ff9e0ff */
        /* <DEDUP_REMOVED lines=16> */
[----:B---3--:R-:W-:-:S05]  /*283d0*/  IADD3 R4, P6, R4, UR12, RZ ;  /* 0x0000000c04047c10 */ /* 0x008fca000ffde0ff */
[----:B------:R0:W-:Y:S01]  /*283e0*/  STL [R1+0x230], R4 ;  /* 0x0002300401007387 */ /* 0x0001e20000100800 */
[----:B------:R-:W-:Y:S02]  /*283f0*/  STL [R1+0x228], R18 ;  /* 0x0002281201007387 */ /* 0x000fe40000100800 */
[----:B------:R-:W-:Y:S02]  /*28400*/  STL [R1+0x220], R17 ;  /* 0x0002201101007387 */ /* 0x000fe40000100800 */
[----:B------:R-:W-:Y:S01]  /*28410*/  STL [R1+0x218], R16 ;  /* 0x0002181001007387 */ /* 0x000fe20000100800 */
[----:B------:R-:W-:Y:S01]  /*28420*/  IADD3.X R23, R23, UR6, RZ, P6, !PT ;  /* 0x0000000617177c10 */ /* 0x000fe2000b7fe4ff */
[----:B------:R-:W-:Y:S01]  /*28430*/  STL [R1+0x23c], R19 ;  /* 0x00023c1301007387 */ /* 0x000fe20000100800 */
[----:B------:R-:W-:Y:S01]  /*28440*/  IADD3 R7, P6, R7, UR9, RZ ;  /* 0x0000000907077c10 */ /* 0x000fe2000ffde0ff */
[----:B------:R-:W-:Y:S02]  /*28450*/  STL [R1+0x210], R20 ;  /* 0x0002101401007387 */ /* 0x000fe40000100800 */
[----:B------:R-:W-:Y:S01]  /*28460*/  STL [R1+0x234], R21 ;  /* 0x0002341501007387 */ /* 0x000fe20000100800 */
[----:B------:R-:W-:Y:S01]  /*28470*/  STL [R1+0x208], R22 ;  /* 0x0002081601007387 */ /* 0x000fe20000100800 */
[----:B------:R-:W-:Y:S02]  /*28480*/  STL [R1+0x22c], R23 ;  /* 0x00022c1701007387 */ /* 0x000fe40000100800 */
[----:B------:R-:W-:Y:S02]  /*28490*/  STL [R1+0xa3c], R7 ;  /* 0x000a3c0701007387 */ /* 0x000fe40000100800 */
[----:B------:R-:W-:Y:S01]  /*284a0*/  STL [R1+0x224], R11 ;  /* 0x0002240b01007387 */ /* 0x000fe20000100800 */
[----:B------:R-:W-:Y:S01]  /*284b0*/  STL [R1+0x25c], R15 ;  /* 0x00025c0f01007387 */ /* 0x000fe20000100800 */
[----:B------:R-:W-:Y:S02]  /*284c0*/  STL [R1+0x21c], R27 ;  /* 0x00021c1b01007387 */ /* 0x000fe40000100800 */
[----:B------:R-:W-:Y:S02]  /*284d0*/  STL [R1+0xa34], R12 ;  /* 0x000a340c01007387 */ /* 0x000fe40000100800 */
[----:B------:R-:W-:Y:S01]  /*284e0*/  STL [R1+0x214], R13 ;  /* 0x0002140d01007387 */ /* 0x000fe20000100800 */
[----:B------:R-:W-:Y:S01]  /*284f0*/  STL [R1+0xa30], R14 ;  /* 0x000a300e01007387 */ /* 0x000fe20000100800 */
[----:B------:R-:W-:Y:S01]  /*28500*/  IADD3.X R6, R6, UR7, RZ, P6, !PT ;  /* 0x0000000706067c10 */ /* 0x000fe2000b7fe4ff */
[----:B------:R-:W-:Y:S01]  /*28510*/  STL [R1+0x20c], R26 ;  /* 0x00020c1a01007387 */ /* 0x000fe20000100800 */
[----:B------:R-:W-:Y:S01]  /*28520*/  IADD3 R25, P6, R25, UR9, RZ ;  /* 0x0000000919197c10 */ /* 0x000fe2000ffde0ff */
        /* <DEDUP_REMOVED lines=9> */
[----:B0-----:R-:W3:Y:S01]  /*285c0*/  LDL.LU R4, [R1+0xa04] ;  /* 0x000a040001047983 */ /* 0x001ee20000300800 */
[----:B------:R-:W-:Y:S01]  /*285d0*/  IADD3.X R29, R29, UR7, RZ, P3, !PT ;  /* 0x000000071d1d7c10 */ /* 0x000fe20009ffe4ff */
[----:B--2---:R-:W-:-:S04]  /*285e0*/  IADD3 R2, P3, R2, UR9, RZ ;  /* 0x0000000902027c10 */ /* 0x004fc8000ff7e0ff */
[----:B------:R-:W-:Y:S04]  /*285f0*/  STL [R1+0x254], R29 ;  /* 0x0002541d01007387 */ /* 0x000fe80000100800 */
[----:B---3--:R0:W-:Y:S01]  /*28600*/  STL [R1+0xb40], R4 ;  /* 0x000b400401007387 */ /* 0x0081e20000100800 */
[----:B------:R-:W-:Y:S03]  /*28610*/  STL [R1+0xa14], R2 ;  /* 0x000a140201007387 */ /* 0x000fe60000100800 */
[----:B0-----:R-:W2:Y:S01]  /*28620*/  LDL.LU R4, [R1+0x24c] ;  /* 0x00024c0001047983 */ /* 0x001ea20000300800 */
[----:B------:R-:W-:-:S05]  /*28630*/  IADD3.X R0, R0, UR7, RZ, P4, !PT ;  /* 0x0000000700007c10 */ /* 0x000fca000a7fe4ff */
[----:B------:R-:W-:Y:S04]  /*28640*/  STL [R1+0x250], R0 ;  /* 0x0002500001007387 */ /* 0x000fe80000100800 */
[----:B--2---:R0:W-:Y:S04]  /*28650*/  STL [R1+0xb44], R4 ;  /* 0x000b440401007387 */ /* 0x0041e80000100800 */
[----:B0-----:R-:W2:Y:S01]  /*28660*/  LDL.LU R4, [R1+0xa0c] ;  /* 0x000a0c0001047983 */ /* 0x001ea20000300800 */
[----:B------:R-:W3:Y:S02]  /*28670*/  LDL.LU R18, [R1+0x248] ;  /* 0x0002480001127983 */ /* 0x000ee40000300800 */
[----:B------:R-:W4:Y:S02]  /*28680*/  LDL.LU R17, [R1+0x9fc] ;  /* 0x0009fc0001117983 */ /* 0x000f240000300800 */
[----:B------:R-:W3:Y:S01]  /*28690*/  LDL.LU R16, [R1+0x244] ;  /* 0x0002440001107983 */ /* 0x000ee20000300800 */
[----:B------:R-:W3:Y:S01]  /*286a0*/  LDL.LU R19, [R1+0x9f4] ;  /* 0x0009f40001137983 */ /* 0x000ee20000300800 */
[----:B------:R-:W3:Y:S02]  /*286b0*/  LDL.LU R20, [R1+0xa18] ;  /* 0x000a180001147983 */ /* 0x000ee40000300800 */
[----:B------:R-:W3:Y:S02]  /*286c0*/  LDL.LU R21, [R1+0x9ec] ;  /* 0x0009ec0001157983 */ /* 0x000ee40000300800 */
        /* <DEDUP_REMOVED lines=22> */
[----:B--2---:R-:W-:-:S05]  /*28830*/  IADD3 R4, P4, R4, UR9, RZ ;  /* 0x0000000904047c10 */ /* 0x004fca000ff9e0ff */
[----:B------:R0:W-:Y:S04]  /*28840*/  STL [R1+0xa0c], R4 ;  /* 0x000a0c0401007387 */ /* 0x0001e80000100800 */
[----:B0-----:R-:W2:Y:S02]  /*28850*/  LDL.LU R4, [R1+0xb44] ;  /* 0x000b440001047983 */ /* 0x001ea40000300800 */
[----:B--2---:R-:W-:-:S05]  /*28860*/  IADD3.X R4, R4, UR7, RZ, P5, !PT ;  /* 0x0000000704047c10 */ /* 0x004fca000affe4ff */
[----:B------:R0:W-:Y:S04]  /*28870*/  STL [R1+0x24c], R4 ;  /* 0x00024c0401007387 */ /* 0x0001e80000100800 */
[----:B0-----:R-:W2:Y:S01]  /*28880*/  LDL.LU R4, [R1+0xb40] ;  /* 0x000b400001047983 */ /* 0x001ea20000300800 */
[----:B---3--:R-:W-:Y:S01]  /*28890*/  IADD3.X R18, R18, UR7, RZ, P6, !PT ;  /* 0x0000000712127c10 */ /* 0x008fe2000b7fe4ff */
[----:B----4-:R-:W-:Y:S01]  /*288a0*/  IADD3 R17, P6, R17, UR9, RZ ;  /* 0x0000000911117c10 */ /* 0x010fe2000ffde0ff */
        /* <DEDUP_REMOVED lines=18> */
[----:B------:R-:W-:-:S02]  /*289d0*/  IADD3.X R3, R3, UR7, RZ, P6, !PT ;  /* 0x0000000703037c10 */ /* 0x000fc4000b7fe4ff */
[----:B--2---:R-:W-:-:S05]  /*289e0*/  IADD3 R4, P5, R4, UR9, RZ ;  /* 0x0000000904047c10 */ /* 0x004fca000ffbe0ff */
[----:B------:R0:W-:Y:S01]  /*289f0*/  STL [R1+0xa04], R4 ;  /* 0x000a040401007387 */ /* 0x0001e20000100800 */
[----:B------:R-:W-:Y:S02]  /*28a00*/  STL [R1+0x248], R18 ;  /* 0x0002481201007387 */ /* 0x000fe40000100800 */
[----:B------:R-:W-:Y:S02]  /*28a10*/  STL [R1+0x9fc], R17 ;  /* 0x0009fc1101007387 */ /* 0x000fe40000100800 */
[----:B------:R-:W-:Y:S01]  /*28a20*/  STL [R1+0x244], R16 ;  /* 0x0002441001007387 */ /* 0x000fe20000100800 */
[----:B------:R-:W-:Y:S01]  /*28a30*/  STL [R1+0x9f4], R19 ;  /* 0x0009f41301007387 */ /* 0x000fe20000100800 */
        /* <DEDUP_REMOVED lines=25> */
[----:B0-----:R-:W2:Y:S01]  /*28bd0*/  LDL.LU R4, [R1+0x9b0] ;  /* 0x0009b00001047983 */ /* 0x001ea20000300800 */
[----:B------:R-:W-:-:S02]  /*28be0*/  IADD3 R29, P6, R29, UR9, RZ ;  /* 0x000000091d1d7c10 */ /* 0x000fc4000ffde0ff */
[----:B------:R-:W-:-:S03]  /*28bf0*/  IADD3.X R2, R2, UR7, RZ, P1, !PT ;  /* 0x0000000702027c10 */ /* 0x000fc60008ffe4ff */
[----:B------:R-:W-:Y:S04]  /*28c00*/  STL [R1+0x99c], R29 ;  /* 0x00099c1d01007387 */ /* 0x000fe80000100800 */
[----:B--2---:R0:W-:Y:S01]  /*28c10*/  STL [R1+0xb38], R4 ;  /* 0x000b380401007387 */ /* 0x0041e20000100800 */
[----:B------:R-:W-:Y:S03]  /*28c20*/  STL [R1+0x9c0], R2 ;  /* 0x0009c00201007387 */ /* 0x000fe60000100800 */
[----:B0-----:R-:W2:Y:S01]  /*28c30*/  LDL.LU R4, [R1+0x98c] ;  /* 0x00098c0001047983 */ /* 0x001ea20000300800 */
[----:B------:R-:W-:-:S05]  /*28c40*/  IADD3 R0, P1, R0, UR9, RZ ;  /* 0x0000000900007c10 */ /* 0x000fca000ff3e0ff */
        /* <DEDUP_REMOVED lines=31> */
[----:B--2---:R-:W-:-:S05]  /*28e40*/  IADD3.X R4, R4, UR7, RZ, P2, !PT ;  /* 0x0000000704047c10 */ /* 0x004fca00097fe4ff */
[----:B------:R0:W-:Y:S04]  /*28e50*/  STL [R1+0x9b8], R4 ;  /* 0x0009b80401007387 */ /* 0x0001e80000100800 */
[----:B0-----:R-:W2:Y:S02]  /*28e60*/  LDL.LU R4, [R1+0xb3c] ;  /* 0x000b3c0001047983 */ /* 0x001ea40000300800 */
[----:B--2---:R-:W-:-:S05]  /*28e70*/  IADD3 R4, P2, R4, UR9, RZ ;  /* 0x0000000904047c10 */ /* 0x004fca000ff5e0ff */
[----:B------:R0:W-:Y:S04]  /*28e80*/  STL [R1+0x98c], R4 ;  /* 0x00098c0401007387 */ /* 0x0001e80000100800 */
[----:B0-----:R-:W2:Y:S01]  /*28e90*/  LDL.LU R4, [R1+0xb38] ;  /* 0x000b380001047983 */ /* 0x001ea20000300800 */
[----:B----4-:R-:W-:Y:S01]  /*28ea0*/  IADD3.X R17, R17, UR7, RZ, P4, !PT ;  /* 0x0000000711117c10 */ /* 0x010fe2000a7fe4ff */
[----:B---3--:R-:W-:Y:S01]  /*28eb0*/  IADD3 R16, P4, R16, UR9, RZ ;  /* 0x0000000910107c10 */ /* 0x008fe2000ff9e0ff */
        /* <DEDUP_REMOVED lines=18> */
[----:B--2---:R-:W-:Y:S01]  /*28fe0*/  IADD3.X R4, R4, UR7, RZ, P3, !PT ;  /* 0x0000000704047c10 */ /* 0x004fe20009ffe4ff */
[----:B------:R-:W-:-:S04]  /*28ff0*/  IADD3 R18, P3, R18, UR9, RZ ;  /* 0x0000000912127c10 */ /* 0x000fc8000ff7e0ff */
[----:B------:R0:W-:Y:S01]  /*29000*/  STL [R1+0x9b0], R4 ;  /* 0x0009b00401007387 */ /* 0x0001e20000100800 */
[----:B------:R-:W-:Y:S02]  /*29010*/  STL [R1+0x984], R18 ;  /* 0x0009841201007387 */ /* 0x000fe40000100800 */
[----:B------:R-:W-:Y:S02]  /*29020*/  STL [R1+0x9a8], R17 ;  /* 0x0009a81101007387 */ /* 0x000fe40000100800 */
[----:B------:R-:W-:Y:S01]  /*29030*/  STL [R1+0x97c], R16 ;  /* 0x00097c1001007387 */ /* 0x000fe20000100800 */
[----:B------:R-:W-:Y:S01]  /*29040*/  STL [R1+0x9a0], R19 ;  /* 0x0009a01301007387 */ /* 0x000fe20000100800 */
        /* <DEDUP_REMOVED lines=25> */
[----:B0-----:R-:W2:Y:S01]  /*291e0*/  LDL.LU R4, [R1+0x90c] ;  /* 0x00090c0001047983 */ /* 0x001ea20000300800 */
[----:B------:R-:W-:Y:S01]  /*291f0*/  IADD3.X R29, R29, UR7, RZ, P4, !PT ;  /* 0x000000071d1d7c10 */ /* 0x000fe2000a7fe4ff */
[----:B------:R-:W-:-:S04]  /*29200*/  IADD3 R2, P4, R2, UR9, RZ ;  /* 0x0000000902027c10 */ /* 0x000fc8000ff9e0ff */
[----:B------:R-:W-:Y:S04]  /*29210*/  STL [R1+0x948], R29 ;  /* 0x0009481d01007387 */ /* 0x000fe80000100800 */
[----:B--2---:R0:W-:Y:S01]  /*29220*/  STL [R1+0xb30], R4 ;  /* 0x000b300401007387 */ /* 0x0041e20000100800 */
        /* <DEDUP_REMOVED lines=1226> */
[----:B------:R-:W-:Y:S01]  /*2ded0*/  STL [R1+0x33c], R4 ;  /* 0x00033c0401007387 */ /* 0x000fe20000100800 */
[----:B------:R-:W-:Y:S02]  /*2dee0*/  STL [R1+0x360], R18 ;  /* 0x0003601201007387 */ /* 0x000fe40000100800 */
[----:B------:R-:W-:Y:S02]  /*2def0*/  STL [R1+0x334], R17 ;  /* 0x0003341101007387 */ /* 0x000fe40000100800 */
[----:B------:R0:W-:Y:S01]  /*2df00*/  STL [R1+0x358], R16 ;  /* 0x0003581001007387 */ /* 0x0001e20000100800 */
        /* <DEDUP_REMOVED lines=84> */
[----:B--2---:R-:W-:Y:S01]  /*2e450*/  IADD3.X R16, R16, UR7, RZ, P4, !PT ;  /* 0x0000000710107c10 */ /* 0x004fe2000a7fe4ff */
[----:B------:R-:W-:-:S04]  /*2e460*/  IADD3 R17, P4, R17, UR9, RZ ;  /* 0x0000000911117c10 */ /* 0x000fc8000ff9e0ff */
[----:B------:R0:W-:Y:S04]  /*2e470*/  STL [R1+0x2e8], R16 ;  /* 0x0002e81001007387 */ /* 0x0001e80000100800 */
[----:B0-----:R0:W5:Y:S01]  /*2e480*/  LDL.LU R16, [R1+0xac4] ;  /* 0x000ac40001107983 */ /* 0x0011620000300800 */
[----:B------:R1:W-:Y:S03]  /*2e490*/  STL [R1+0x2bc], R17 ;  /* 0x0002bc1101007387 */ /* 0x0003e60000100800 */
[----:B-1----:R0:W5:Y:S01]  /*2e4a0*/  LDL.LU R17, [R1+0xac0] ;  /* 0x000ac00001117983 */ /* 0x0021620000300800 */
[----:B------:R1:W-:Y:S03]  /*2e4b0*/  STL [R1+0x2e0], R18 ;  /* 0x0002e01201007387 */ /* 0x0003e60000100800 */
[----:B-1----:R0:W5:Y:S01]  /*2e4c0*/  LDL.LU R18, [R1+0xabc] ;  /* 0x000abc0001127983 */ /* 0x0021620000300800 */
[----:B------:R1:W-:Y:S03]  /*2e4d0*/  STL [R1+0x2b4], R4 ;  /* 0x0002b40401007387 */ /* 0x0003e60000100800 */
[----:B-1----:R0:W5:Y:S01]  /*2e4e0*/  LDL.LU R4, [R1+0xab8] ;  /* 0x000ab80001047983 */ /* 0x0021620000300800 */
[----:B------:R1:W-:Y:S03]  /*2e4f0*/  STL [R1+0x2d8], R27 ;  /* 0x0002d81b01007387 */ /* 0x0003e60000100800 */
[----:B-1----:R0:W5:Y:S01]  /*2e500*/  LDL.LU R27, [R1+0xab4] ;  /* 0x000ab400011b7983 */ /* 0x0021620000300800 */
[----:B------:R1:W-:Y:S01]  /*2e510*/  STL [R1+0x2ac], R15 ;  /* 0x0002ac0f01007387 */ /* 0x0003e20000100800 */
[----:B------:R-:W-:-:S02]  /*2e520*/  IADD3.X R28, R28, UR7, RZ, P4, !PT ;  /* 0x000000071c1c7c10 */ /* 0x000fc4000a7fe4ff */
[----:B-1----:R0:W5:Y:S01]  /*2e530*/  LDL.LU R15, [R1+0xab0] ;  /* 0x000ab000010f7983 */ /* 0x0021620000300800 */
[----:B------:R1:W-:Y:S01]  /*2e540*/  STL [R1+0x2d0], R11 ;  /* 0x0002d00b01007387 */ /* 0x0003e20000100800 */
[----:B------:R-:W-:Y:S02]  /*2e550*/  IADD3 R3, P4, R3, UR9, RZ ;  /* 0x0000000903037c10 */ /* 0x000fe4000ff9e0ff */
[----:B-1----:R0:W5:Y:S01]  /*2e560*/  LDL.LU R11, [R1+0xaac] ;  /* 0x000aac00010b7983 */ /* 0x0021620000300800 */
        /* <DEDUP_REMOVED lines=19> */
[----:B-1----:R-:W2:Y:S01]  /*2e6a0*/  LDL.LU R0, [R1+0xa84] ;  /* 0x000a840001007983 */ /* 0x002ea20000300800 */
[----:B------:R-:W-:-:S02]  /*2e6b0*/  IADD3 R19, P6, R19, UR9, RZ ;  /* 0x0000000913137c10 */ /* 0x000fc4000ffde0ff */
[----:B------:R-:W-:Y:S01]  /*2e6c0*/  IADD3.X R20, R20, UR7, RZ, P1, !PT ;  /* 0x0000000714147c10 */ /* 0x000fe20008ffe4ff */
[----:B------:R-:W-:Y:S01]  /*2e6d0*/  IADD3 R21, P1, R21, UR9, RZ ;  /* 0x0000000915157c10 */ /* 0x000fe2000ff3e0ff */
[----:B------:R-:W-:Y:S01]  /*2e6e0*/  IADD3.X R22, R22, UR7, RZ, P2, !PT ;  /* 0x0000000716167c10 */ /* 0x000fe200097fe4ff */
[----:B------:R-:W-:Y:S01]  /*2e6f0*/  IADD3 R23, P2, R23, UR9, RZ ;  /* 0x0000000917177c10 */ /* 0x000fe2000ff5e0ff */
[----:B------:R-:W-:Y:S01]  /*2e700*/  STL [R1+0x27c], R19 ;  /* 0x00027c1301007387 */ /* 0x000fe20000100800 */
[----:B------:R-:W-:Y:S01]  /*2e710*/  IADD3.X R12, R12, UR7, RZ, P3, !PT ;  /* 0x000000070c0c7c10 */ /* 0x000fe20009ffe4ff */
[----:B------:R-:W-:Y:S01]  /*2e720*/  STL [R1+0x2a0], R20 ;  /* 0x0002a01401007387 */ /* 0x000fe20000100800 */
[----:B------:R-:W-:Y:S01]  /*2e730*/  IADD3 R13, P3, R13, UR9, RZ ;  /* 0x000000090d0d7c10 */ /* 0x000fe2000ff7e0ff */
[----:B------:R-:W-:Y:S01]  /*2e740*/  STL [R1+0x274], R21 ;  /* 0x0002741501007387 */ /* 0x000fe20000100800 */
[----:B------:R-:W-:Y:S01]  /*2e750*/  IADD3.X R14, R14, UR7, RZ, P4, !PT ;  /* 0x000000070e0e7c10 */ /* 0x000fe2000a7fe4ff */
[----:B------:R-:W-:Y:S01]  /*2e760*/  STL [R1+0x298], R22 ;  /* 0x0002981601007387 */ /* 0x000fe20000100800 */
[----:B------:R-:W-:Y:S01]  /*2e770*/  IADD3.X R8, R8, UR7, RZ, P5, !PT ;  /* 0x0000000708087c10 */ /* 0x000fe2000affe4ff */
[----:B------:R-:W-:Y:S01]  /*2e780*/  STL [R1+0x26c], R23 ;  /* 0x00026c1701007387 */ /* 0x000fe20000100800 */
[----:B------:R-:W-:Y:S01]  /*2e790*/  IADD3.X R9, R9, UR7, RZ, P6, !PT ;  /* 0x0000000709097c10 */ /* 0x000fe2000b7fe4ff */
[----:B------:R-:W-:Y:S02]  /*2e7a0*/  STL [R1+0x290], R12 ;  /* 0x0002900c01007387 */ /* 0x000fe40000100800 */
[----:B------:R-:W-:Y:S01]  /*2e7b0*/  STL [R1+0x264], R13 ;  /* 0x0002640d01007387 */ /* 0x000fe20000100800 */
[----:B------:R-:W-:Y:S01]  /*2e7c0*/  IADD3.X R10, R10, UR7, RZ, P1, !PT ;  /* 0x000000070a0a7c10 */ /* 0x000fe20008ffe4ff */
[----:B------:R-:W-:Y:S01]  /*2e7d0*/  STL [R1+0x288], R14 ;  /* 0x0002880e01007387 */ /* 0x000fe20000100800 */
[----:B------:R-:W-:Y:S01]  /*2e7e0*/  IADD3.X R5, R5, UR7, RZ, P2, !PT ;  /* 0x0000000705057c10 */ /* 0x000fe200097fe4ff */
[----:B------:R-:W-:Y:S02]  /*2e7f0*/  STL [R1+0x280], R8 ;  /* 0x0002800801007387 */ /* 0x000fe40000100800 */
[----:B------:R-:W-:Y:S01]  /*2e800*/  STL [R1+0x278], R9 ;  /* 0x0002780901007387 */ /* 0x000fe20000100800 */
[----:B--2---:R-:W-:-:S05]  /*2e810*/  IADD3.X R0, R0, UR7, RZ, P3, !PT ;  /* 0x0000000700007c10 */ /* 0x004fca0009ffe4ff */
[----:B------:R1:W-:Y:S01]  /*2e820*/  STL [R1+0x260], R0 ;  /* 0x0002600001007387 */ /* 0x0003e20000100800 */
[----:B------:R0:W-:Y:S03]  /*2e830*/  STL [R1+0x270], R10 ;  /* 0x0002700a01007387 */ /* 0x0001e60000100800 */
[----:B-1----:R0:W5:Y:S01]  /*2e840*/  LDL.LU R0, [R1+0xa80] ;  /* 0x000a800001007983 */ /* 0x0021620000300800 */
[----:B------:R0:W-:Y:S01]  /*2e850*/  STL [R1+0x268], R5 ;  /* 0x0002680501007387 */ /* 0x0001e20000100800 */
[----:B------:R-:W-:Y:S01]  /*2e860*/  @!P0 CALL.REL.NOINC `(.L_x_2) ;  /* 0x0000001000008944 */ /* 0x000fe20003c00000 */
[----:B------:R-:W-:Y:S05]  /*2e870*/  BRA `(.L_x_3) ;  /* 0xfffea9d000007947 */ /* 0x000fea000383ffff */
.L_x_2:
[----:B-----5:R1:W-:Y:S04]  /*2e880*/  STL [R1+0xa88], R24 ;  /* 0x000a881801007387 */ /* 0x0203e80000100800 */
[----:B------:R2:W-:Y:S01]  /*2e890*/  STL [R1+0xa84], R2 ;  /* 0x000a840201007387 */ /* 0x0005e20000100800 */
[----:B-1----:R-:W-:-:S03]  /*2e8a0*/  IMAD.MOV.U32 R24, RZ, RZ, R4 ;  /* 0x000000ffff187224 */ /* 0x002fc600078e0004 */
[----:B--2---:R-:W2:Y:S04]  /*2e8b0*/  LDL.LU R2, [R1+0x1ac] ;  /* 0x0001ac0001027983 */ /* 0x004ea80000300800 */
[----:B------:R1:W-:Y:S04]  /*2e8c0*/  STL [R1+0xa80], R3 ;  /* 0x000a800301007387 */ /* 0x0003e80000100800 */
[----:B-1----:R-:W3:Y:S04]  /*2e8d0*/  LDL.LU R3, [R1+0x1cc] ;  /* 0x0001cc0001037983 */ /* 0x002ee80000300800 */
[----:B0-----:R-:W3:Y:S04]  /*2e8e0*/  LDL.LU R5, [R1+0x1dc] ;  /* 0x0001dc0001057983 */ /* 0x001ee80000300800 */
        /* <DEDUP_REMOVED lines=8> */
[----:B------:R-:W4:Y:S01]  /*2e970*/  LDL.LU R22, [R1+0x1a4] ;  /* 0x0001a40001167983 */ /* 0x000f220000300800 */
[----:B------:R-:W-:-:S03]  /*2e980*/  F2FP.BF16.PACK_AB R7, R24, R7 ;  /* 0x000000071807723e */ /* 0x000fc600000010ff */
[----:B------:R-:W4:Y:S04]  /*2e990*/  LDL.LU R14, [R1+0x1b4] ;  /* 0x0001b400010e7983 */ /* 0x000f280000300800 */
[----:B------:R-:W4:Y:S04]  /*2e9a0*/  LDL.LU R23, [R1+0x1c4] ;  /* 0x0001c40001177983 */ /* 0x000f280000300800 */
[----:B------:R-:W4:Y:S04]  /*2e9b0*/  LDL.LU R13, [R1+0x1d4] ;  /* 0x0001d400010d7983 */ /* 0x000f280000300800 */
[----:B------:R-:W4:Y:S04]  /*2e9c0*/  LDL.LU R12, [R1+0x1e4] ;  /* 0x0001e400010c7983 */ /* 0x000f280000300800 */
[----:B------:R-:W4:Y:S01]  /*2e9d0*/  LDL.LU R24, [R1+0xa88] ;  /* 0x000a880001187983 */ /* 0x000f220000300800 */
[----:B--2---:R-:W-:-:S03]  /*2e9e0*/  F2FP.BF16.PACK_AB R6, R2, R6 ;  /* 0x000000060206723e */ /* 0x004fc600000010ff */
[----:B------:R-:W2:Y:S01]  /*2e9f0*/  LDL.LU R2, [R1+0xa84] ;  /* 0x000a840001027983 */ /* 0x000ea20000300800 */
[----:B---3--:R-:W-:-:S03]  /*2ea00*/  F2FP.BF16.PACK_AB R5, R3, R5 ;  /* 0x000000050305723e */ /* 0x008fc600000010ff */
[----:B------:R-:W2:Y:S01]  /*2ea10*/  LDL.LU R3, [R1+0xa80] ;  /* 0x000a800001037983 */ /* 0x000ea20000300800 */
[----:B------:R-:W-:Y:S02]  /*2ea20*/  F2FP.BF16.PACK_AB R11, R18, R11 ;  /* 0x0000000b120b723e */ /* 0x000fe400000010ff */
[----:B------:R-:W-:Y:S02]  /*2ea30*/  F2FP.BF16.PACK_AB R15, R17, R15 ;  /* 0x0000000f110f723e */ /* 0x000fe400000010ff */
[----:B------:R-:W-:Y:S02]  /*2ea40*/  F2FP.BF16.PACK_AB R18, R26, R25 ;  /* 0x000000191a12723e */ /* 0x000fe400000010ff */
[----:B----4-:R-:W-:Y:S02]  /*2ea50*/  F2FP.BF16.PACK_AB R4, R0, R4 ;  /* 0x000000040004723e */ /* 0x010fe400000010ff */
[----:B------:R-:W-:Y:S02]  /*2ea60*/  F2FP.BF16.PACK_AB R10, R19, R10 ;  /* 0x0000000a130a723e */ /* 0x000fe400000010ff */
[----:B------:R-:W-:-:S02]  /*2ea70*/  F2FP.BF16.PACK_AB R19, R16, R27 ;  /* 0x0000001b1013723e */ /* 0x000fc400000010ff */
[----:B------:R-:W-:Y:S02]  /*2ea80*/  F2FP.BF16.PACK_AB R9, R20, R9 ;  /* 0x000000091409723e */ /* 0x000fe400000010ff */
[----:B------:R-:W-:Y:S02]  /*2ea90*/  F2FP.BF16.PACK_AB R8, R21, R8 ;  /* 0x000000081508723e */ /* 0x000fe400000010ff */
[----:B------:R-:W-:Y:S02]  /*2eaa0*/  F2FP.BF16.PACK_AB R14, R22, R14 ;  /* 0x0000000e160e723e */ /* 0x000fe400000010ff */
[----:B------:R-:W-:Y:S02]  /*2eab0*/  F2FP.BF16.PACK_AB R13, R23, R13 ;  /* 0x0000000d170d723e */ /* 0x000fe400000010ff */
[----:B------:R-:W-:Y:S02]  /*2eac0*/  F2FP.BF16.PACK_AB R12, R12, R29 ;  /* 0x0000001d0c0c723e */ /* 0x000fe400000010ff */
[----:B------:R-:W-:-:S02]  /*2ead0*/  F2FP.BF16.PACK_AB R17, R24, R28 ;  /* 0x0000001c1811723e */ /* 0x000fc400000010ff */
[----:B--2---:R-:W-:Y:S02]  /*2eae0*/  F2FP.BF16.PACK_AB R16, R3, R2 ;  /* 0x000000020310723e */ /* 0x004fe400000010ff */
.L_x_1:
[----:B0-----:R-:W2:Y:S04]  /*2eaf0*/  LDL.LU R0, [R1+0xa60] ;  /* 0x000a600001007983 */ /* 0x001ea80000300800 */
[----:B------:R-:W2:Y:S04]  /*2eb00*/  LDL.LU R21, [R1+0xa5c] ;  /* 0x000a5c0001157983 */ /* 0x000ea80000300800 */
[----:B------:R-:W3:Y:S04]  /*2eb10*/  LDL.LU R22, [R1+0xa64] ;  /* 0x000a640001167983 */ /* 0x000ee80000300800 */
[----:B------:R-:W4:Y:S04]  /*2eb20*/  LDL.LU R24, [R1+0xa4c] ;  /* 0x000a4c0001187983 */ /* 0x000f280000300800 */
[----:B------:R-:W0:Y:S02]  /*2eb30*/  S2R R23, SR_TID.X ;  /* 0x0000000000177919 */ /* 0x000e240000002100 */
[----:B0-----:R-:W-:-:S02]  /*2eb40*/  IMAD.SHL.U32 R3, R23, 0x4, RZ ;  /* 0x0000000417037824 */ /* 0x001fc400078e00ff */
[----:B------:R-:W-:-:S05]  /*2eb50*/  IMAD.SHL.U32 R2, R23, 0x200, RZ ;  /* 0x0000020017027824 */ /* 0x000fca00078e00ff */
[----:B------:R-:W-:Y:S01]  /*2eb60*/  LOP3.LUT R2, R2, 0x3000, RZ, 0xc0, !PT ;  /* 0x0000300002027812 */ /* 0x000fe200078ec0ff */
[----:B------:R-:W-:Y:S01]  /*2eb70*/  BAR.SYNC.DEFER_BLOCKING 0x0 ;  /* 0x0000000000007b1d */ /* 0x000fe20000010000 */
[----:B--2---:R-:W-:Y:S01]  /*2eb80*/  LOP3.LUT R20, R0, 0xe00, R21, 0xf8, !PT ;  /* 0x00000e0000147812 */ /* 0x004fe200078ef815 */
[----:B------:R-:W-:-:S05]  /*2eb90*/  IMAD.SHL.U32 R0, R23, 0x800, RZ ;  /* 0x0000080017007824 */ /* 0x000fca00078e00ff */
[----:B------:R-:W-:Y:S02]  /*2eba0*/  LOP3.LUT R0, R0, 0x3000, RZ, 0xc0, !PT ;  /* 0x0000300000007812 */ /* 0x000fe400078ec0ff */
[----:B------:R-:W-:Y:S02]  /*2ebb0*/  LOP3.LUT R3, R20, 0x70, R3, 0x78, !PT ;  /* 0x0000007014037812 */ /* 0x000fe400078e7803 */
[----:B------:R-:W-:Y:S02]  /*2ebc0*/  LOP3.LUT R0, R0, 0x1f0, R21, 0xf8, !PT ;  /* 0x000001f000007812 */ /* 0x000fe400078ef815 */
[----:B------:R-:W0:Y:S01]  /*2ebd0*/  S2R R21, SR_TID.X ;  /* 0x0000000000157919 */ /* 0x000e220000002100 */
[----:B------:R-:W-:-:S05]  /*2ebe0*/  IMAD.IADD R2, R2, 0x1, R3 ;  /* 0x0000000102027824 */ /* 0x000fca00078e0203 */
[----:B------:R-:W-:Y:S04]  /*2ebf0*/  STS.128 [R2], R16 ;  /* 0x0000001002007388 */ /* 0x000fe80000000c00 */
[----:B------:R-:W-:Y:S04]  /*2ec00*/  STS.128 [R2+0x100], R12 ;  /* 0x0001000c02007388 */ /* 0x000fe80000000c00 */
[----:B------:R1:W-:Y:S04]  /*2ec10*/  STS.128 [R2+0x80], R8 ;  /* 0x0000800802007388 */ /* 0x0003e80000000c00 */
[----:B------:R2:W-:Y:S01]  /*2ec20*/  STS.128 [R2+0x180], R4 ;  /* 0x0001800402007388 */ /* 0x0005e20000000c00 */
[----:B------:R-:W-:-:S02]  /*2ec30*/  LOP3.LUT R0, R0, 0x60, R23, 0x78, !PT ;  /* 0x0000006000007812 */ /* 0x000fc400078e7817 */
[----:B0-----:R-:W-:-:S05]  /*2ec40*/  LOP3.LUT R26, R21, 0x80, RZ, 0xc0, !PT ;  /* 0x00000080151a7812 */ /* 0x001fca00078ec0ff */
[----:B-1----:R-:W-:Y:S01]  /*2ec50*/  IMAD R8, R26, 0x4, R0 ;  /* 0x000000041a087824 */ /* 0x002fe200078e0200 */
[----:B------:R-:W-:Y:S01]  /*2ec60*/  BAR.SYNC.DEFER_BLOCKING 0x0 ;  /* 0x0000000000007b1d */ /* 0x000fe20000010000 */
[----:B------:R-:W-:-:S05]  /*2ec70*/  LEA.HI R25, R21, 0x70, RZ, 0x1c ;  /* 0x0000007015197811 */ /* 0x000fca00078fe0ff */
[----:B------:R-:W0:Y:S04]  /*2ec80*/  LDS.128 R4, [R8] ;  /* 0x0000000008047984 */ /* 0x000e280000000c00 */
[----:B------:R-:W1:Y:S01]  /*2ec90*/  LDS.128 R16, [R8+0x400] ;  /* 0x0004000008107984 */ /* 0x000e620000000c00 */
[----:B----4-:R-:W-:Y:S01]  /*2eca0*/  IMAD.IADD R29, R24, 0x1, R25 ;  /* 0x00000001181d7824 */ /* 0x010fe200078e0219 */
[----:B------:R-:W-:Y:S02]  /*2ecb0*/  SHF.R.U32.HI R25, RZ, 0x4, R23 ;  /* 0x00000004ff197819 */ /* 0x000fe40000011617 */
[----:B------:R-:W-:Y:S01]  /*2ecc0*/  LEA.HI R0, R23, R24, RZ, 0x1c ;  /* 0x0000001817007211 */ /* 0x000fe200078fe0ff */
[----:B------:R-:W4:Y:S01]  /*2ecd0*/  LDS.128 R12, [R8+0x800] ;  /* 0x00080000080c7984 */ /* 0x000f220000000c00 */
[----:B------:R-:W-:-:S03]  /*2ece0*/  SGXT.U32 R25, R25, 0x4 ;  /* 0x000000041919781a */ /* 0x000fc60000000000 */
[----:B------:R-:W-:Y:S01]  /*2ecf0*/  STL [R1+0xaa4], R29 ;  /* 0x000aa41d01007387 */ /* 0x000fe20000100800 */
[----:B--2---:R-:W-:-:S03]  /*2ed00*/  LOP3.LUT R2, R24, 0x1e0, R25, 0xfe, !PT ;  /* 0x000001e018027812 */ /* 0x004fc600078efe19 */
[----:B------:R2:W-:Y:S04]  /*2ed10*/  STL [R1], R0 ;  /* 0x0000000001007387 */ /* 0x0005e80000100800 */
[----:B------:R5:W-:Y:S01]  /*2ed20*/  STL [R1+0x44], R2 ;  /* 0x0000440201007387 */ /* 0x000be20000100800 */
[----:B------:R-:W-:-:S03]  /*2ed30*/  LEA.HI R21, R21, 0x30, RZ, 0x1c ;  /* 0x0000003015157811 */ /* 0x000fc600078fe0ff */
[----:B------:R-:W3:Y:S01]  /*2ed40*/  LDS.128 R8, [R8+0xc00] ;  /* 0x000c000008087984 */ /* 0x000ee20000000c00 */
[C-C-:B--2---:R-:W-:Y:S02]  /*2ed50*/  LOP3.LUT R0, R24.reuse, 0x1c0, R25.reuse, 0xfe, !PT ;  /* 0x000001c018007812 */ /* 0x144fe400078efe19 */
[----:B-----5:R-:W-:-:S03]  /*2ed60*/  LOP3.LUT R2, R24, 0x1a0, R25, 0xfe, !PT ;  /* 0x000001a018027812 */ /* 0x020fc600078efe19 */
[----:B------:R2:W-:Y:S04]  /*2ed70*/  STL [R1+0x40], R0 ;  /* 0x0000400001007387 */ /* 0x0005e80000100800 */
[----:B0-----:R-:W-:Y:S01]  /*2ed80*/  STL [R1+0xa9c], R5 ;  /* 0x000a9c0501007387 */ /* 0x001fe20000100800 */
[----:B--2---:R-:W-:-:S03]  /*2ed90*/  LOP3.LUT R0, R24, 0x190, R25, 0xfe, !PT ;  /* 0x0000019018007812 */ /* 0x004fc600078efe19 */
[----:B------:R-:W-:Y:S04]  /*2eda0*/  STL [R1+0xa90], R6 ;  /* 0x000a900601007387 */ /* 0x000fe80000100800 */
[----:B------:R0:W-:Y:S04]  /*2edb0*/  STL [R1+0xa80], R7 ;  /* 0x000a800701007387 */ /* 0x0001e80000100800 */
[----:B------:R-:W-:Y:S04]  /*2edc0*/  STL [R1+0x1c], R2 ;  /* 0x00001c0201007387 */ /* 0x000fe80000100800 */
[----:B-1----:R-:W-:Y:S01]  /*2edd0*/  STL [R1+0xaa0], R17 ;  /* 0x000aa01101007387 */ /* 0x002fe20000100800 */
[----:B0-----:R-:W-:-:S03]  /*2ede0*/  LOP3.LUT R7, R24, 0x180, R25, 0xfe, !PT ;  /* 0x0000018018077812 */ /* 0x001fc600078efe19 */
[----:B------:R0:W-:Y:S04]  /*2edf0*/  STL [R1+0x3c], R0 ;  /* 0x00003c0001007387 */ /* 0x0001e80000100800 */
[----:B------:R-:W-:Y:S04]  /*2ee00*/  STL [R1+0xa8c], R18 ;  /* 0x000a8c1201007387 */ /* 0x000fe80000100800 */
[----:B------:R1:W-:Y:S01]  /*2ee10*/  STL [R1+0xa84], R19 ;  /* 0x000a841301007387 */ /* 0x0003e20000100800 */
[----:B0-----:R-:W-:-:S03]  /*2ee20*/  LOP3.LUT R0, R24, 0x160, R25, 0xfe, !PT ;  /* 0x0000016018007812 */ /* 0x001fc600078efe19 */
[----:B------:R0:W-:Y:S01]  /*2ee30*/  STL [R1+0xa88], R7 ;  /* 0x000a880701007387 */ /* 0x0001e20000100800 */
[C-C-:B-1----:R-:W-:Y:S02]  /*2ee40*/  LOP3.LUT R19, R24.reuse, 0x150, R25.reuse, 0xfe, !PT ;  /* 0x0000015018137812 */ /* 0x142fe400078efe19 */
[----:B0-----:R-:W-:-:S03]  /*2ee50*/  LOP3.LUT R7, R24, 0x140, R25, 0xfe, !PT ;  /* 0x0000014018077812 */ /* 0x001fc600078efe19 */
[----:B------:R-:W-:Y:S04]  /*2ee60*/  STL [R1+0xa94], R19 ;  /* 0x000a941301007387 */ /* 0x000fe80000100800 */
[----:B------:R0:W-:Y:S01]  /*2ee70*/  STL [R1+0x34], R0 ;  /* 0x0000340001007387 */ /* 0x0001e20000100800 */
[C---:B---3--:R-:W-:Y:S01]  /*2ee80*/  ISETP.GE.AND P0, PT, R22.reuse, c[0x0][0x178], PT ;  /* 0x00005e0016007a0c */ /* 0x048fe20003f06270 */
[----:B------:R-:W-:Y:S02]  /*2ee90*/  IMAD R3, R22, c[0x0][0x194], RZ ;  /* 0x0000650016037a24 */ /* 0x000fe400078e02ff */
[----:B------:R1:W-:Y:S01]  /*2eea0*/  STL [R1+0xa98], R7 ;  /* 0x000a980701007387 */ /* 0x0003e20000100800 */
[C---:B0-----:R-:W-:Y:S01]  /*2eeb0*/  LOP3.LUT R0, R24.reuse, 0x120, R25, 0xfe, !PT ;  /* 0x0000012018007812 */ /* 0x041fe200078efe19 */
[C---:B------:R-:W-:Y:S01]  /*2eec0*/  IMAD.IADD R21, R24.reuse, 0x1, R21 ;  /* 0x0000000118157824 */ /* 0x040fe200078e0215 */
[----:B------:R-:W-:-:S03]  /*2eed0*/  LOP3.LUT R23, R24, R25, RZ, 0xfc, !PT ;  /* 0x0000001918177212 */ /* 0x000fc600078efcff */
[----:B------:R0:W-:Y:S01]  /*2eee0*/  STL [R1+0x28], R0 ;  /* 0x0000280001007387 */ /* 0x0001e20000100800 */
[C-C-:B------:R-:W-:Y:S02]  /*2eef0*/  LOP3.LUT R22, R24.reuse, 0x1d0, R25.reuse, 0xfe, !PT ;  /* 0x000001d018167812 */ /* 0x140fe400078efe19 */
[C-C-:B------:R-:W-:Y:S02]  /*2ef00*/  LOP3.LUT R18, R24.reuse, 0x110, R25.reuse, 0xfe, !PT ;  /* 0x0000011018127812 */ /* 0x140fe400078efe19 */
[C-C-:B------:R-:W-:Y:S02]  /*2ef10*/  LOP3.LUT R6, R24.reuse, 0x100, R25.reuse, 0xfe, !PT ;  /* 0x0000010018067812 */ /* 0x140fe400078efe19 */
[C-C-:B------:R-:W-:Y:S02]  /*2ef20*/  LOP3.LUT R19, R24.reuse, 0xe0, R25.reuse, 0xfe, !PT ;  /* 0x000000e018137812 */ /* 0x140fe400078efe19 */
[C-C-:B-1----:R-:W-:Y:S02]  /*2ef30*/  LOP3.LUT R7, R24.reuse, 0xd0, R25.reuse, 0xfe, !PT ;  /* 0x000000d018077812 */ /* 0x142fe400078efe19 */
[----:B0-----:R-:W-:-:S02]  /*2ef40*/  LOP3.LUT R0, R24, 0xc0, R25, 0xfe, !PT ;  /* 0x000000c018007812 */ /* 0x001fc400078efe19 */
[C-C-:B------:R-:W-:Y:S02]  /*2ef50*/  LOP3.LUT R29, R24.reuse, 0xa0, R25.reuse, 0xfe, !PT ;  /* 0x000000a0181d7812 */ /* 0x140fe400078efe19 */
[C-C-:B------:R-:W-:Y:S02]  /*2ef60*/  LOP3.LUT R17, R24.reuse, 0x90, R25.reuse, 0xfe, !PT ;  /* 0x0000009018117812 */ /* 0x140fe400078efe19 */
[C-C-:B------:R-:W-:Y:S02]  /*2ef70*/  LOP3.LUT R5, R24.reuse, 0x80, R25.reuse, 0xfe, !PT ;  /* 0x0000008018057812 */ /* 0x140fe400078efe19 */
[C-C-:B------:R-:W-:Y:S02]  /*2ef80*/  LOP3.LUT R28, R24.reuse, 0x60, R25.reuse, 0xfe, !PT ;  /* 0x00000060181c7812 */ /* 0x140fe400078efe19 */
[C-C-:B------:R-:W-:Y:S02]  /*2ef90*/  LOP3.LUT R27, R24.reuse, 0x50, R25.reuse, 0xfe, !PT ;  /* 0x00000050181b7812 */ /* 0x140fe400078efe19 */
[----:B------:R-:W-:-:S02]  /*2efa0*/  LOP3.LUT R26, R24, 0x40, R25, 0xfe, !PT ;  /* 0x00000040181a7812 */ /* 0x000fc400078efe19 */
[C-C-:B------:R-:W-:Y:S02]  /*2efb0*/  LOP3.LUT R20, R24.reuse, 0x20, R25.reuse, 0xfe, !PT ;  /* 0x0000002018147812 */ /* 0x140fe400078efe19 */
[----:B------:R-:W-:Y:S01]  /*2efc0*/  LOP3.LUT R24, R24, 0x10, R25, 0xfe, !PT ;  /* 0x0000001018187812 */ /* 0x000fe200078efe19 */
[----:B------:R0:W-:Y:S01]  /*2efd0*/  STL [R1+0x10], R0 ;  /* 0x0000100001007387 */ /* 0x0001e20000100800 */
[C---:B------:R-:W-:Y:S01]  /*2efe0*/  IMAD R2, R23.reuse, c[0x0][0x198], RZ ;  /* 0x0000660017027a24 */ /* 0x040fe200078e02ff */
[----:B------:R-:W-:Y:S02]  /*2eff0*/  ISETP.LT.AND P1, PT, R23, c[0x0][0x17c], !P0 ;  /* 0x00005f0017007a0c */ /* 0x000fe40004721270 */
[C---:B------:R-:W-:Y:S01]  /*2f000*/  IMAD R23, R24.reuse, c[0x0][0x198], RZ ;  /* 0x0000660018177a24 */ /* 0x040fe200078e02ff */
[----:B------:R-:W-:Y:S02]  /*2f010*/  ISETP.LT.AND P4, PT, R24, c[0x0][0x17c], !P0 ;  /* 0x00005f0018007a0c */ /* 0x000fe40004781270 */
[----:B0-----:R-:W-:-:S04]  /*2f020*/  LEA R0, P2, R3, c[0x0][0x170], 0x1 ;  /* 0x00005c0003007a11 */ /* 0x001fc800078408ff */
[----:B------:R-:W-:Y:S02]  /*2f030*/  LEA.HI.X.SX32 R3, R3, c[0x0][0x174], 0x1, P2 ;  /* 0x00005d0003037a11 */ /* 0x000fe400010f0eff */
[-C--:B------:R-:W-:Y:S02]  /*2f040*/  LEA R24, P6, R2, R0.reuse, 0x1 ;  /* 0x0000000002187211 */ /* 0x080fe400078c08ff */
[----:B------:R-:W-:Y:S02]  /*2f050*/  ISETP.LT.AND P2, PT, R22, c[0x0][0x17c], !P0 ;  /* 0x00005f0016007a0c */ /* 0x000fe40004741270 */
[C---:B------:R-:W-:Y:S02]  /*2f060*/  LEA R22, P5, R23.reuse, R0, 0x1 ;  /* 0x0000000017167211 */ /* 0x040fe400078a08ff */
[-C--:B------:R-:W-:Y:S02]  /*2f070*/  LEA.HI.X.SX32 R25, R2, R3.reuse, 0x1, P6 ;  /* 0x0000000302197211 */ /* 0x080fe400030f0eff */
[C---:B------:R-:W-:Y:S01]  /*2f080*/  ISETP.LT.AND P3, PT, R20.reuse, c[0x0][0x17c], !P0 ;  /* 0x00005f0014007a0c */ /* 0x040fe20004761270 */
[----:B------:R-:W-:Y:S01]  /*2f090*/  IMAD R20, R20, c[0x0][0x198], RZ ;  /* 0x0000660014147a24 */ /* 0x000fe200078e02ff */
[----:B------:R-:W-:-:S02]  /*2f0a0*/  LEA.HI.X.SX32 R23, R23, R3, 0x1, P5 ;  /* 0x0000000317177211 */ /* 0x000fc400028f0eff */
[C---:B------:R-:W-:Y:S01]  /*2f0b0*/  ISETP.LT.AND P6, PT, R21.reuse, c[0x0][0x17c], !P0 ;  /* 0x00005f0015007a0c */ /* 0x040fe200047c1270 */
[----:B------:R-:W-:Y:S01]  /*2f0c0*/  IMAD R21, R21, c[0x0][0x198], RZ ;  /* 0x0000660015157a24 */ /* 0x000fe200078e02ff */
[----:B------:R0:W-:Y:S04]  /*2f0d0*/  @P1 STG.E.U16 [R24.64], R4 ;  /* 0x0000000418001986 */ /* 0x0001e8000c10150a */
[----:B------:R1:W-:Y:S01]  /*2f0e0*/  @P4 STG.E.U16 [R22.64], R16 ;  /* 0x0000001016004986 */ /* 0x0003e2000c10150a */
[C---:B------:R-:W-:Y:S01]  /*2f0f0*/  ISETP.LT.AND P4, PT, R26.reuse, c[0x0][0x17c], !P0 ;  /* 0x00005f001a007a0c */ /* 0x040fe20004781270 */
[----:B------:R-:W-:Y:S01]  /*2f100*/  IMAD R26, R26, c[0x0][0x198], RZ ;  /* 0x000066001a1a7a24 */ /* 0x000fe200078e02ff */
[-C--:B0-----:R-:W-:Y:S02]  /*2f110*/  LEA R24, P1, R20, R0.reuse, 0x1 ;  /* 0x0000000014187211 */ /* 0x081fe400078208ff */
[----:B-1----:R-:W-:-:S02]  /*2f120*/  LEA R22, P5, R21, R0, 0x1 ;  /* 0x0000000015167211 */ /* 0x002fc400078a08ff */
[-C--:B------:R-:W-:Y:S02]  /*2f130*/  LEA.HI.X.SX32 R25, R20, R3.reuse, 0x1, P1 ;  /* 0x0000000314197211 */ /* 0x080fe400008f0eff */
[----:B------:R-:W-:Y:S02]  /*2f140*/  LEA.HI.X.SX32 R23, R21, R3, 0x1, P5 ;  /* 0x0000000315177211 */ /* 0x000fe400028f0eff */
[----:B------:R-:W-:Y:S02]  /*2f150*/  LEA R20, P5, R26, R0, 0x1 ;  /* 0x000000001a147211 */ /* 0x000fe400078a08ff */
[----:B------:R-:W-:Y:S01]  /*2f160*/  ISETP.LT.AND P1, PT, R29, c[0x0][0x17c], !P0 ;  /* 0x00005f001d007a0c */ /* 0x000fe20004721270 */
[----:B----4-:R0:W-:Y:S01]  /*2f170*/  @P3 STG.E.U16 [R24.64], R12 ;  /* 0x0000000c18003986 */ /* 0x0101e2000c10150a */
[----:B------:R-:W-:-:S03]  /*2f180*/  ISETP.LT.AND P3, PT, R27, c[0x0][0x17c], !P0 ;  /* 0x00005f001b007a0c */ /* 0x000fc60004761270 */
[----:B------:R-:W2:Y:S01]  /*2f190*/  LDL.LU R29, [R1+0xaa4] ;  /* 0x000aa400011d7983 */ /* 0x000ea20000300800 */
[----:B------:R-:W-:Y:S01]  /*2f1a0*/  LEA.HI.X.SX32 R21, R26, R3, 0x1, P5 ;  /* 0x000000031a157211 */ /* 0x000fe200028f0eff */
[----:B------:R-:W-:Y:S01]  /*2f1b0*/  IMAD R27, R27, c[0x0][0x198], RZ ;  /* 0x000066001b1b7a24 */ /* 0x000fe200078e02ff */
[----:B------:R-:W-:Y:S02]  /*2f1c0*/  PRMT R4, R4, 0x7632, R4 ;  /* 0x0000763204047816 */ /* 0x000fe40000000004 */
[C---:B------:R-:W-:Y:S01]  /*2f1d0*/  ISETP.LT.AND P5, PT, R28.reuse, c[0x0][0x17c], !P0 ;  /* 0x00005f001c007a0c */ /* 0x040fe200047a1270 */
[----:B------:R-:W-:Y:S01]  /*2f1e0*/  IMAD R28, R28, c[0x0][0x198], RZ ;  /* 0x000066001c1c7a24 */ /* 0x000fe200078e02ff */
[----:B------:R1:W-:Y:S04]  /*2f1f0*/  @P6 STG.E.U16 [R22.64], R8 ;  /* 0x0000000816006986 */ /* 0x0003e8000c10150a */
[----:B------:R3:W-:Y:S01]  /*2f200*/  @P4 STG.E.U16 [R20.64], R4 ;  /* 0x0000000414004986 */ /* 0x0007e2000c10150a */
[----:B------:R-:W-:-:S02]  /*2f210*/  PRMT R16, R16, 0x7632, R16 ;  /* 0x0000763210107816 */ /* 0x000fc40000000010 */
[----:B0-----:R-:W-:Y:S01]  /*2f220*/  PRMT R12, R12, 0x7632, R12 ;  /* 0x000076320c0c7816 */ /* 0x001fe2000000000c */
[----:B------:R-:W4:Y:S01]  /*2f230*/  LDL.LU R25, [R1+0x10] ;  /* 0x0000100001197983 */ /* 0x000f220000300800 */
[----:B-1----:R-:W-:-:S03]  /*2f240*/  LEA R22, P6, R27, R0, 0x1 ;  /* 0x000000001b167211 */ /* 0x002fc600078c08ff */
[----:B------:R-:W5:Y:S01]  /*2f250*/  LDL.LU R26, [R1+0x1c] ;  /* 0x00001c00011a7983 */ /* 0x000f620000300800 */
[C---:B---3--:R-:W-:Y:S02]  /*2f260*/  LEA R20, P4, R28.reuse, R0, 0x1 ;  /* 0x000000001c147211 */ /* 0x048fe400078808ff */
[-C--:B------:R-:W-:Y:S02]  /*2f270*/  LEA.HI.X.SX32 R23, R27, R3.reuse, 0x1, P6 ;  /* 0x000000031b177211 */ /* 0x080fe400030f0eff */
[----:B------:R-:W-:Y:S01]  /*2f280*/  LEA.HI.X.SX32 R21, R28, R3, 0x1, P4 ;  /* 0x000000031c157211 */ /* 0x000fe200020f0eff */
[----:B------:R-:W3:Y:S01]  /*2f290*/  LDL.LU R27, [R1] ;  /* 0x00000000011b7983 */ /* 0x000ee20000300800 */
[----:B------:R-:W-:-:S03]  /*2f2a0*/  ISETP.LT.AND P4, PT, R17, c[0x0][0x17c], !P0 ;  /* 0x00005f0011007a0c */ /* 0x000fc60004781270 */
[----:B------:R-:W-:Y:S04]  /*2f2b0*/  @P3 STG.E.U16 [R22.64], R16 ;  /* 0x0000001016003986 */ /* 0x000fe8000c10150a */
[----:B------:R0:W-:Y:S01]  /*2f2c0*/  @P5 STG.E.U16 [R20.64], R12 ;  /* 0x0000000c14005986 */ /* 0x0001e2000c10150a */
[----:B------:R-:W-:-:S03]  /*2f2d0*/  ISETP.LT.AND P5, PT, R5, c[0x0][0x17c], !P0 ;  /* 0x00005f0005007a0c */ /* 0x000fc600047a1270 */
[----:B------:R-:W4:Y:S04]  /*2f2e0*/  LDL.LU R17, [R1+0xaa0] ;  /* 0x000aa00001117983 */ /* 0x000f280000300800 */
[----:B------:R-:W4:Y:S01]  /*2f2f0*/  LDL.LU R5, [R1+0xa9c] ;  /* 0x000a9c0001057983 */ /* 0x000f220000300800 */
[----:B------:R-:W-:-:S04]  /*2f300*/  IMAD.MOV.U32 R24, RZ, RZ, c[0x0][0x198] ;  /* 0x00006600ff187624 */ /* 0x000fc800078e00ff */
[----:B------:R-:W-:Y:S01]  /*2f310*/  IMAD R2, R24, 0x80, R2 ;  /* 0x0000008018027824 */ /* 0x000fe200078e0202 */
[----:B0-----:R-:W-:-:S03]  /*2f320*/  PRMT R12, R8, 0x7632, R12 ;  /* 0x00007632080c7816 */ /* 0x001fc6000000000c */
[----:B------:R-:W-:Y:S01]  /*2f330*/  IMAD R8, R24, 0x10, R2 ;  /* 0x0000001018087824 */ /* 0x000fe200078e0202 */
[C---:B--2---:R-:W-:Y:S01]  /*2f340*/  ISETP.LT.AND P6, PT, R29.reuse, c[0x0][0x17c], !P0 ;  /* 0x00005f001d007a0c */ /* 0x044fe200047c1270 */
[----:B------:R-:W-:-:S05]  /*2f350*/  IMAD R29, R29, c[0x0][0x198], RZ ;  /* 0x000066001d1d7a24 */ /* 0x000fca00078e02ff */
[----:B------:R-:W-:-:S04]  /*2f360*/  LEA R22, P3, R29, R0, 0x1 ;  /* 0x000000001d167211 */ /* 0x000fc800078608ff */
[----:B------:R-:W-:Y:S02]  /*2f370*/  LEA.HI.X.SX32 R23, R29, R3, 0x1, P3 ;  /* 0x000000031d177211 */ /* 0x000fe400018f0eff */
[----:B------:R-:W-:-:S03]  /*2f380*/  LEA R20, P3, R2, R0, 0x1 ;  /* 0x0000000002147211 */ /* 0x000fc600078608ff */
[----:B------:R0:W-:Y:S01]  /*2f390*/  @P6 STG.E.U16 [R22.64], R12 ;  /* 0x0000000c16006986 */ /* 0x0001e2000c10150a */
[-C--:B------:R-:W-:Y:S01]  /*2f3a0*/  LEA.HI.X.SX32 R21, R2, R3.reuse, 0x1, P3 ;  /* 0x0000000302157211 */ /* 0x080fe200018f0eff */
[----:B------:R-:W-:Y:S01]  /*2f3b0*/  IMAD R2, R24, 0x10, R8 ;  /* 0x0000001018027824 */ /* 0x000fe200078e0208 */
[C---:B0-----:R-:W-:Y:S02]  /*2f3c0*/  LEA R22, P6, R8.reuse, R0, 0x1 ;  /* 0x0000000008167211 */ /* 0x041fe400078c08ff */
[----:B---3--:R-:W-:Y:S02]  /*2f3d0*/  IADD3 R4, R27, 0xb0, RZ ;  /* 0x000000b01b047810 */ /* 0x008fe40007ffe0ff */
[----:B------:R-:W-:Y:S02]  /*2f3e0*/  LEA.HI.X.SX32 R23, R8, R3, 0x1, P6 ;  /* 0x0000000308177211 */ /* 0x000fe400030f0eff */
[C---:B------:R-:W-:Y:S01]  /*2f3f0*/  ISETP.LT.AND P3, PT, R4.reuse, c[0x0][0x17c], !P0 ;  /* 0x00005f0004007a0c */ /* 0x040fe20004761270 */
[----:B------:R-:W-:Y:S01]  /*2f400*/  IMAD R4, R4, c[0x0][0x198], RZ ;  /* 0x0000660004047a24 */ /* 0x000fe200078e02ff */
[----:B----4-:R0:W-:Y:S04]  /*2f410*/  @P5 STG.E.U16 [R20.64], R5 ;  /* 0x0000000514005986 */ /* 0x0101e8000c10150a */
[----:B------:R1:W-:Y:S01]  /*2f420*/  @P4 STG.E.U16 [R22.64], R17 ;  /* 0x0000001116004986 */ /* 0x0003e2000c10150a */
[----:B------:R-:W-:-:S02]  /*2f430*/  ISETP.LT.AND P4, PT, R25, c[0x0][0x17c], !P0 ;  /* 0x00005f0019007a0c */ /* 0x000fc40004781270 */
[----:B0-----:R-:W-:-:S04]  /*2f440*/  LEA R20, P5, R2, R0, 0x1 ;  /* 0x0000000002147211 */ /* 0x001fc800078a08ff */
[----:B------:R-:W-:Y:S01]  /*2f450*/  LEA.HI.X.SX32 R21, R2, R3, 0x1, P5 ;  /* 0x0000000302157211 */ /* 0x000fe200028f0eff */
[----:B------:R-:W-:Y:S01]  /*2f460*/  IMAD R2, R24, 0x20, R2 ;  /* 0x0000002018027824 */ /* 0x000fe200078e0202 */
[----:B-1----:R-:W-:-:S03]  /*2f470*/  LEA R22, P6, R4, R0, 0x1 ;  /* 0x0000000004167211 */ /* 0x002fc600078c08ff */
[----:B------:R0:W-:Y:S01]  /*2f480*/  @P1 STG.E.U16 [R20.64], R13 ;  /* 0x0000000d14001986 */ /* 0x0001e2000c10150a */
[-C--:B------:R-:W-:Y:S01]  /*2f490*/  LEA.HI.X.SX32 R23, R4, R3.reuse, 0x1, P6 ;  /* 0x0000000304177211 */ /* 0x080fe200030f0eff */
[----:B------:R-:W-:Y:S01]  /*2f4a0*/  IMAD R8, R24, 0x10, R2 ;  /* 0x0000001018087824 */ /* 0x000fe200078e0202 */
[----:B------:R-:W-:Y:S02]  /*2f4b0*/  ISETP.LT.AND P1, PT, R7, c[0x0][0x17c], !P0 ;  /* 0x00005f0007007a0c */ /* 0x000fe40004721270 */
[----:B------:R-:W-:Y:S02]  /*2f4c0*/  PRMT R5, R5, 0x7632, R5 ;  /* 0x0000763205057816 */ /* 0x000fe40000000005 */
[C---:B0-----:R-:W-:Y:S02]  /*2f4d0*/  LEA R20, P6, R2.reuse, R0, 0x1 ;  /* 0x0000000002147211 */ /* 0x041fe400078c08ff */
[----:B------:R-:W-:Y:S01]  /*2f4e0*/  IADD3 R12, R27, 0xf0, RZ ;  /* 0x000000f01b0c7810 */ /* 0x000fe20007ffe0ff */
[----:B------:R-:W-:Y:S01]  /*2f4f0*/  @P3 STG.E.U16 [R22.64], R9 ;  /* 0x0000000916003986 */ /* 0x000fe2000c10150a */
[----:B------:R-:W-:-:S02]  /*2f500*/  LEA.HI.X.SX32 R21, R2, R3, 0x1, P6 ;  /* 0x0000000302157211 */ /* 0x000fc400030f0eff */
[-C--:B------:R-:W-:Y:S01]  /*2f510*/  LEA R4, P6, R8, R0.reuse, 0x1 ;  /* 0x0000000008047211 */ /* 0x080fe200078c08ff */
[----:B------:R-:W-:Y:S01]  /*2f520*/  IMAD R2, R24, 0x10, R8 ;  /* 0x0000001018027824 */ /* 0x000fe200078e0208 */
[----:B------:R-:W-:Y:S01]  /*2f530*/  PRMT R17, R17, 0x7632, R17 ;  /* 0x0000763211117816 */ /* 0x000fe20000000011 */
[----:B------:R0:W-:Y:S01]  /*2f540*/  @P4 STG.E.U16 [R20.64], R5 ;  /* 0x0000000514004986 */ /* 0x0001e2000c10150a */
[----:B-----5:R-:W-:Y:S02]  /*2f550*/  ISETP.LT.AND P5, PT, R26, c[0x0][0x17c], !P0 ;  /* 0x00005f001a007a0c */ /* 0x020fe400047a1270 */
[----:B------:R-:W-:Y:S01]  /*2f560*/  ISETP.LT.AND P3, PT, R19, c[0x0][0x17c], !P0 ;  /* 0x00005f0013007a0c */ /* 0x000fe20004761270 */
[----:B------:R-:W2:Y:S04]  /*2f570*/  LDL.LU R7, [R1+0xa98] ;  /* 0x000a980001077983 */ /* 0x000ea80000300800 */
[----:B------:R-:W3:Y:S01]  /*2f580*/  LDL.LU R26, [R1+0x28] ;  /* 0x00002800011a7983 */ /* 0x000ee20000300800 */
[----:B0-----:R-:W-:Y:S01]  /*2f590*/  LEA.HI.X.SX32 R5, R8, R3, 0x1, P6 ;  /* 0x0000000308057211 */ /* 0x001fe200030f0eff */
[----:B------:R-:W-:Y:S01]  /*2f5a0*/  IMAD R8, R12, c[0x0][0x198], RZ ;  /* 0x000066000c087a24 */ /* 0x000fe200078e02ff */
[-C--:B------:R-:W-:Y:S01]  /*2f5b0*/  LEA R16, P6, R2, R0.reuse, 0x1 ;  /* 0x0000000002107211 */ /* 0x080fe200078c08ff */
[----:B------:R-:W4:Y:S04]  /*2f5c0*/  LDL.LU R19, [R1+0xa94] ;  /* 0x000a940001137983 */ /* 0x000f280000300800 */
[----:B------:R0:W-:Y:S02]  /*2f5d0*/  @P1 STG.E.U16 [R4.64], R17 ;  /* 0x0000001104001986 */ /* 0x0001e4000c10150a */
[----:B0-----:R-:W-:-:S02]  /*2f5e0*/  LEA R4, P1, R8, R0, 0x1 ;  /* 0x0000000008047211 */ /* 0x001fc400078208ff */
[-C--:B------:R-:W-:Y:S02]  /*2f5f0*/  LEA.HI.X.SX32 R17, R2, R3.reuse, 0x1, P6 ;  /* 0x0000000302117211 */ /* 0x080fe400030f0eff */
[----:B------:R-:W-:Y:S02]  /*2f600*/  ISETP.LT.AND P6, PT, R6, c[0x0][0x17c], !P0 ;  /* 0x00005f0006007a0c */ /* 0x000fe400047c1270 */
[----:B------:R-:W5:Y:S01]  /*2f610*/  LDL.LU R6, [R1+0xa90] ;  /* 0x000a900001067983 */ /* 0x000f620000300800 */
[----:B------:R-:W-:Y:S02]  /*2f620*/  LEA.HI.X.SX32 R5, R8, R3, 0x1, P1 ;  /* 0x0000000308057211 */ /* 0x000fe400008f0eff */
[----:B------:R-:W-:Y:S01]  /*2f630*/  ISETP.LT.AND P1, PT, R18, c[0x0][0x17c], !P0 ;  /* 0x00005f0012007a0c */ /* 0x000fe20004721270 */
[----:B------:R-:W2:Y:S04]  /*2f640*/  LDL.LU R25, [R1+0x34] ;  /* 0x0000340001197983 */ /* 0x000ea80000300800 */
[----:B------:R-:W2:Y:S01]  /*2f650*/  LDL.LU R18, [R1+0xa8c] ;  /* 0x000a8c0001127983 */ /* 0x000ea20000300800 */
[----:B------:R-:W-:Y:S01]  /*2f660*/  ISETP.LT.AND P4, PT, R12, c[0x0][0x17c], !P0 ;  /* 0x00005f000c007a0c */ /* 0x000fe20004781270 */
[----:B------:R-:W-:Y:S01]  /*2f670*/  IMAD R2, R24, 0x20, R2 ;  /* 0x0000002018027824 */ /* 0x000fe200078e0202 */
[----:B------:R-:W-:-:S02]  /*2f680*/  PRMT R13, R13, 0x7632, R13 ;  /* 0x000076320d0d7816 */ /* 0x000fc4000000000d */
[----:B------:R-:W-:Y:S01]  /*2f690*/  PRMT R9, R9, 0x7632, R9 ;  /* 0x0000763209097816 */ /* 0x000fe20000000009 */
[----:B------:R-:W-:Y:S02]  /*2f6a0*/  IMAD R21, R24, 0x10, R2 ;  /* 0x0000001018157824 */ /* 0x000fe400078e0202 */
[----:B------:R-:W-:Y:S01]  /*2f6b0*/  @P3 STG.E.U16 [R16.64], R13 ;  /* 0x0000000d10003986 */ /* 0x000fe2000c10150a */
[----:B------:R-:W-:-:S05]  /*2f6c0*/  LEA R8, P3, R2, R0, 0x1 ;  /* 0x0000000002087211 */ /* 0x000fca00078608ff */
[----:B------:R0:W-:Y:S02]  /*2f6d0*/  @P4 STG.E.U16 [R4.64], R9 ;  /* 0x0000000904004986 */ /* 0x0001e4000c10150a */
[C---:B0-----:R-:W-:Y:S02]  /*2f6e0*/  LEA R4, P4, R21.reuse, R0, 0x1 ;  /* 0x0000000015047211 */ /* 0x041fe400078808ff */
[-C--:B------:R-:W-:Y:S02]  /*2f6f0*/  LEA.HI.X.SX32 R9, R2, R3.reuse, 0x1, P3 ;  /* 0x0000000302097211 */ /* 0x080fe400018f0eff */
[----:B------:R-:W-:-:S03]  /*2f700*/  LEA.HI.X.SX32 R5, R21, R3, 0x1, P4 ;  /* 0x0000000315057211 */ /* 0x000fc600020f0eff */
[----:B-----5:R0:W-:Y:S04]  /*2f710*/  @P6 STG.E.U16 [R8.64], R6 ;  /* 0x0000000608006986 */ /* 0x0201e8000c10150a */
[----:B--2---:R1:W-:Y:S01]  /*2f720*/  @P1 STG.E.U16 [R4.64], R18 ;  /* 0x0000001204001986 */ /* 0x0043e2000c10150a */
[----:B------:R-:W-:-:S03]  /*2f730*/  ISETP.LT.AND P1, PT, R7, c[0x0][0x17c], !P0 ;  /* 0x00005f0007007a0c */ /* 0x000fc60004721270 */
[----:B------:R-:W2:Y:S01]  /*2f740*/  LDL.LU R7, [R1+0xa88] ;  /* 0x000a880001077983 */ /* 0x000ea20000300800 */
[----:B------:R-:W-:Y:S01]  /*2f750*/  IADD3 R2, R27, 0x130, RZ ;  /* 0x000001301b027810 */ /* 0x000fe20007ffe0ff */
[----:B------:R-:W-:Y:S01]  /*2f760*/  IMAD R23, R24, 0x10, R21 ;  /* 0x0000001018177824 */ /* 0x000fe200078e0215 */
[----:B---3--:R-:W-:Y:S01]  /*2f770*/  ISETP.LT.AND P3, PT, R26, c[0x0][0x17c], !P0 ;  /* 0x00005f001a007a0c */ /* 0x008fe20004761270 */
[----:B------:R-:W3:Y:S01]  /*2f780*/  LDL.LU R28, [R1+0x3c] ;  /* 0x00003c00011c7983 */ /* 0x000ee20000300800 */
[C---:B------:R-:W-:Y:S01]  /*2f790*/  ISETP.LT.AND P4, PT, R2.reuse, c[0x0][0x17c], !P0 ;  /* 0x00005f0002007a0c */ /* 0x040fe20004781270 */
[----:B------:R-:W-:Y:S01]  /*2f7a0*/  IMAD R2, R2, c[0x0][0x198], RZ ;  /* 0x0000660002027a24 */ /* 0x000fe200078e02ff */
[----:B0-----:R-:W-:-:S04]  /*2f7b0*/  LEA R8, P6, R23, R0, 0x1 ;  /* 0x0000000017087211 */ /* 0x001fc800078c08ff */
[----:B------:R-:W-:Y:S01]  /*2f7c0*/  LEA.HI.X.SX32 R9, R23, R3, 0x1, P6 ;  /* 0x0000000317097211 */ /* 0x000fe200030f0eff */
[----:B------:R-:W-:Y:S01]  /*2f7d0*/  IMAD R23, R24, 0x20, R23 ;  /* 0x0000002018177824 */ /* 0x000fe200078e0217 */
[----:B-1----:R-:W-:-:S03]  /*2f7e0*/  LEA R4, P6, R2, R0, 0x1 ;  /* 0x0000000002047211 */ /* 0x002fc600078c08ff */
[----:B------:R0:W-:Y:S01]  /*2f7f0*/  @P3 STG.E.U16 [R8.64], R14 ;  /* 0x0000000e08003986 */ /* 0x0001e2000c10150a */
[-C--:B------:R-:W-:Y:S01]  /*2f800*/  LEA.HI.X.SX32 R5, R2, R3.reuse, 0x1, P6 ;  /* 0x0000000302057211 */ /* 0x080fe200030f0eff */
[----:B------:R-:W-:Y:S01]  /*2f810*/  IMAD R13, R24, 0x10, R23 ;  /* 0x00000010180d7824 */ /* 0x000fe200078e0217 */
[----:B----4-:R-:W-:Y:S02]  /*2f820*/  ISETP.LT.AND P3, PT, R19, c[0x0][0x17c], !P0 ;  /* 0x00005f0013007a0c */ /* 0x010fe40004761270 */
[----:B------:R-:W-:Y:S02]  /*2f830*/  PRMT R6, R6, 0x7632, R6 ;  /* 0x0000763206067816 */ /* 0x000fe40000000006 */
[C---:B0-----:R-:W-:Y:S01]  /*2f840*/  LEA R8, P6, R23.reuse, R0, 0x1 ;  /* 0x0000000017087211 */ /* 0x041fe200078c08ff */
[----:B------:R-:W-:Y:S01]  /*2f850*/  IMAD R21, R24, 0x10, R13 ;  /* 0x0000001018157824 */ /* 0x000fe200078e020d */
[----:B------:R-:W-:Y:S01]  /*2f860*/  PRMT R18, R18, 0x7632, R18 ;  /* 0x0000763212127816 */ /* 0x000fe20000000012 */
[----:B------:R0:W-:Y:S01]  /*2f870*/  @P4 STG.E.U16 [R4.64], R10 ;  /* 0x0000000a04004986 */ /* 0x0001e2000c10150a */
[----:B------:R-:W-:-:S02]  /*2f880*/  LEA.HI.X.SX32 R9, R23, R3, 0x1, P6 ;  /* 0x0000000317097211 */ /* 0x000fc400030f0eff */
[C---:B------:R-:W-:Y:S01]  /*2f890*/  LEA R12, P6, R13.reuse, R0, 0x1 ;  /* 0x000000000d0c7211 */ /* 0x040fe200078c08ff */
[----:B------:R-:W4:Y:S03]  /*2f8a0*/  LDL.LU R19, [R1+0xa84] ;  /* 0x000a840001137983 */ /* 0x000f260000300800 */
[----:B------:R-:W-:Y:S01]  /*2f8b0*/  LEA.HI.X.SX32 R13, R13, R3, 0x1, P6 ;  /* 0x000000030d0d7211 */ /* 0x000fe200030f0eff */
[----:B------:R-:W-:Y:S04]  /*2f8c0*/  @P1 STG.E.U16 [R8.64], R6 ;  /* 0x0000000608001986 */ /* 0x000fe8000c10150a */
[----:B------:R1:W-:Y:S01]  /*2f8d0*/  @P3 STG.E.U16 [R12.64], R18 ;  /* 0x000000120c003986 */ /* 0x0003e2000c10150a */
[----:B------:R-:W-:-:S02]  /*2f8e0*/  ISETP.LT.AND P4, PT, R25, c[0x0][0x17c], !P0 ;  /* 0x00005f0019007a0c */ /* 0x000fc40004781270 */
[----:B--2---:R-:W-:Y:S02]  /*2f8f0*/  ISETP.LT.AND P3, PT, R7, c[0x0][0x17c], !P0 ;  /* 0x00005f0007007a0c */ /* 0x004fe40004761270 */
[----:B------:R-:W2:Y:S04]  /*2f900*/  LDL.LU R7, [R1+0xa80] ;  /* 0x000a800001077983 */ /* 0x000ea80000300800 */
[----:B------:R-:W5:Y:S04]  /*2f910*/  LDL.LU R26, [R1+0x40] ;  /* 0x00004000011a7983 */ /* 0x000f680000300800 */
[----:B------:R-:W5:Y:S01]  /*2f920*/  LDL.LU R25, [R1+0x44] ;  /* 0x0000440001197983 */ /* 0x000f620000300800 */
[----:B------:R-:W-:-:S02]  /*2f930*/  IADD3 R2, R27, 0x170, RZ ;  /* 0x000001701b027810 */ /* 0x000fc40007ffe0ff */
[C---:B------:R-:W-:Y:S02]  /*2f940*/  LEA R16, P6, R21.reuse, R0, 0x1 ;  /* 0x0000000015107211 */ /* 0x040fe400078c08ff */
[C---:B------:R-:W-:Y:S01]  /*2f950*/  ISETP.LT.AND P1, PT, R2.reuse, c[0x0][0x17c], !P0 ;  /* 0x00005f0002007a0c */ /* 0x040fe20004721270 */
[----:B------:R-:W-:Y:S01]  /*2f960*/  IMAD R2, R2, c[0x0][0x198], RZ ;  /* 0x0000660002027a24 */ /* 0x000fe200078e02ff */
[----:B------:R-:W-:Y:S01]  /*2f970*/  LEA.HI.X.SX32 R17, R21, R3, 0x1, P6 ;  /* 0x0000000315117211 */ /* 0x000fe200030f0eff */
[----:B------:R-:W-:-:S03]  /*2f980*/  IMAD R21, R24, 0x20, R21 ;  /* 0x0000002018157824 */ /* 0x000fc600078e0215 */
[-C--:B0-----:R-:W-:Y:S02]  /*2f990*/  LEA R4, P6, R2, R0.reuse, 0x1 ;  /* 0x0000000002047211 */ /* 0x081fe400078c08ff */
[----:B------:R-:W-:Y:S01]  /*2f9a0*/  PRMT R14, R14, 0x7632, R14 ;  /* 0x000076320e0e7816 */ /* 0x000fe2000000000e */
[----:B-1----:R-:W-:Y:S01]  /*2f9b0*/  IMAD R13, R24, 0x10, R21 ;  /* 0x00000010180d7824 */ /* 0x002fe200078e0215 */
[----:B------:R-:W-:Y:S02]  /*2f9c0*/  LEA.HI.X.SX32 R5, R2, R3, 0x1, P6 ;  /* 0x0000000302057211 */ /* 0x000fe400030f0eff */
[----:B------:R-:W-:Y:S01]  /*2f9d0*/  PRMT R10, R10, 0x7632, R10 ;  /* 0x000076320a0a7816 */ /* 0x000fe2000000000a */
[----:B------:R0:W-:Y:S01]  /*2f9e0*/  @P4 STG.E.U16 [R16.64], R14 ;  /* 0x0000000e10004986 */ /* 0x0001e2000c10150a */
[----:B------:R-:W-:-:S03]  /*2f9f0*/  LEA R8, P4, R21, R0, 0x1 ;  /* 0x0000000015087211 */ /* 0x000fc600078808ff */
[----:B------:R1:W-:Y:S01]  /*2fa00*/  @P1 STG.E.U16 [R4.64], R10 ;  /* 0x0000000a04001986 */ /* 0x0003e2000c10150a */
[----:B------:R-:W-:Y:S02]  /*2fa10*/  LEA R20, P1, R13, R0, 0x1 ;  /* 0x000000000d147211 */ /* 0x000fe400078208ff */
[----:B------:R-:W-:Y:S02]  /*2fa20*/  IADD3 R2, R27, 0x1b0, RZ ;  /* 0x000001b01b027810 */ /* 0x000fe40007ffe0ff */
[-C--:B------:R-:W-:Y:S01]  /*2fa30*/  LEA.HI.X.SX32 R9, R21, R3.reuse, 0x1, P4 ;  /* 0x0000000315097211 */ /* 0x080fe200020f0eff */
[----:B0-----:R-:W-:Y:S01]  /*2fa40*/  IMAD R17, R24, 0x10, R13 ;  /* 0x0000001018117824 */ /* 0x001fe200078e020d */
[----:B---3--:R-:W-:Y:S02]  /*2fa50*/  ISETP.LT.AND P6, PT, R28, c[0x0][0x17c], !P0 ;  /* 0x00005f001c007a0c */ /* 0x008fe400047c1270 */
[----:B------:R-:W-:Y:S01]  /*2fa60*/  LEA.HI.X.SX32 R21, R13, R3, 0x1, P1 ;  /* 0x000000030d157211 */ /* 0x000fe200008f0eff */
[----:B------:R-:W-:Y:S01]  /*2fa70*/  IMAD R13, R24, 0x20, R17 ;  /* 0x00000020180d7824 */ /* 0x000fe200078e0211 */
[C---:B------:R-:W-:Y:S01]  /*2fa80*/  ISETP.LT.AND P4, PT, R2.reuse, c[0x0][0x17c], !P0 ;  /* 0x00005f0002007a0c */ /* 0x040fe20004781270 */
[----:B------:R-:W-:-:S02]  /*2fa90*/  IMAD R2, R2, c[0x0][0x198], RZ ;  /* 0x0000660002027a24 */ /* 0x000fc400078e02ff */
[----:B------:R-:W-:Y:S01]  /*2faa0*/  IMAD R23, R24, 0x10, R13 ;  /* 0x0000001018177824 */ /* 0x000fe200078e020d */
[----:B------:R-:W-:-:S03]  /*2fab0*/  IADD3 R6, R27, 0x1f0, RZ ;  /* 0x000001f01b067810 */ /* 0x000fc60007ffe0ff */
[----:B------:R-:W-:Y:S02]  /*2fac0*/  IMAD R24, R24, 0x10, R23 ;  /* 0x0000001018187824 */ /* 0x000fe400078e0217 */
[----:B-1----:R-:W-:Y:S01]  /*2fad0*/  IMAD R10, R6, c[0x0][0x198], RZ ;  /* 0x00006600060a7a24 */ /* 0x002fe200078e02ff */
[----:B--2---:R0:W-:Y:S01]  /*2fae0*/  @P3 STG.E.U16 [R8.64], R7 ;  /* 0x0000000708003986 */ /* 0x0041e2000c10150a */
[----:B------:R-:W-:-:S04]  /*2faf0*/  LEA R4, P3, R2, R0, 0x1 ;  /* 0x0000000002047211 */ /* 0x000fc800078608ff */
[----:B------:R-:W-:Y:S01]  /*2fb00*/  LEA.HI.X.SX32 R5, R2, R3, 0x1, P3 ;  /* 0x0000000302057211 */ /* 0x000fe200018f0eff */
[----:B----4-:R1:W-:Y:S01]  /*2fb10*/  @P6 STG.E.U16 [R20.64], R19 ;  /* 0x0000001314006986 */ /* 0x0103e2000c10150a */
[-C--:B------:R-:W-:Y:S02]  /*2fb20*/  LEA R12, P3, R13, R0.reuse, 0x1 ;  /* 0x000000000d0c7211 */ /* 0x080fe400078608ff */
[----:B0-----:R-:W-:-:S04]  /*2fb30*/  LEA R8, P1, R17, R0, 0x1 ;  /* 0x0000000011087211 */ /* 0x001fc800078208ff */
[-C--:B------:R-:W-:Y:S02]  /*2fb40*/  LEA.HI.X.SX32 R9, R17, R3.reuse, 0x1, P1 ;  /* 0x0000000311097211 */ /* 0x080fe400008f0eff */
[-C--:B-1----:R-:W-:Y:S02]  /*2fb50*/  LEA R20, P1, R24, R0.reuse, 0x1 ;  /* 0x0000000018147211 */ /* 0x082fe400078208ff */
[-C--:B------:R-:W-:Y:S02]  /*2fb60*/  LEA.HI.X.SX32 R13, R13, R3.reuse, 0x1, P3 ;  /* 0x000000030d0d7211 */ /* 0x080fe400018f0eff */
[----:B------:R-:W-:Y:S02]  /*2fb70*/  LEA R16, P6, R23, R0, 0x1 ;  /* 0x0000000017107211 */ /* 0x000fe400078c08ff */
[----:B-----5:R-:W-:Y:S02]  /*2fb80*/  ISETP.LT.AND P3, PT, R26, c[0x0][0x17c], !P0 ;  /* 0x00005f001a007a0c */ /* 0x020fe40004761270 */
[----:B------:R-:W-:-:S02]  /*2fb90*/  LEA.HI.X.SX32 R21, R24, R3, 0x1, P1 ;  /* 0x0000000318157211 */ /* 0x000fc400008f0eff */
[----:B------:R-:W-:Y:S02]  /*2fba0*/  ISETP.LT.AND P1, PT, R25, c[0x0][0x17c], !P0 ;  /* 0x00005f0019007a0c */ /* 0x000fe40004721270 */
[----:B------:R-:W-:Y:S02]  /*2fbb0*/  ISETP.LT.AND P0, PT, R6, c[0x0][0x17c], !P0 ;  /* 0x00005f0006007a0c */ /* 0x000fe40004701270 */
[-C--:B------:R-:W-:Y:S02]  /*2fbc0*/  LEA.HI.X.SX32 R17, R23, R3.reuse, 0x1, P6 ;  /* 0x0000000317117211 */ /* 0x080fe400030f0eff */
[C---:B------:R-:W-:Y:S02]  /*2fbd0*/  LEA R2, P6, R10.reuse, R0, 0x1 ;  /* 0x000000000a027211 */ /* 0x040fe400078c08ff */
[----:B------:R-:W-:Y:S02]  /*2fbe0*/  PRMT R6, R7, 0x7632, R6 ;  /* 0x0000763207067816 */ /* 0x000fe40000000006 */
[----:B------:R-:W-:-:S02]  /*2fbf0*/  LEA.HI.X.SX32 R3, R10, R3, 0x1, P6 ;  /* 0x000000030a037211 */ /* 0x000fc400030f0eff */
[----:B------:R-:W-:Y:S01]  /*2fc00*/  PRMT R19, R19, 0x7632, R19 ;  /* 0x0000763213137816 */ /* 0x000fe20000000013 */
[----:B------:R0:W-:Y:S01]  /*2fc10*/  @P5 STG.E.U16 [R8.64], R15 ;  /* 0x0000000f08005986 */ /* 0x0001e2000c10150a */
[----:B------:R-:W-:-:S03]  /*2fc20*/  PRMT R10, R15, 0x7632, R10 ;  /* 0x000076320f0a7816 */ /* 0x000fc6000000000a */
[----:B------:R0:W-:Y:S04]  /*2fc30*/  @P4 STG.E.U16 [R4.64], R11 ;  /* 0x0000000b04004986 */ /* 0x0001e8000c10150a */
[----:B------:R0:W-:Y:S04]  /*2fc40*/  @P3 STG.E.U16 [R12.64], R6 ;  /* 0x000000060c003986 */ /* 0x0001e8000c10150a */
[----:B------:R0:W-:Y:S04]  /*2fc50*/  @P2 STG.E.U16 [R16.64], R19 ;  /* 0x0000001310002986 */ /* 0x0001e8000c10150a */
[----:B------:R0:W-:Y:S01]  /*2fc60*/  @P1 STG.E.U16 [R20.64], R10 ;  /* 0x0000000a14001986 */ /* 0x0001e2000c10150a */
[----:B------:R-:W-:Y:S05]  /*2fc70*/  @!P0 EXIT ;  /* 0x000000000000894d */ /* 0x000fea0003800000 */
[----:B0-----:R-:W-:-:S05]  /*2fc80*/  PRMT R11, R11, 0x7632, R11 ;  /* 0x000076320b0b7816 */ /* 0x001fca000000000b */
[----:B------:R-:W-:Y:S01]  /*2fc90*/  STG.E.U16 [R2.64], R11 ;  /* 0x0000000b02007986 */ /* 0x000fe2000c10150a */
[----:B------:R-:W-:Y:S05]  /*2fca0*/  EXIT ;  /* 0x000000000000794d */ /* 0x000fea0003800000 */
.L_x_4:
[----:B------:R-:W-:-:S00]  /*2fcb0*/  BRA `(.L_x_4) ;  /* 0xfffffff000007947 */ /* 0x000fc0000383ffff */
[----:B------:R-:W-:-:S00]  /*2fcc0*/  NOP ;  /* 0x0000000000007918 */ /* 0x000fc00000000000 */
        /* <DEDUP_REMOVED lines=11> */
.L_x_5:


//--------------------- .nv.shared.matmul_kernel  --------------------------
	.section	.nv.shared.matmul_kernel,"aw",@nobits
	.sectionflags	@""
	.align	16
